//
// Generated by NVIDIA NVVM Compiler
//
// Compiler Build ID: CL-36424714
// Cuda compilation tools, release 13.0, V13.0.88
// Based on NVVM 20.0.0
//

.version 9.0
.target sm_100
.address_size 64

	// .globl	_Z12setup_kernelP17curandStateXORWOWm
.global .align 4 .b8 precalc_xorwow_matrix[102400];
.global .align 4 .b8 precalc_xorwow_offset_matrix[102400];
.global .align 4 .b8 mrg32k3aM1[2304];
.global .align 4 .b8 mrg32k3aM2[2304];
.global .align 4 .b8 mrg32k3aM1SubSeq[2016];
.global .align 4 .b8 mrg32k3aM2SubSeq[2016];
.global .align 4 .b8 mrg32k3aM1Seq[2304];
.global .align 4 .b8 mrg32k3aM2Seq[2304];
.const .align 8 .b8 __cr_lgamma_table[72];
// _ZZN3cub18CUB_300001_SM_10006detail6reduce28DeviceReduceSingleTileKernelINS2_10policy_hubIijN4cuda3std3__44plusIiEEE10Policy1000EN6thrust24THRUST_300001_SM_1000_NS10device_ptrIiEEPijS9_iiNS7_10__identityEEEvT0_T1_T2_T3_T4_T6_E12temp_storage has been demoted
// _ZZN3cub18CUB_300001_SM_10006detail6reduce18DeviceReduceKernelINS2_10policy_hubIijN4cuda3std3__44plusIiEEE10Policy1000EN6thrust24THRUST_300001_SM_1000_NS10device_ptrIiEEjS9_iNS7_10__identityEEEvT0_PT3_T1_NS0_13GridEvenShareISK_EET2_T4_E12temp_storage has been demoted
// _ZZN3cub18CUB_300001_SM_10006detail6reduce28DeviceReduceSingleTileKernelINS2_10policy_hubIijN4cuda3std3__44plusIiEEE10Policy1000EPiSC_iS9_iiNS7_10__identityEEEvT0_T1_T2_T3_T4_T6_E12temp_storage has been demoted
// _ZZN3cub18CUB_300001_SM_10006detail6reduce28DeviceReduceSingleTileKernelINS2_10policy_hubIiyN4cuda3std3__44plusIiEEE10Policy1000EN6thrust24THRUST_300001_SM_1000_NS10device_ptrIiEEPiyS9_iiNS7_10__identityEEEvT0_T1_T2_T3_T4_T6_E12temp_storage has been demoted
// _ZZN3cub18CUB_300001_SM_10006detail6reduce18DeviceReduceKernelINS2_10policy_hubIiyN4cuda3std3__44plusIiEEE10Policy1000EN6thrust24THRUST_300001_SM_1000_NS10device_ptrIiEEyS9_iNS7_10__identityEEEvT0_PT3_T1_NS0_13GridEvenShareISK_EET2_T4_E12temp_storage has been demoted
// _ZZN3cub18CUB_300001_SM_10006detail6reduce28DeviceReduceSingleTileKernelINS2_10policy_hubIiyN4cuda3std3__44plusIiEEE10Policy1000EPiSC_iS9_iiNS7_10__identityEEEvT0_T1_T2_T3_T4_T6_E12temp_storage has been demoted
.global .align 1 .b8 _ZN34_INTERNAL_e9146632_4_k_cu_a80b5f3d4cuda3std3__45__cpo5beginE[1];
.global .align 1 .b8 _ZN34_INTERNAL_e9146632_4_k_cu_a80b5f3d4cuda3std3__45__cpo3endE[1];
.global .align 1 .b8 _ZN34_INTERNAL_e9146632_4_k_cu_a80b5f3d4cuda3std3__45__cpo6cbeginE[1];
.global .align 1 .b8 _ZN34_INTERNAL_e9146632_4_k_cu_a80b5f3d4cuda3std3__45__cpo4cendE[1];
.global .align 1 .b8 _ZN34_INTERNAL_e9146632_4_k_cu_a80b5f3d4cuda3std3__45__cpo6rbeginE[1];
.global .align 1 .b8 _ZN34_INTERNAL_e9146632_4_k_cu_a80b5f3d4cuda3std3__45__cpo4rendE[1];
.global .align 1 .b8 _ZN34_INTERNAL_e9146632_4_k_cu_a80b5f3d4cuda3std3__45__cpo7crbeginE[1];
.global .align 1 .b8 _ZN34_INTERNAL_e9146632_4_k_cu_a80b5f3d4cuda3std3__45__cpo5crendE[1];
.global .align 1 .b8 _ZN34_INTERNAL_e9146632_4_k_cu_a80b5f3d4cuda3std3__436_GLOBAL__N__e9146632_4_k_cu_a80b5f3d6ignoreE[1];
.global .align 1 .b8 _ZN34_INTERNAL_e9146632_4_k_cu_a80b5f3d4cuda3std3__419piecewise_constructE[1];
.global .align 1 .b8 _ZN34_INTERNAL_e9146632_4_k_cu_a80b5f3d4cuda3std3__48in_placeE[1];
.global .align 1 .b8 _ZN34_INTERNAL_e9146632_4_k_cu_a80b5f3d4cuda3std3__420unreachable_sentinelE[1];
.global .align 1 .b8 _ZN34_INTERNAL_e9146632_4_k_cu_a80b5f3d4cuda3std3__47nulloptE[1];
.global .align 1 .b8 _ZN34_INTERNAL_e9146632_4_k_cu_a80b5f3d4cuda3std3__48unexpectE[1];
.global .align 1 .b8 _ZN34_INTERNAL_e9146632_4_k_cu_a80b5f3d4cuda3std6ranges3__45__cpo4swapE[1];
.global .align 1 .b8 _ZN34_INTERNAL_e9146632_4_k_cu_a80b5f3d4cuda3std6ranges3__45__cpo9iter_moveE[1];
.global .align 1 .b8 _ZN34_INTERNAL_e9146632_4_k_cu_a80b5f3d4cuda3std6ranges3__45__cpo5beginE[1];
.global .align 1 .b8 _ZN34_INTERNAL_e9146632_4_k_cu_a80b5f3d4cuda3std6ranges3__45__cpo3endE[1];
.global .align 1 .b8 _ZN34_INTERNAL_e9146632_4_k_cu_a80b5f3d4cuda3std6ranges3__45__cpo6cbeginE[1];
.global .align 1 .b8 _ZN34_INTERNAL_e9146632_4_k_cu_a80b5f3d4cuda3std6ranges3__45__cpo4cendE[1];
.global .align 1 .b8 _ZN34_INTERNAL_e9146632_4_k_cu_a80b5f3d4cuda3std6ranges3__45__cpo7advanceE[1];
.global .align 1 .b8 _ZN34_INTERNAL_e9146632_4_k_cu_a80b5f3d4cuda3std6ranges3__45__cpo9iter_swapE[1];
.global .align 1 .b8 _ZN34_INTERNAL_e9146632_4_k_cu_a80b5f3d4cuda3std6ranges3__45__cpo4nextE[1];
.global .align 1 .b8 _ZN34_INTERNAL_e9146632_4_k_cu_a80b5f3d4cuda3std6ranges3__45__cpo4prevE[1];
.global .align 1 .b8 _ZN34_INTERNAL_e9146632_4_k_cu_a80b5f3d4cuda3std6ranges3__45__cpo4dataE[1];
.global .align 1 .b8 _ZN34_INTERNAL_e9146632_4_k_cu_a80b5f3d4cuda3std6ranges3__45__cpo5cdataE[1];
.global .align 1 .b8 _ZN34_INTERNAL_e9146632_4_k_cu_a80b5f3d4cuda3std6ranges3__45__cpo4sizeE[1];
.global .align 1 .b8 _ZN34_INTERNAL_e9146632_4_k_cu_a80b5f3d4cuda3std6ranges3__45__cpo5ssizeE[1];
.global .align 1 .b8 _ZN34_INTERNAL_e9146632_4_k_cu_a80b5f3d4cuda3std6ranges3__45__cpo8distanceE[1];
.global .align 1 .b8 _ZN34_INTERNAL_e9146632_4_k_cu_a80b5f3d6thrust24THRUST_300001_SM_1000_NS8cuda_cub3parE[1];
.global .align 1 .b8 _ZN34_INTERNAL_e9146632_4_k_cu_a80b5f3d6thrust24THRUST_300001_SM_1000_NS8cuda_cub10par_nosyncE[1];
.global .align 1 .b8 _ZN34_INTERNAL_e9146632_4_k_cu_a80b5f3d6thrust24THRUST_300001_SM_1000_NS6system6detail10sequential3seqE[1];
.global .align 1 .b8 _ZN34_INTERNAL_e9146632_4_k_cu_a80b5f3d6thrust24THRUST_300001_SM_1000_NS6system3cpp3parE[1];
.global .align 1 .b8 _ZN34_INTERNAL_e9146632_4_k_cu_a80b5f3d6thrust24THRUST_300001_SM_1000_NS12placeholders2_1E[1];
.global .align 1 .b8 _ZN34_INTERNAL_e9146632_4_k_cu_a80b5f3d6thrust24THRUST_300001_SM_1000_NS12placeholders2_2E[1];
.global .align 1 .b8 _ZN34_INTERNAL_e9146632_4_k_cu_a80b5f3d6thrust24THRUST_300001_SM_1000_NS12placeholders2_3E[1];
.global .align 1 .b8 _ZN34_INTERNAL_e9146632_4_k_cu_a80b5f3d6thrust24THRUST_300001_SM_1000_NS12placeholders2_4E[1];
.global .align 1 .b8 _ZN34_INTERNAL_e9146632_4_k_cu_a80b5f3d6thrust24THRUST_300001_SM_1000_NS12placeholders2_5E[1];
.global .align 1 .b8 _ZN34_INTERNAL_e9146632_4_k_cu_a80b5f3d6thrust24THRUST_300001_SM_1000_NS12placeholders2_6E[1];
.global .align 1 .b8 _ZN34_INTERNAL_e9146632_4_k_cu_a80b5f3d6thrust24THRUST_300001_SM_1000_NS12placeholders2_7E[1];
.global .align 1 .b8 _ZN34_INTERNAL_e9146632_4_k_cu_a80b5f3d6thrust24THRUST_300001_SM_1000_NS12placeholders2_8E[1];
.global .align 1 .b8 _ZN34_INTERNAL_e9146632_4_k_cu_a80b5f3d6thrust24THRUST_300001_SM_1000_NS12placeholders2_9E[1];
.global .align 1 .b8 _ZN34_INTERNAL_e9146632_4_k_cu_a80b5f3d6thrust24THRUST_300001_SM_1000_NS12placeholders3_10E[1];
.global .align 1 .b8 _ZN34_INTERNAL_e9146632_4_k_cu_a80b5f3d6thrust24THRUST_300001_SM_1000_NS3seqE[1];
.global .align 1 .b8 _ZN34_INTERNAL_e9146632_4_k_cu_a80b5f3d6thrust24THRUST_300001_SM_1000_NS6deviceE[1];
.extern .shared .align 16 .b8 _ZN6thrust24THRUST_300001_SM_1000_NS8cuda_cub4core6detail5shmemE[];

.visible .entry _Z12setup_kernelP17curandStateXORWOWm(
	.param .u64 .ptr .align 1 _Z12setup_kernelP17curandStateXORWOWm_param_0,
	.param .u64 _Z12setup_kernelP17curandStateXORWOWm_param_1
)
{
	.reg .pred 	%p<24>;
	.reg .b32 	%r<413>;
	.reg .b64 	%rd<19>;

	ld.param.u64 	%rd8, [_Z12setup_kernelP17curandStateXORWOWm_param_0];
	ld.param.u64 	%rd9, [_Z12setup_kernelP17curandStateXORWOWm_param_1];
	cvta.to.global.u64 	%rd10, %rd8;
	mov.u32 	%r182, %ntid.x;
	mov.u32 	%r183, %ctaid.x;
	mov.u32 	%r184, %tid.x;
	mad.lo.s32 	%r185, %r182, %r183, %r184;
	cvt.s64.s32 	%rd18, %r185;
	mul.wide.s32 	%rd11, %r185, 48;
	add.s64 	%rd2, %rd10, %rd11;
	cvt.u32.u64 	%r186, %rd9;
	xor.b32  	%r187, %r186, -1429050551;
	mul.lo.s32 	%r188, %r187, 1099087573;
	{ .reg .b32 tmp; mov.b64 {tmp, %r189}, %rd9; }
	xor.b32  	%r190, %r189, -136515619;
	mul.lo.s32 	%r191, %r190, -1703105765;
	add.s32 	%r192, %r188, %r191;
	add.s32 	%r193, %r192, 6615241;
	add.s32 	%r194, %r188, 123456789;
	st.global.v2.u32 	[%rd2], {%r193, %r194};
	xor.b32  	%r195, %r188, 362436069;
	add.s32 	%r196, %r191, 521288629;
	st.global.v2.u32 	[%rd2+8], {%r195, %r196};
	xor.b32  	%r197, %r191, 88675123;
	add.s32 	%r198, %r188, 5783321;
	st.global.v2.u32 	[%rd2+16], {%r197, %r198};
	setp.eq.s32 	%p1, %r185, 0;
	@%p1 bra 	$L__BB0_42;
	mov.b32 	%r319, 0;
$L__BB0_2:
	and.b64  	%rd4, %rd18, 3;
	setp.eq.s64 	%p2, %rd4, 0;
	@%p2 bra 	$L__BB0_41;
	mul.wide.u32 	%rd12, %r319, 3200;
	mov.u64 	%rd13, precalc_xorwow_matrix;
	add.s64 	%rd5, %rd13, %rd12;
	cvt.u32.u64 	%r2, %rd4;
	mov.b32 	%r320, 0;
$L__BB0_4:
	mov.b32 	%r333, 0;
	mov.u32 	%r334, %r333;
	mov.u32 	%r335, %r333;
	mov.u32 	%r336, %r333;
	mov.u32 	%r337, %r333;
	mov.u32 	%r326, %r333;
$L__BB0_5:
	mul.wide.u32 	%rd14, %r326, 4;
	add.s64 	%rd15, %rd2, %rd14;
	ld.global.u32 	%r10, [%rd15+4];
	shl.b32 	%r11, %r326, 5;
	mov.b32 	%r332, 0;
$L__BB0_6:
	.pragma "nounroll";
	shr.u32 	%r203, %r10, %r332;
	and.b32  	%r204, %r203, 1;
	setp.eq.b32 	%p3, %r204, 1;
	not.pred 	%p4, %p3;
	add.s32 	%r205, %r11, %r332;
	mul.lo.s32 	%r206, %r205, 5;
	mul.wide.u32 	%rd16, %r206, 4;
	add.s64 	%rd6, %rd5, %rd16;
	@%p4 bra 	$L__BB0_8;
	ld.global.u32 	%r207, [%rd6];
	xor.b32  	%r337, %r337, %r207;
	ld.global.u32 	%r208, [%rd6+4];
	xor.b32  	%r336, %r336, %r208;
	ld.global.u32 	%r209, [%rd6+8];
	xor.b32  	%r335, %r335, %r209;
	ld.global.u32 	%r210, [%rd6+12];
	xor.b32  	%r334, %r334, %r210;
	ld.global.u32 	%r211, [%rd6+16];
	xor.b32  	%r333, %r333, %r211;
$L__BB0_8:
	and.b32  	%r213, %r203, 2;
	setp.eq.s32 	%p5, %r213, 0;
	@%p5 bra 	$L__BB0_10;
	ld.global.u32 	%r214, [%rd6+20];
	xor.b32  	%r337, %r337, %r214;
	ld.global.u32 	%r215, [%rd6+24];
	xor.b32  	%r336, %r336, %r215;
	ld.global.u32 	%r216, [%rd6+28];
	xor.b32  	%r335, %r335, %r216;
	ld.global.u32 	%r217, [%rd6+32];
	xor.b32  	%r334, %r334, %r217;
	ld.global.u32 	%r218, [%rd6+36];
	xor.b32  	%r333, %r333, %r218;
$L__BB0_10:
	and.b32  	%r220, %r203, 4;
	setp.eq.s32 	%p6, %r220, 0;
	@%p6 bra 	$L__BB0_12;
	ld.global.u32 	%r221, [%rd6+40];
	xor.b32  	%r337, %r337, %r221;
	ld.global.u32 	%r222, [%rd6+44];
	xor.b32  	%r336, %r336, %r222;
	ld.global.u32 	%r223, [%rd6+48];
	xor.b32  	%r335, %r335, %r223;
	ld.global.u32 	%r224, [%rd6+52];
	xor.b32  	%r334, %r334, %r224;
	ld.global.u32 	%r225, [%rd6+56];
	xor.b32  	%r333, %r333, %r225;
$L__BB0_12:
	and.b32  	%r227, %r203, 8;
	setp.eq.s32 	%p7, %r227, 0;
	@%p7 bra 	$L__BB0_14;
	ld.global.u32 	%r228, [%rd6+60];
	xor.b32  	%r337, %r337, %r228;
	ld.global.u32 	%r229, [%rd6+64];
	xor.b32  	%r336, %r336, %r229;
	ld.global.u32 	%r230, [%rd6+68];
	xor.b32  	%r335, %r335, %r230;
	ld.global.u32 	%r231, [%rd6+72];
	xor.b32  	%r334, %r334, %r231;
	ld.global.u32 	%r232, [%rd6+76];
	xor.b32  	%r333, %r333, %r232;
$L__BB0_14:
	and.b32  	%r234, %r203, 16;
	setp.eq.s32 	%p8, %r234, 0;
	@%p8 bra 	$L__BB0_16;
	ld.global.u32 	%r235, [%rd6+80];
	xor.b32  	%r337, %r337, %r235;
	ld.global.u32 	%r236, [%rd6+84];
	xor.b32  	%r336, %r336, %r236;
	ld.global.u32 	%r237, [%rd6+88];
	xor.b32  	%r335, %r335, %r237;
	ld.global.u32 	%r238, [%rd6+92];
	xor.b32  	%r334, %r334, %r238;
	ld.global.u32 	%r239, [%rd6+96];
	xor.b32  	%r333, %r333, %r239;
$L__BB0_16:
	and.b32  	%r241, %r203, 32;
	setp.eq.s32 	%p9, %r241, 0;
	@%p9 bra 	$L__BB0_18;
	ld.global.u32 	%r242, [%rd6+100];
	xor.b32  	%r337, %r337, %r242;
	ld.global.u32 	%r243, [%rd6+104];
	xor.b32  	%r336, %r336, %r243;
	ld.global.u32 	%r244, [%rd6+108];
	xor.b32  	%r335, %r335, %r244;
	ld.global.u32 	%r245, [%rd6+112];
	xor.b32  	%r334, %r334, %r245;
	ld.global.u32 	%r246, [%rd6+116];
	xor.b32  	%r333, %r333, %r246;
$L__BB0_18:
	and.b32  	%r248, %r203, 64;
	setp.eq.s32 	%p10, %r248, 0;
	@%p10 bra 	$L__BB0_20;
	ld.global.u32 	%r249, [%rd6+120];
	xor.b32  	%r337, %r337, %r249;
	ld.global.u32 	%r250, [%rd6+124];
	xor.b32  	%r336, %r336, %r250;
	ld.global.u32 	%r251, [%rd6+128];
	xor.b32  	%r335, %r335, %r251;
	ld.global.u32 	%r252, [%rd6+132];
	xor.b32  	%r334, %r334, %r252;
	ld.global.u32 	%r253, [%rd6+136];
	xor.b32  	%r333, %r333, %r253;
$L__BB0_20:
	and.b32  	%r255, %r203, 128;
	setp.eq.s32 	%p11, %r255, 0;
	@%p11 bra 	$L__BB0_22;
	ld.global.u32 	%r256, [%rd6+140];
	xor.b32  	%r337, %r337, %r256;
	ld.global.u32 	%r257, [%rd6+144];
	xor.b32  	%r336, %r336, %r257;
	ld.global.u32 	%r258, [%rd6+148];
	xor.b32  	%r335, %r335, %r258;
	ld.global.u32 	%r259, [%rd6+152];
	xor.b32  	%r334, %r334, %r259;
	ld.global.u32 	%r260, [%rd6+156];
	xor.b32  	%r333, %r333, %r260;
$L__BB0_22:
	and.b32  	%r262, %r203, 256;
	setp.eq.s32 	%p12, %r262, 0;
	@%p12 bra 	$L__BB0_24;
	ld.global.u32 	%r263, [%rd6+160];
	xor.b32  	%r337, %r337, %r263;
	ld.global.u32 	%r264, [%rd6+164];
	xor.b32  	%r336, %r336, %r264;
	ld.global.u32 	%r265, [%rd6+168];
	xor.b32  	%r335, %r335, %r265;
	ld.global.u32 	%r266, [%rd6+172];
	xor.b32  	%r334, %r334, %r266;
	ld.global.u32 	%r267, [%rd6+176];
	xor.b32  	%r333, %r333, %r267;
$L__BB0_24:
	and.b32  	%r269, %r203, 512;
	setp.eq.s32 	%p13, %r269, 0;
	@%p13 bra 	$L__BB0_26;
	ld.global.u32 	%r270, [%rd6+180];
	xor.b32  	%r337, %r337, %r270;
	ld.global.u32 	%r271, [%rd6+184];
	xor.b32  	%r336, %r336, %r271;
	ld.global.u32 	%r272, [%rd6+188];
	xor.b32  	%r335, %r335, %r272;
	ld.global.u32 	%r273, [%rd6+192];
	xor.b32  	%r334, %r334, %r273;
	ld.global.u32 	%r274, [%rd6+196];
	xor.b32  	%r333, %r333, %r274;
$L__BB0_26:
	and.b32  	%r276, %r203, 1024;
	setp.eq.s32 	%p14, %r276, 0;
	@%p14 bra 	$L__BB0_28;
	ld.global.u32 	%r277, [%rd6+200];
	xor.b32  	%r337, %r337, %r277;
	ld.global.u32 	%r278, [%rd6+204];
	xor.b32  	%r336, %r336, %r278;
	ld.global.u32 	%r279, [%rd6+208];
	xor.b32  	%r335, %r335, %r279;
	ld.global.u32 	%r280, [%rd6+212];
	xor.b32  	%r334, %r334, %r280;
	ld.global.u32 	%r281, [%rd6+216];
	xor.b32  	%r333, %r333, %r281;
$L__BB0_28:
	and.b32  	%r283, %r203, 2048;
	setp.eq.s32 	%p15, %r283, 0;
	@%p15 bra 	$L__BB0_30;
	ld.global.u32 	%r284, [%rd6+220];
	xor.b32  	%r337, %r337, %r284;
	ld.global.u32 	%r285, [%rd6+224];
	xor.b32  	%r336, %r336, %r285;
	ld.global.u32 	%r286, [%rd6+228];
	xor.b32  	%r335, %r335, %r286;
	ld.global.u32 	%r287, [%rd6+232];
	xor.b32  	%r334, %r334, %r287;
	ld.global.u32 	%r288, [%rd6+236];
	xor.b32  	%r333, %r333, %r288;
$L__BB0_30:
	and.b32  	%r290, %r203, 4096;
	setp.eq.s32 	%p16, %r290, 0;
	@%p16 bra 	$L__BB0_32;
	ld.global.u32 	%r291, [%rd6+240];
	xor.b32  	%r337, %r337, %r291;
	ld.global.u32 	%r292, [%rd6+244];
	xor.b32  	%r336, %r336, %r292;
	ld.global.u32 	%r293, [%rd6+248];
	xor.b32  	%r335, %r335, %r293;
	ld.global.u32 	%r294, [%rd6+252];
	xor.b32  	%r334, %r334, %r294;
	ld.global.u32 	%r295, [%rd6+256];
	xor.b32  	%r333, %r333, %r295;
$L__BB0_32:
	and.b32  	%r297, %r203, 8192;
	setp.eq.s32 	%p17, %r297, 0;
	@%p17 bra 	$L__BB0_34;
	ld.global.u32 	%r298, [%rd6+260];
	xor.b32  	%r337, %r337, %r298;
	ld.global.u32 	%r299, [%rd6+264];
	xor.b32  	%r336, %r336, %r299;
	ld.global.u32 	%r300, [%rd6+268];
	xor.b32  	%r335, %r335, %r300;
	ld.global.u32 	%r301, [%rd6+272];
	xor.b32  	%r334, %r334, %r301;
	ld.global.u32 	%r302, [%rd6+276];
	xor.b32  	%r333, %r333, %r302;
$L__BB0_34:
	and.b32  	%r304, %r203, 16384;
	setp.eq.s32 	%p18, %r304, 0;
	@%p18 bra 	$L__BB0_36;
	ld.global.u32 	%r305, [%rd6+280];
	xor.b32  	%r337, %r337, %r305;
	ld.global.u32 	%r306, [%rd6+284];
	xor.b32  	%r336, %r336, %r306;
	ld.global.u32 	%r307, [%rd6+288];
	xor.b32  	%r335, %r335, %r307;
	ld.global.u32 	%r308, [%rd6+292];
	xor.b32  	%r334, %r334, %r308;
	ld.global.u32 	%r309, [%rd6+296];
	xor.b32  	%r333, %r333, %r309;
$L__BB0_36:
	and.b32  	%r311, %r203, 32768;
	setp.eq.s32 	%p19, %r311, 0;
	@%p19 bra 	$L__BB0_38;
	ld.global.u32 	%r312, [%rd6+300];
	xor.b32  	%r337, %r337, %r312;
	ld.global.u32 	%r313, [%rd6+304];
	xor.b32  	%r336, %r336, %r313;
	ld.global.u32 	%r314, [%rd6+308];
	xor.b32  	%r335, %r335, %r314;
	ld.global.u32 	%r315, [%rd6+312];
	xor.b32  	%r334, %r334, %r315;
	ld.global.u32 	%r316, [%rd6+316];
	xor.b32  	%r333, %r333, %r316;
$L__BB0_38:
	add.s32 	%r332, %r332, 16;
	setp.ne.s32 	%p20, %r332, 32;
	@%p20 bra 	$L__BB0_6;
	mad.lo.s32 	%r317, %r326, -31, %r11;
	add.s32 	%r326, %r317, 1;
	setp.ne.s32 	%p21, %r326, 5;
	@%p21 bra 	$L__BB0_5;
	st.global.u32 	[%rd2+4], %r337;
	st.global.u32 	[%rd2+8], %r336;
	st.global.u32 	[%rd2+12], %r335;
	st.global.u32 	[%rd2+16], %r334;
	st.global.u32 	[%rd2+20], %r333;
	add.s32 	%r320, %r320, 1;
	setp.lt.u32 	%p22, %r320, %r2;
	@%p22 bra 	$L__BB0_4;
$L__BB0_41:
	shr.u64 	%rd7, %rd18, 2;
	add.s32 	%r319, %r319, 1;
	setp.gt.u64 	%p23, %rd18, 3;
	mov.u64 	%rd18, %rd7;
	@%p23 bra 	$L__BB0_2;
$L__BB0_42:
	mov.b32 	%r318, 0;
	st.global.v2.u32 	[%rd2+24], {%r318, %r318};
	st.global.u32 	[%rd2+32], %r318;
	mov.b64 	%rd17, 0;
	st.global.u64 	[%rd2+40], %rd17;
	ret;

}
	// .globl	_Z15randomColouringP17curandStateXORWOWPiii
.visible .entry _Z15randomColouringP17curandStateXORWOWPiii(
	.param .u64 .ptr .align 1 _Z15randomColouringP17curandStateXORWOWPiii_param_0,
	.param .u64 .ptr .align 1 _Z15randomColouringP17curandStateXORWOWPiii_param_1,
	.param .u32 _Z15randomColouringP17curandStateXORWOWPiii_param_2,
	.param .u32 _Z15randomColouringP17curandStateXORWOWPiii_param_3
)
{
	.reg .b32 	%r<23>;
	.reg .b32 	%f<5>;
	.reg .b64 	%rd<9>;
	.reg .b64 	%fd<5>;

	ld.param.u64 	%rd1, [_Z15randomColouringP17curandStateXORWOWPiii_param_0];
	ld.param.u64 	%rd2, [_Z15randomColouringP17curandStateXORWOWPiii_param_1];
	ld.param.u32 	%r1, [_Z15randomColouringP17curandStateXORWOWPiii_param_3];
	cvta.to.global.u64 	%rd3, %rd2;
	cvta.to.global.u64 	%rd4, %rd1;
	mov.u32 	%r2, %ntid.x;
	mov.u32 	%r3, %ctaid.x;
	mov.u32 	%r4, %tid.x;
	mad.lo.s32 	%r5, %r2, %r3, %r4;
	mul.wide.s32 	%rd5, %r5, 48;
	add.s64 	%rd6, %rd4, %rd5;
	ld.global.v2.u32 	{%r6, %r7}, [%rd6];
	ld.global.v2.u32 	{%r8, %r9}, [%rd6+8];
	ld.global.v2.u32 	{%r10, %r11}, [%rd6+16];
	shr.u32 	%r12, %r7, 2;
	xor.b32  	%r13, %r12, %r7;
	shl.b32 	%r14, %r11, 4;
	shl.b32 	%r15, %r13, 1;
	xor.b32  	%r16, %r14, %r15;
	xor.b32  	%r17, %r16, %r11;
	xor.b32  	%r18, %r17, %r13;
	add.s32 	%r19, %r6, 362437;
	add.s32 	%r20, %r18, %r19;
	cvt.rn.f32.u32 	%f1, %r20;
	fma.rn.f32 	%f2, %f1, 0f2F800000, 0f2F000000;
	st.global.v2.u32 	[%rd6], {%r19, %r8};
	st.global.v2.u32 	[%rd6+8], {%r9, %r10};
	st.global.v2.u32 	[%rd6+16], {%r11, %r18};
	add.s32 	%r21, %r1, -1;
	cvt.rn.f64.s32 	%fd1, %r21;
	add.f64 	%fd2, %fd1, 0d3FEFFFFDE7210BE9;
	cvt.f64.f32 	%fd3, %f2;
	mul.f64 	%fd4, %fd2, %fd3;
	cvt.rn.f32.f64 	%f3, %fd4;
	add.f32 	%f4, %f3, 0f3F800000;
	cvt.rzi.s32.f32 	%r22, %f4;
	mul.wide.s32 	%rd7, %r5, 4;
	add.s64 	%rd8, %rd3, %rd7;
	st.global.u32 	[%rd8], %r22;
	ret;

}
	// .globl	_Z17conflictDetectionPiS_S_iiS_
.visible .entry _Z17conflictDetectionPiS_S_iiS_(
	.param .u64 .ptr .align 1 _Z17conflictDetectionPiS_S_iiS__param_0,
	.param .u64 .ptr .align 1 _Z17conflictDetectionPiS_S_iiS__param_1,
	.param .u64 .ptr .align 1 _Z17conflictDetectionPiS_S_iiS__param_2,
	.param .u32 _Z17conflictDetectionPiS_S_iiS__param_3,
	.param .u32 _Z17conflictDetectionPiS_S_iiS__param_4,
	.param .u64 .ptr .align 1 _Z17conflictDetectionPiS_S_iiS__param_5
)
{
	.reg .pred 	%p<28>;
	.reg .b32 	%r<67>;
	.reg .b64 	%rd<39>;

	ld.param.u64 	%rd13, [_Z17conflictDetectionPiS_S_iiS__param_0];
	ld.param.u64 	%rd14, [_Z17conflictDetectionPiS_S_iiS__param_1];
	ld.param.u64 	%rd15, [_Z17conflictDetectionPiS_S_iiS__param_2];
	ld.param.u32 	%r23, [_Z17conflictDetectionPiS_S_iiS__param_3];
	ld.param.u32 	%r61, [_Z17conflictDetectionPiS_S_iiS__param_4];
	ld.param.u64 	%rd16, [_Z17conflictDetectionPiS_S_iiS__param_5];
	cvta.to.global.u64 	%rd1, %rd16;
	cvta.to.global.u64 	%rd2, %rd14;
	cvta.to.global.u64 	%rd3, %rd15;
	mov.u32 	%r25, %ntid.x;
	mov.u32 	%r26, %ctaid.x;
	mov.u32 	%r27, %tid.x;
	mad.lo.s32 	%r1, %r25, %r26, %r27;
	setp.ge.s32 	%p1, %r1, %r23;
	@%p1 bra 	$L__BB2_40;
	cvta.to.global.u64 	%rd17, %rd13;
	mul.wide.s32 	%rd18, %r1, 4;
	add.s64 	%rd19, %rd3, %rd18;
	ld.global.u32 	%r2, [%rd19];
	add.s64 	%rd4, %rd17, %rd18;
	ld.global.u32 	%r3, [%rd4];
	add.s32 	%r28, %r23, -1;
	setp.eq.s32 	%p2, %r1, %r28;
	@%p2 bra 	$L__BB2_3;
	ld.global.u32 	%r61, [%rd4+4];
$L__BB2_3:
	setp.ge.s32 	%p3, %r3, %r61;
	@%p3 bra 	$L__BB2_40;
	add.s64 	%rd5, %rd1, %rd18;
	sub.s32 	%r29, %r61, %r3;
	and.b32  	%r6, %r29, 3;
	setp.eq.s32 	%p4, %r6, 0;
	mov.u32 	%r64, %r3;
	@%p4 bra 	$L__BB2_13;
	neg.s32 	%r62, %r6;
	mov.u32 	%r64, %r3;
$L__BB2_6:
	.pragma "nounroll";
	mul.wide.s32 	%rd21, %r64, 4;
	add.s64 	%rd22, %rd2, %rd21;
	ld.global.u32 	%r10, [%rd22];
	mul.wide.s32 	%rd23, %r10, 4;
	add.s64 	%rd24, %rd3, %rd23;
	ld.global.u32 	%r30, [%rd24+-4];
	setp.ne.s32 	%p5, %r30, %r2;
	@%p5 bra 	$L__BB2_12;
	add.s32 	%r31, %r10, -1;
	setp.lt.s32 	%p6, %r1, %r31;
	@%p6 bra 	$L__BB2_10;
	add.s64 	%rd6, %rd1, %rd23;
	ld.global.u32 	%r32, [%rd6+-4];
	setp.eq.s32 	%p7, %r32, 1;
	@%p7 bra 	$L__BB2_12;
	mov.b32 	%r33, 1;
	st.global.u32 	[%rd6+-4], %r33;
	bra.uni 	$L__BB2_12;
$L__BB2_10:
	ld.global.u32 	%r34, [%rd5];
	setp.eq.s32 	%p8, %r34, 1;
	@%p8 bra 	$L__BB2_12;
	mov.b32 	%r35, 1;
	st.global.u32 	[%rd5], %r35;
$L__BB2_12:
	add.s32 	%r64, %r64, 1;
	add.s32 	%r62, %r62, 1;
	setp.ne.s32 	%p9, %r62, 0;
	@%p9 bra 	$L__BB2_6;
$L__BB2_13:
	sub.s32 	%r36, %r3, %r61;
	setp.gt.u32 	%p10, %r36, -4;
	@%p10 bra 	$L__BB2_40;
	sub.s32 	%r65, %r64, %r61;
	add.s64 	%rd7, %rd2, 8;
$L__BB2_15:
	mul.wide.s32 	%rd26, %r64, 4;
	add.s64 	%rd8, %rd7, %rd26;
	ld.global.u32 	%r17, [%rd8+-8];
	mul.wide.s32 	%rd27, %r17, 4;
	add.s64 	%rd28, %rd3, %rd27;
	ld.global.u32 	%r37, [%rd28+-4];
	setp.ne.s32 	%p11, %r37, %r2;
	@%p11 bra 	$L__BB2_21;
	add.s32 	%r38, %r17, -1;
	setp.ge.s32 	%p12, %r1, %r38;
	@%p12 bra 	$L__BB2_19;
	ld.global.u32 	%r41, [%rd5];
	setp.eq.s32 	%p14, %r41, 1;
	@%p14 bra 	$L__BB2_21;
	mov.b32 	%r42, 1;
	st.global.u32 	[%rd5], %r42;
	bra.uni 	$L__BB2_21;
$L__BB2_19:
	add.s64 	%rd9, %rd1, %rd27;
	ld.global.u32 	%r39, [%rd9+-4];
	setp.eq.s32 	%p13, %r39, 1;
	@%p13 bra 	$L__BB2_21;
	mov.b32 	%r40, 1;
	st.global.u32 	[%rd9+-4], %r40;
$L__BB2_21:
	ld.global.u32 	%r18, [%rd8+-4];
	mul.wide.s32 	%rd30, %r18, 4;
	add.s64 	%rd31, %rd3, %rd30;
	ld.global.u32 	%r43, [%rd31+-4];
	setp.ne.s32 	%p15, %r43, %r2;
	@%p15 bra 	$L__BB2_27;
	add.s32 	%r44, %r18, -1;
	setp.lt.s32 	%p16, %r1, %r44;
	@%p16 bra 	$L__BB2_25;
	add.s64 	%rd10, %rd1, %rd30;
	ld.global.u32 	%r45, [%rd10+-4];
	setp.eq.s32 	%p17, %r45, 1;
	@%p17 bra 	$L__BB2_27;
	mov.b32 	%r46, 1;
	st.global.u32 	[%rd10+-4], %r46;
	bra.uni 	$L__BB2_27;
$L__BB2_25:
	ld.global.u32 	%r47, [%rd5];
	setp.eq.s32 	%p18, %r47, 1;
	@%p18 bra 	$L__BB2_27;
	mov.b32 	%r48, 1;
	st.global.u32 	[%rd5], %r48;
$L__BB2_27:
	ld.global.u32 	%r19, [%rd8];
	mul.wide.s32 	%rd33, %r19, 4;
	add.s64 	%rd34, %rd3, %rd33;
	ld.global.u32 	%r49, [%rd34+-4];
	setp.ne.s32 	%p19, %r49, %r2;
	@%p19 bra 	$L__BB2_33;
	add.s32 	%r50, %r19, -1;
	setp.lt.s32 	%p20, %r1, %r50;
	@%p20 bra 	$L__BB2_31;
	add.s64 	%rd11, %rd1, %rd33;
	ld.global.u32 	%r51, [%rd11+-4];
	setp.eq.s32 	%p21, %r51, 1;
	@%p21 bra 	$L__BB2_33;
	mov.b32 	%r52, 1;
	st.global.u32 	[%rd11+-4], %r52;
	bra.uni 	$L__BB2_33;
$L__BB2_31:
	ld.global.u32 	%r53, [%rd5];
	setp.eq.s32 	%p22, %r53, 1;
	@%p22 bra 	$L__BB2_33;
	mov.b32 	%r54, 1;
	st.global.u32 	[%rd5], %r54;
$L__BB2_33:
	ld.global.u32 	%r20, [%rd8+4];
	mul.wide.s32 	%rd36, %r20, 4;
	add.s64 	%rd37, %rd3, %rd36;
	ld.global.u32 	%r55, [%rd37+-4];
	setp.ne.s32 	%p23, %r55, %r2;
	@%p23 bra 	$L__BB2_39;
	add.s32 	%r56, %r20, -1;
	setp.lt.s32 	%p24, %r1, %r56;
	@%p24 bra 	$L__BB2_37;
	add.s64 	%rd12, %rd1, %rd36;
	ld.global.u32 	%r57, [%rd12+-4];
	setp.eq.s32 	%p25, %r57, 1;
	@%p25 bra 	$L__BB2_39;
	mov.b32 	%r58, 1;
	st.global.u32 	[%rd12+-4], %r58;
	bra.uni 	$L__BB2_39;
$L__BB2_37:
	ld.global.u32 	%r59, [%rd5];
	setp.eq.s32 	%p26, %r59, 1;
	@%p26 bra 	$L__BB2_39;
	mov.b32 	%r60, 1;
	st.global.u32 	[%rd5], %r60;
$L__BB2_39:
	add.s32 	%r64, %r64, 4;
	add.s32 	%r65, %r65, 4;
	setp.ne.s32 	%p27, %r65, 0;
	@%p27 bra 	$L__BB2_15;
$L__BB2_40:
	ret;

}
	// .globl	_Z10degreeCalcPiS_S_ii
.visible .entry _Z10degreeCalcPiS_S_ii(
	.param .u64 .ptr .align 1 _Z10degreeCalcPiS_S_ii_param_0,
	.param .u64 .ptr .align 1 _Z10degreeCalcPiS_S_ii_param_1,
	.param .u64 .ptr .align 1 _Z10degreeCalcPiS_S_ii_param_2,
	.param .u32 _Z10degreeCalcPiS_S_ii_param_3,
	.param .u32 _Z10degreeCalcPiS_S_ii_param_4
)
{
	.reg .pred 	%p<12>;
	.reg .b32 	%r<99>;
	.reg .b64 	%rd<78>;

	ld.param.u64 	%rd5, [_Z10degreeCalcPiS_S_ii_param_0];
	ld.param.u64 	%rd6, [_Z10degreeCalcPiS_S_ii_param_1];
	ld.param.u64 	%rd7, [_Z10degreeCalcPiS_S_ii_param_2];
	ld.param.u32 	%r24, [_Z10degreeCalcPiS_S_ii_param_3];
	ld.param.u32 	%r91, [_Z10degreeCalcPiS_S_ii_param_4];
	cvta.to.global.u64 	%rd1, %rd6;
	cvta.to.global.u64 	%rd2, %rd7;
	mov.u32 	%r26, %ntid.x;
	mov.u32 	%r27, %ctaid.x;
	mov.u32 	%r28, %tid.x;
	mad.lo.s32 	%r1, %r26, %r27, %r28;
	setp.ge.s32 	%p1, %r1, %r24;
	@%p1 bra 	$L__BB3_16;
	cvta.to.global.u64 	%rd8, %rd5;
	mul.wide.s32 	%rd9, %r1, 4;
	add.s64 	%rd3, %rd8, %rd9;
	ld.global.u32 	%r94, [%rd3];
	add.s32 	%r29, %r24, -1;
	setp.eq.s32 	%p2, %r1, %r29;
	@%p2 bra 	$L__BB3_3;
	ld.global.u32 	%r91, [%rd3+4];
$L__BB3_3:
	sub.s32 	%r5, %r91, %r94;
	add.s64 	%rd11, %rd2, %rd9;
	atom.global.add.u32 	%r30, [%rd11], %r5;
	setp.le.s32 	%p3, %r91, %r94;
	@%p3 bra 	$L__BB3_16;
	and.b32  	%r6, %r5, 15;
	sub.s32 	%r31, %r94, %r91;
	setp.gt.u32 	%p4, %r31, -16;
	@%p4 bra 	$L__BB3_7;
	and.b32  	%r32, %r5, -16;
	neg.s32 	%r92, %r32;
	add.s64 	%rd4, %rd1, 32;
$L__BB3_6:
	.pragma "nounroll";
	mul.wide.s32 	%rd12, %r94, 4;
	add.s64 	%rd13, %rd4, %rd12;
	ld.global.u32 	%r33, [%rd13+-32];
	mul.wide.s32 	%rd14, %r33, 4;
	add.s64 	%rd15, %rd2, %rd14;
	atom.global.add.u32 	%r34, [%rd15+-4], 1;
	ld.global.u32 	%r35, [%rd13+-28];
	mul.wide.s32 	%rd16, %r35, 4;
	add.s64 	%rd17, %rd2, %rd16;
	atom.global.add.u32 	%r36, [%rd17+-4], 1;
	ld.global.u32 	%r37, [%rd13+-24];
	mul.wide.s32 	%rd18, %r37, 4;
	add.s64 	%rd19, %rd2, %rd18;
	atom.global.add.u32 	%r38, [%rd19+-4], 1;
	ld.global.u32 	%r39, [%rd13+-20];
	mul.wide.s32 	%rd20, %r39, 4;
	add.s64 	%rd21, %rd2, %rd20;
	atom.global.add.u32 	%r40, [%rd21+-4], 1;
	ld.global.u32 	%r41, [%rd13+-16];
	mul.wide.s32 	%rd22, %r41, 4;
	add.s64 	%rd23, %rd2, %rd22;
	atom.global.add.u32 	%r42, [%rd23+-4], 1;
	ld.global.u32 	%r43, [%rd13+-12];
	mul.wide.s32 	%rd24, %r43, 4;
	add.s64 	%rd25, %rd2, %rd24;
	atom.global.add.u32 	%r44, [%rd25+-4], 1;
	ld.global.u32 	%r45, [%rd13+-8];
	mul.wide.s32 	%rd26, %r45, 4;
	add.s64 	%rd27, %rd2, %rd26;
	atom.global.add.u32 	%r46, [%rd27+-4], 1;
	ld.global.u32 	%r47, [%rd13+-4];
	mul.wide.s32 	%rd28, %r47, 4;
	add.s64 	%rd29, %rd2, %rd28;
	atom.global.add.u32 	%r48, [%rd29+-4], 1;
	ld.global.u32 	%r49, [%rd13];
	mul.wide.s32 	%rd30, %r49, 4;
	add.s64 	%rd31, %rd2, %rd30;
	atom.global.add.u32 	%r50, [%rd31+-4], 1;
	ld.global.u32 	%r51, [%rd13+4];
	mul.wide.s32 	%rd32, %r51, 4;
	add.s64 	%rd33, %rd2, %rd32;
	atom.global.add.u32 	%r52, [%rd33+-4], 1;
	ld.global.u32 	%r53, [%rd13+8];
	mul.wide.s32 	%rd34, %r53, 4;
	add.s64 	%rd35, %rd2, %rd34;
	atom.global.add.u32 	%r54, [%rd35+-4], 1;
	ld.global.u32 	%r55, [%rd13+12];
	mul.wide.s32 	%rd36, %r55, 4;
	add.s64 	%rd37, %rd2, %rd36;
	atom.global.add.u32 	%r56, [%rd37+-4], 1;
	ld.global.u32 	%r57, [%rd13+16];
	mul.wide.s32 	%rd38, %r57, 4;
	add.s64 	%rd39, %rd2, %rd38;
	atom.global.add.u32 	%r58, [%rd39+-4], 1;
	ld.global.u32 	%r59, [%rd13+20];
	mul.wide.s32 	%rd40, %r59, 4;
	add.s64 	%rd41, %rd2, %rd40;
	atom.global.add.u32 	%r60, [%rd41+-4], 1;
	ld.global.u32 	%r61, [%rd13+24];
	mul.wide.s32 	%rd42, %r61, 4;
	add.s64 	%rd43, %rd2, %rd42;
	atom.global.add.u32 	%r62, [%rd43+-4], 1;
	ld.global.u32 	%r63, [%rd13+28];
	mul.wide.s32 	%rd44, %r63, 4;
	add.s64 	%rd45, %rd2, %rd44;
	atom.global.add.u32 	%r64, [%rd45+-4], 1;
	add.s32 	%r94, %r94, 16;
	add.s32 	%r92, %r92, 16;
	setp.ne.s32 	%p5, %r92, 0;
	@%p5 bra 	$L__BB3_6;
$L__BB3_7:
	setp.eq.s32 	%p6, %r6, 0;
	@%p6 bra 	$L__BB3_16;
	and.b32  	%r13, %r5, 7;
	setp.lt.u32 	%p7, %r6, 8;
	@%p7 bra 	$L__BB3_10;
	mul.wide.s32 	%rd46, %r94, 4;
	add.s64 	%rd47, %rd1, %rd46;
	ld.global.u32 	%r65, [%rd47];
	mul.wide.s32 	%rd48, %r65, 4;
	add.s64 	%rd49, %rd2, %rd48;
	atom.global.add.u32 	%r66, [%rd49+-4], 1;
	ld.global.u32 	%r67, [%rd47+4];
	mul.wide.s32 	%rd50, %r67, 4;
	add.s64 	%rd51, %rd2, %rd50;
	atom.global.add.u32 	%r68, [%rd51+-4], 1;
	ld.global.u32 	%r69, [%rd47+8];
	mul.wide.s32 	%rd52, %r69, 4;
	add.s64 	%rd53, %rd2, %rd52;
	atom.global.add.u32 	%r70, [%rd53+-4], 1;
	ld.global.u32 	%r71, [%rd47+12];
	mul.wide.s32 	%rd54, %r71, 4;
	add.s64 	%rd55, %rd2, %rd54;
	atom.global.add.u32 	%r72, [%rd55+-4], 1;
	ld.global.u32 	%r73, [%rd47+16];
	mul.wide.s32 	%rd56, %r73, 4;
	add.s64 	%rd57, %rd2, %rd56;
	atom.global.add.u32 	%r74, [%rd57+-4], 1;
	ld.global.u32 	%r75, [%rd47+20];
	mul.wide.s32 	%rd58, %r75, 4;
	add.s64 	%rd59, %rd2, %rd58;
	atom.global.add.u32 	%r76, [%rd59+-4], 1;
	ld.global.u32 	%r77, [%rd47+24];
	mul.wide.s32 	%rd60, %r77, 4;
	add.s64 	%rd61, %rd2, %rd60;
	atom.global.add.u32 	%r78, [%rd61+-4], 1;
	ld.global.u32 	%r79, [%rd47+28];
	mul.wide.s32 	%rd62, %r79, 4;
	add.s64 	%rd63, %rd2, %rd62;
	atom.global.add.u32 	%r80, [%rd63+-4], 1;
	add.s32 	%r94, %r94, 8;
$L__BB3_10:
	setp.eq.s32 	%p8, %r13, 0;
	@%p8 bra 	$L__BB3_16;
	and.b32  	%r16, %r5, 3;
	setp.lt.u32 	%p9, %r13, 4;
	@%p9 bra 	$L__BB3_13;
	mul.wide.s32 	%rd64, %r94, 4;
	add.s64 	%rd65, %rd1, %rd64;
	ld.global.u32 	%r81, [%rd65];
	mul.wide.s32 	%rd66, %r81, 4;
	add.s64 	%rd67, %rd2, %rd66;
	atom.global.add.u32 	%r82, [%rd67+-4], 1;
	ld.global.u32 	%r83, [%rd65+4];
	mul.wide.s32 	%rd68, %r83, 4;
	add.s64 	%rd69, %rd2, %rd68;
	atom.global.add.u32 	%r84, [%rd69+-4], 1;
	ld.global.u32 	%r85, [%rd65+8];
	mul.wide.s32 	%rd70, %r85, 4;
	add.s64 	%rd71, %rd2, %rd70;
	atom.global.add.u32 	%r86, [%rd71+-4], 1;
	ld.global.u32 	%r87, [%rd65+12];
	mul.wide.s32 	%rd72, %r87, 4;
	add.s64 	%rd73, %rd2, %rd72;
	atom.global.add.u32 	%r88, [%rd73+-4], 1;
	add.s32 	%r94, %r94, 4;
$L__BB3_13:
	setp.eq.s32 	%p10, %r16, 0;
	@%p10 bra 	$L__BB3_16;
	neg.s32 	%r97, %r16;
$L__BB3_15:
	.pragma "nounroll";
	mul.wide.s32 	%rd74, %r94, 4;
	add.s64 	%rd75, %rd1, %rd74;
	ld.global.u32 	%r89, [%rd75];
	mul.wide.s32 	%rd76, %r89, 4;
	add.s64 	%rd77, %rd2, %rd76;
	atom.global.add.u32 	%r90, [%rd77+-4], 1;
	add.s32 	%r94, %r94, 1;
	add.s32 	%r97, %r97, 1;
	setp.ne.s32 	%p11, %r97, 0;
	@%p11 bra 	$L__BB3_15;
$L__BB3_16:
	ret;

}
	// .globl	_ZN6thrust24THRUST_300001_SM_1000_NS8cuda_cub4core6detail13_kernel_agentINS1_8__reduce11ReduceAgentINS0_12zip_iteratorIN4cuda3std3__45tupleIJNS0_10device_ptrIiEENS0_17counting_iteratorIlNS0_11use_defaultESF_SF_EEEEEEEPNSB_IJilEEESJ_iNS1_9__extrema9arg_max_fIilNSA_4lessIiEEEEEEJSI_SK_iSP_EEEvDpT0_
.visible .entry _ZN6thrust24THRUST_300001_SM_1000_NS8cuda_cub4core6detail13_kernel_agentINS1_8__reduce11ReduceAgentINS0_12zip_iteratorIN4cuda3std3__45tupleIJNS0_10device_ptrIiEENS0_17counting_iteratorIlNS0_11use_defaultESF_SF_EEEEEEEPNSB_IJilEEESJ_iNS1_9__extrema9arg_max_fIilNSA_4lessIiEEEEEEJSI_SK_iSP_EEEvDpT0_(
	.param .align 8 .b8 _ZN6thrust24THRUST_300001_SM_1000_NS8cuda_cub4core6detail13_kernel_agentINS1_8__reduce11ReduceAgentINS0_12zip_iteratorIN4cuda3std3__45tupleIJNS0_10device_ptrIiEENS0_17counting_iteratorIlNS0_11use_defaultESF_SF_EEEEEEEPNSB_IJilEEESJ_iNS1_9__extrema9arg_max_fIilNSA_4lessIiEEEEEEJSI_SK_iSP_EEEvDpT0__param_0[16],
	.param .u64 .ptr .align 1 _ZN6thrust24THRUST_300001_SM_1000_NS8cuda_cub4core6detail13_kernel_agentINS1_8__reduce11ReduceAgentINS0_12zip_iteratorIN4cuda3std3__45tupleIJNS0_10device_ptrIiEENS0_17counting_iteratorIlNS0_11use_defaultESF_SF_EEEEEEEPNSB_IJilEEESJ_iNS1_9__extrema9arg_max_fIilNSA_4lessIiEEEEEEJSI_SK_iSP_EEEvDpT0__param_1,
	.param .u32 _ZN6thrust24THRUST_300001_SM_1000_NS8cuda_cub4core6detail13_kernel_agentINS1_8__reduce11ReduceAgentINS0_12zip_iteratorIN4cuda3std3__45tupleIJNS0_10device_ptrIiEENS0_17counting_iteratorIlNS0_11use_defaultESF_SF_EEEEEEEPNSB_IJilEEESJ_iNS1_9__extrema9arg_max_fIilNSA_4lessIiEEEEEEJSI_SK_iSP_EEEvDpT0__param_2,
	.param .align 1 .b8 _ZN6thrust24THRUST_300001_SM_1000_NS8cuda_cub4core6detail13_kernel_agentINS1_8__reduce11ReduceAgentINS0_12zip_iteratorIN4cuda3std3__45tupleIJNS0_10device_ptrIiEENS0_17counting_iteratorIlNS0_11use_defaultESF_SF_EEEEEEEPNSB_IJilEEESJ_iNS1_9__extrema9arg_max_fIilNSA_4lessIiEEEEEEJSI_SK_iSP_EEEvDpT0__param_3[1]
)
.maxntid 256
{
	.reg .pred 	%p<213>;
	.reg .b32 	%r<641>;
	.reg .b64 	%rd<305>;

	ld.param.u64 	%rd195, [_ZN6thrust24THRUST_300001_SM_1000_NS8cuda_cub4core6detail13_kernel_agentINS1_8__reduce11ReduceAgentINS0_12zip_iteratorIN4cuda3std3__45tupleIJNS0_10device_ptrIiEENS0_17counting_iteratorIlNS0_11use_defaultESF_SF_EEEEEEEPNSB_IJilEEESJ_iNS1_9__extrema9arg_max_fIilNSA_4lessIiEEEEEEJSI_SK_iSP_EEEvDpT0__param_0+8];
	ld.param.u64 	%rd194, [_ZN6thrust24THRUST_300001_SM_1000_NS8cuda_cub4core6detail13_kernel_agentINS1_8__reduce11ReduceAgentINS0_12zip_iteratorIN4cuda3std3__45tupleIJNS0_10device_ptrIiEENS0_17counting_iteratorIlNS0_11use_defaultESF_SF_EEEEEEEPNSB_IJilEEESJ_iNS1_9__extrema9arg_max_fIilNSA_4lessIiEEEEEEJSI_SK_iSP_EEEvDpT0__param_0];
	ld.param.u32 	%r205, [_ZN6thrust24THRUST_300001_SM_1000_NS8cuda_cub4core6detail13_kernel_agentINS1_8__reduce11ReduceAgentINS0_12zip_iteratorIN4cuda3std3__45tupleIJNS0_10device_ptrIiEENS0_17counting_iteratorIlNS0_11use_defaultESF_SF_EEEEEEEPNSB_IJilEEESJ_iNS1_9__extrema9arg_max_fIilNSA_4lessIiEEEEEEJSI_SK_iSP_EEEvDpT0__param_2];
	setp.eq.s32 	%p1, %r205, 0;
	@%p1 bra 	$L__BB4_206;
	cvta.to.global.u64 	%rd1, %rd194;
	setp.gt.s32 	%p2, %r205, 1279;
	@%p2 bra 	$L__BB4_122;
	mov.u32 	%r1, %tid.x;
	setp.ge.s32 	%p96, %r1, %r205;
	mov.b32 	%r580, 0;
	mov.b64 	%rd246, 0;
	mov.u32 	%r572, %r1;
	@%p96 bra 	$L__BB4_4;
	cvt.u64.u32 	%rd222, %r1;
	mul.wide.u32 	%rd223, %r1, 4;
	add.s64 	%rd224, %rd1, %rd223;
	add.s64 	%rd246, %rd195, %rd222;
	ld.global.u32 	%r580, [%rd224];
	add.s32 	%r572, %r1, 256;
$L__BB4_4:
	setp.ge.s32 	%p97, %r572, %r205;
	@%p97 bra 	$L__BB4_26;
	not.b32 	%r338, %r572;
	add.s32 	%r6, %r205, %r338;
	and.b32  	%r339, %r6, 768;
	setp.eq.s32 	%p98, %r339, 768;
	@%p98 bra 	$L__BB4_11;
	cvt.u64.u32 	%rd226, %r572;
	add.s64 	%rd237, %rd195, %rd226;
	mul.wide.u32 	%rd227, %r572, 4;
	add.s64 	%rd236, %rd1, %rd227;
	shr.u32 	%r340, %r6, 8;
	add.s32 	%r341, %r340, 1;
	and.b32  	%r342, %r341, 3;
	neg.s32 	%r568, %r342;
$L__BB4_7:
	.pragma "nounroll";
	mov.u64 	%rd9, %rd246;
	mov.u32 	%r10, %r580;
	ld.global.u32 	%r11, [%rd236];
	setp.lt.s32 	%p99, %r10, %r11;
	mov.u64 	%rd246, %rd237;
	mov.u32 	%r580, %r11;
	@%p99 bra 	$L__BB4_10;
	setp.lt.s32 	%p100, %r11, %r10;
	mov.u64 	%rd246, %rd9;
	mov.u32 	%r580, %r10;
	@%p100 bra 	$L__BB4_10;
	setp.lt.s64 	%p101, %rd9, %rd237;
	min.s64 	%rd246, %rd9, %rd237;
	selp.b32 	%r580, %r10, %r11, %p101;
$L__BB4_10:
	add.s32 	%r572, %r572, 256;
	add.s64 	%rd237, %rd237, 256;
	add.s64 	%rd236, %rd236, 1024;
	add.s32 	%r568, %r568, 1;
	setp.ne.s32 	%p102, %r568, 0;
	@%p102 bra 	$L__BB4_7;
$L__BB4_11:
	setp.lt.u32 	%p103, %r6, 768;
	@%p103 bra 	$L__BB4_26;
	add.s32 	%r575, %r572, 512;
$L__BB4_13:
	mov.u32 	%r20, %r575;
	add.s32 	%r343, %r20, -512;
	cvt.s64.s32 	%rd228, %r343;
	mul.wide.s32 	%rd229, %r343, 4;
	add.s64 	%rd17, %rd1, %rd229;
	add.s64 	%rd18, %rd195, %rd228;
	ld.global.u32 	%r22, [%rd17];
	setp.lt.s32 	%p104, %r580, %r22;
	mov.u64 	%rd243, %rd18;
	mov.u32 	%r577, %r22;
	@%p104 bra 	$L__BB4_16;
	setp.lt.s32 	%p105, %r22, %r580;
	mov.u64 	%rd243, %rd246;
	mov.u32 	%r577, %r580;
	@%p105 bra 	$L__BB4_16;
	setp.lt.s64 	%p106, %rd246, %rd18;
	min.s64 	%rd243, %rd246, %rd18;
	selp.b32 	%r577, %r580, %r22, %p106;
$L__BB4_16:
	add.s32 	%r344, %r20, -256;
	cvt.s64.s32 	%rd230, %r344;
	add.s64 	%rd21, %rd195, %rd230;
	ld.global.u32 	%r25, [%rd17+1024];
	setp.lt.s32 	%p107, %r577, %r25;
	mov.u64 	%rd244, %rd21;
	mov.u32 	%r578, %r25;
	@%p107 bra 	$L__BB4_19;
	setp.lt.s32 	%p108, %r25, %r577;
	mov.u64 	%rd244, %rd243;
	mov.u32 	%r578, %r577;
	@%p108 bra 	$L__BB4_19;
	setp.lt.s64 	%p109, %rd243, %rd21;
	min.s64 	%rd244, %rd243, %rd21;
	selp.b32 	%r578, %r577, %r25, %p109;
$L__BB4_19:
	cvt.s64.s32 	%rd231, %r20;
	add.s64 	%rd24, %rd195, %rd231;
	ld.global.u32 	%r28, [%rd17+2048];
	setp.lt.s32 	%p110, %r578, %r28;
	mov.u64 	%rd245, %rd24;
	mov.u32 	%r579, %r28;
	@%p110 bra 	$L__BB4_22;
	setp.lt.s32 	%p111, %r28, %r578;
	mov.u64 	%rd245, %rd244;
	mov.u32 	%r579, %r578;
	@%p111 bra 	$L__BB4_22;
	setp.lt.s64 	%p112, %rd244, %rd24;
	min.s64 	%rd245, %rd244, %rd24;
	selp.b32 	%r579, %r578, %r28, %p112;
$L__BB4_22:
	add.s32 	%r345, %r20, 256;
	cvt.s64.s32 	%rd232, %r345;
	add.s64 	%rd27, %rd195, %rd232;
	ld.global.u32 	%r31, [%rd17+3072];
	setp.lt.s32 	%p113, %r579, %r31;
	mov.u64 	%rd246, %rd27;
	mov.u32 	%r580, %r31;
	@%p113 bra 	$L__BB4_25;
	setp.lt.s32 	%p114, %r31, %r579;
	mov.u64 	%rd246, %rd245;
	mov.u32 	%r580, %r579;
	@%p114 bra 	$L__BB4_25;
	setp.lt.s64 	%p115, %rd245, %rd27;
	min.s64 	%rd246, %rd245, %rd27;
	selp.b32 	%r580, %r579, %r31, %p115;
$L__BB4_25:
	add.s32 	%r575, %r20, 1024;
	add.s32 	%r346, %r20, 512;
	setp.lt.s32 	%p116, %r346, %r205;
	@%p116 bra 	$L__BB4_13;
$L__BB4_26:
	setp.lt.s32 	%p117, %r205, 256;
	@%p117 bra 	$L__BB4_71;
	// begin inline asm
	mov.u32 %r460, %laneid;
	// end inline asm
	mov.b32 	%r478, 1;
	mov.b32 	%r479, 31;
	mov.b32 	%r480, -1;
	// begin inline asm
	shfl.sync.down.b32 %r461, %r580, %r478, %r479, %r480;
	// end inline asm
	// begin inline asm
	shfl.sync.down.b32 %r466, %r467, %r478, %r479, %r480;
	// end inline asm
	mov.b64 	{%r472, %r477}, %rd246;
	// begin inline asm
	shfl.sync.down.b32 %r471, %r472, %r478, %r479, %r480;
	// end inline asm
	// begin inline asm
	shfl.sync.down.b32 %r476, %r477, %r478, %r479, %r480;
	// end inline asm
	mov.b64 	%rd31, {%r471, %r476};
	setp.gt.s32 	%p169, %r460, 30;
	mov.u64 	%rd248, %rd246;
	mov.u32 	%r582, %r580;
	@%p169 bra 	$L__BB4_31;
	setp.lt.s32 	%p170, %r580, %r461;
	mov.u64 	%rd248, %rd31;
	mov.u32 	%r582, %r461;
	@%p170 bra 	$L__BB4_31;
	setp.lt.s32 	%p171, %r461, %r580;
	mov.u64 	%rd248, %rd246;
	mov.u32 	%r582, %r580;
	@%p171 bra 	$L__BB4_31;
	setp.lt.s64 	%p172, %rd246, %rd31;
	min.s64 	%rd248, %rd246, %rd31;
	selp.b32 	%r582, %r580, %r461, %p172;
$L__BB4_31:
	mov.b32 	%r498, 2;
	mov.b32 	%r499, 31;
	mov.b32 	%r500, -1;
	// begin inline asm
	shfl.sync.down.b32 %r481, %r582, %r498, %r499, %r500;
	// end inline asm
	// begin inline asm
	shfl.sync.down.b32 %r486, %r487, %r498, %r499, %r500;
	// end inline asm
	mov.b64 	{%r492, %r497}, %rd248;
	// begin inline asm
	shfl.sync.down.b32 %r491, %r492, %r498, %r499, %r500;
	// end inline asm
	// begin inline asm
	shfl.sync.down.b32 %r496, %r497, %r498, %r499, %r500;
	// end inline asm
	mov.b64 	%rd34, {%r491, %r496};
	setp.gt.s32 	%p173, %r460, 29;
	mov.u64 	%rd249, %rd248;
	mov.u32 	%r583, %r582;
	@%p173 bra 	$L__BB4_35;
	setp.lt.s32 	%p174, %r582, %r481;
	mov.u64 	%rd249, %rd34;
	mov.u32 	%r583, %r481;
	@%p174 bra 	$L__BB4_35;
	setp.lt.s32 	%p175, %r481, %r582;
	mov.u64 	%rd249, %rd248;
	mov.u32 	%r583, %r582;
	@%p175 bra 	$L__BB4_35;
	setp.lt.s64 	%p176, %rd248, %rd34;
	min.s64 	%rd249, %rd248, %rd34;
	selp.b32 	%r583, %r582, %r481, %p176;
$L__BB4_35:
	mov.b32 	%r518, 4;
	mov.b32 	%r519, 31;
	mov.b32 	%r520, -1;
	// begin inline asm
	shfl.sync.down.b32 %r501, %r583, %r518, %r519, %r520;
	// end inline asm
	// begin inline asm
	shfl.sync.down.b32 %r506, %r507, %r518, %r519, %r520;
	// end inline asm
	mov.b64 	{%r512, %r517}, %rd249;
	// begin inline asm
	shfl.sync.down.b32 %r511, %r512, %r518, %r519, %r520;
	// end inline asm
	// begin inline asm
	shfl.sync.down.b32 %r516, %r517, %r518, %r519, %r520;
	// end inline asm
	mov.b64 	%rd37, {%r511, %r516};
	setp.gt.s32 	%p177, %r460, 27;
	mov.u64 	%rd250, %rd249;
	mov.u32 	%r584, %r583;
	@%p177 bra 	$L__BB4_39;
	setp.lt.s32 	%p178, %r583, %r501;
	mov.u64 	%rd250, %rd37;
	mov.u32 	%r584, %r501;
	@%p178 bra 	$L__BB4_39;
	setp.lt.s32 	%p179, %r501, %r583;
	mov.u64 	%rd250, %rd249;
	mov.u32 	%r584, %r583;
	@%p179 bra 	$L__BB4_39;
	setp.lt.s64 	%p180, %rd249, %rd37;
	min.s64 	%rd250, %rd249, %rd37;
	selp.b32 	%r584, %r583, %r501, %p180;
$L__BB4_39:
	mov.b32 	%r538, 8;
	mov.b32 	%r539, 31;
	mov.b32 	%r540, -1;
	// begin inline asm
	shfl.sync.down.b32 %r521, %r584, %r538, %r539, %r540;
	// end inline asm
	// begin inline asm
	shfl.sync.down.b32 %r526, %r527, %r538, %r539, %r540;
	// end inline asm
	mov.b64 	{%r532, %r537}, %rd250;
	// begin inline asm
	shfl.sync.down.b32 %r531, %r532, %r538, %r539, %r540;
	// end inline asm
	// begin inline asm
	shfl.sync.down.b32 %r536, %r537, %r538, %r539, %r540;
	// end inline asm
	mov.b64 	%rd40, {%r531, %r536};
	setp.gt.s32 	%p181, %r460, 23;
	mov.u64 	%rd251, %rd250;
	mov.u32 	%r585, %r584;
	@%p181 bra 	$L__BB4_43;
	setp.lt.s32 	%p182, %r584, %r521;
	mov.u64 	%rd251, %rd40;
	mov.u32 	%r585, %r521;
	@%p182 bra 	$L__BB4_43;
	setp.lt.s32 	%p183, %r521, %r584;
	mov.u64 	%rd251, %rd250;
	mov.u32 	%r585, %r584;
	@%p183 bra 	$L__BB4_43;
	setp.lt.s64 	%p184, %rd250, %rd40;
	min.s64 	%rd251, %rd250, %rd40;
	selp.b32 	%r585, %r584, %r521, %p184;
$L__BB4_43:
	mov.b32 	%r558, 16;
	mov.b32 	%r559, 31;
	mov.b32 	%r560, -1;
	// begin inline asm
	shfl.sync.down.b32 %r541, %r585, %r558, %r559, %r560;
	// end inline asm
	// begin inline asm
	shfl.sync.down.b32 %r546, %r547, %r558, %r559, %r560;
	// end inline asm
	mov.b64 	{%r552, %r557}, %rd251;
	// begin inline asm
	shfl.sync.down.b32 %r551, %r552, %r558, %r559, %r560;
	// end inline asm
	// begin inline asm
	shfl.sync.down.b32 %r556, %r557, %r558, %r559, %r560;
	// end inline asm
	mov.b64 	%rd43, {%r551, %r556};
	setp.gt.s32 	%p185, %r460, 15;
	mov.u64 	%rd304, %rd251;
	mov.u32 	%r640, %r585;
	@%p185 bra 	$L__BB4_47;
	setp.lt.s32 	%p186, %r585, %r541;
	mov.u64 	%rd304, %rd43;
	mov.u32 	%r640, %r541;
	@%p186 bra 	$L__BB4_47;
	setp.lt.s32 	%p187, %r541, %r585;
	mov.u64 	%rd304, %rd251;
	mov.u32 	%r640, %r585;
	@%p187 bra 	$L__BB4_47;
	setp.lt.s64 	%p188, %rd251, %rd43;
	min.s64 	%rd304, %rd251, %rd43;
	selp.b32 	%r640, %r585, %r541, %p188;
$L__BB4_47:
	setp.ne.s32 	%p189, %r460, 0;
	@%p189 bra 	$L__BB4_49;
	shr.u32 	%r561, %r1, 1;
	and.b32  	%r562, %r561, 496;
	mov.u32 	%r563, _ZN6thrust24THRUST_300001_SM_1000_NS8cuda_cub4core6detail5shmemE;
	add.s32 	%r564, %r563, %r562;
	st.shared.u32 	[%r564+8], %r640;
	st.shared.u64 	[%r564+16], %rd304;
$L__BB4_49:
	bar.sync 	0;
	setp.ne.s32 	%p190, %r1, 0;
	@%p190 bra 	$L__BB4_204;
	ld.shared.u32 	%r52, [_ZN6thrust24THRUST_300001_SM_1000_NS8cuda_cub4core6detail5shmemE+24];
	ld.shared.u64 	%rd46, [_ZN6thrust24THRUST_300001_SM_1000_NS8cuda_cub4core6detail5shmemE+32];
	setp.lt.s32 	%p191, %r640, %r52;
	mov.u64 	%rd253, %rd46;
	mov.u32 	%r587, %r52;
	@%p191 bra 	$L__BB4_53;
	setp.lt.s32 	%p192, %r52, %r640;
	mov.u64 	%rd253, %rd304;
	mov.u32 	%r587, %r640;
	@%p192 bra 	$L__BB4_53;
	setp.lt.s64 	%p193, %rd304, %rd46;
	min.s64 	%rd253, %rd304, %rd46;
	selp.b32 	%r587, %r640, %r52, %p193;
$L__BB4_53:
	ld.shared.u32 	%r55, [_ZN6thrust24THRUST_300001_SM_1000_NS8cuda_cub4core6detail5shmemE+40];
	ld.shared.u64 	%rd49, [_ZN6thrust24THRUST_300001_SM_1000_NS8cuda_cub4core6detail5shmemE+48];
	setp.lt.s32 	%p194, %r587, %r55;
	mov.u64 	%rd254, %rd49;
	mov.u32 	%r588, %r55;
	@%p194 bra 	$L__BB4_56;
	setp.lt.s32 	%p195, %r55, %r587;
	mov.u64 	%rd254, %rd253;
	mov.u32 	%r588, %r587;
	@%p195 bra 	$L__BB4_56;
	setp.lt.s64 	%p196, %rd253, %rd49;
	min.s64 	%rd254, %rd253, %rd49;
	selp.b32 	%r588, %r587, %r55, %p196;
$L__BB4_56:
	ld.shared.u32 	%r58, [_ZN6thrust24THRUST_300001_SM_1000_NS8cuda_cub4core6detail5shmemE+56];
	ld.shared.u64 	%rd52, [_ZN6thrust24THRUST_300001_SM_1000_NS8cuda_cub4core6detail5shmemE+64];
	setp.lt.s32 	%p197, %r588, %r58;
	mov.u64 	%rd255, %rd52;
	mov.u32 	%r589, %r58;
	@%p197 bra 	$L__BB4_59;
	setp.lt.s32 	%p198, %r58, %r588;
	mov.u64 	%rd255, %rd254;
	mov.u32 	%r589, %r588;
	@%p198 bra 	$L__BB4_59;
	setp.lt.s64 	%p199, %rd254, %rd52;
	min.s64 	%rd255, %rd254, %rd52;
	selp.b32 	%r589, %r588, %r58, %p199;
$L__BB4_59:
	ld.shared.u32 	%r61, [_ZN6thrust24THRUST_300001_SM_1000_NS8cuda_cub4core6detail5shmemE+72];
	ld.shared.u64 	%rd55, [_ZN6thrust24THRUST_300001_SM_1000_NS8cuda_cub4core6detail5shmemE+80];
	setp.lt.s32 	%p200, %r589, %r61;
	mov.u64 	%rd256, %rd55;
	mov.u32 	%r590, %r61;
	@%p200 bra 	$L__BB4_62;
	setp.lt.s32 	%p201, %r61, %r589;
	mov.u64 	%rd256, %rd255;
	mov.u32 	%r590, %r589;
	@%p201 bra 	$L__BB4_62;
	setp.lt.s64 	%p202, %rd255, %rd55;
	min.s64 	%rd256, %rd255, %rd55;
	selp.b32 	%r590, %r589, %r61, %p202;
$L__BB4_62:
	ld.shared.u32 	%r64, [_ZN6thrust24THRUST_300001_SM_1000_NS8cuda_cub4core6detail5shmemE+88];
	ld.shared.u64 	%rd58, [_ZN6thrust24THRUST_300001_SM_1000_NS8cuda_cub4core6detail5shmemE+96];
	setp.lt.s32 	%p203, %r590, %r64;
	mov.u64 	%rd257, %rd58;
	mov.u32 	%r591, %r64;
	@%p203 bra 	$L__BB4_65;
	setp.lt.s32 	%p204, %r64, %r590;
	mov.u64 	%rd257, %rd256;
	mov.u32 	%r591, %r590;
	@%p204 bra 	$L__BB4_65;
	setp.lt.s64 	%p205, %rd256, %rd58;
	min.s64 	%rd257, %rd256, %rd58;
	selp.b32 	%r591, %r590, %r64, %p205;
$L__BB4_65:
	ld.shared.u32 	%r67, [_ZN6thrust24THRUST_300001_SM_1000_NS8cuda_cub4core6detail5shmemE+104];
	ld.shared.u64 	%rd61, [_ZN6thrust24THRUST_300001_SM_1000_NS8cuda_cub4core6detail5shmemE+112];
	setp.lt.s32 	%p206, %r591, %r67;
	mov.u64 	%rd258, %rd61;
	mov.u32 	%r592, %r67;
	@%p206 bra 	$L__BB4_68;
	setp.lt.s32 	%p207, %r67, %r591;
	mov.u64 	%rd258, %rd257;
	mov.u32 	%r592, %r591;
	@%p207 bra 	$L__BB4_68;
	setp.lt.s64 	%p208, %rd257, %rd61;
	min.s64 	%rd258, %rd257, %rd61;
	selp.b32 	%r592, %r591, %r67, %p208;
$L__BB4_68:
	ld.shared.u32 	%r70, [_ZN6thrust24THRUST_300001_SM_1000_NS8cuda_cub4core6detail5shmemE+120];
	ld.shared.u64 	%rd64, [_ZN6thrust24THRUST_300001_SM_1000_NS8cuda_cub4core6detail5shmemE+128];
	setp.lt.s32 	%p209, %r592, %r70;
	mov.u32 	%r640, %r70;
	mov.u64 	%rd304, %rd64;
	@%p209 bra 	$L__BB4_204;
	setp.lt.s32 	%p210, %r70, %r592;
	mov.u32 	%r640, %r592;
	mov.u64 	%rd304, %rd258;
	@%p210 bra 	$L__BB4_204;
	setp.lt.s64 	%p211, %rd258, %rd64;
	min.s64 	%rd304, %rd258, %rd64;
	selp.b32 	%r640, %r592, %r70, %p211;
	bra.uni 	$L__BB4_204;
$L__BB4_71:
	// begin inline asm
	mov.u32 %r347, %laneid;
	// end inline asm
	and.b32  	%r368, %r1, 992;
	add.s32 	%r369, %r368, 32;
	setp.gt.s32 	%p118, %r369, %r205;
	not.b32 	%r370, %r368;
	add.s32 	%r371, %r205, %r370;
	selp.b32 	%r366, %r371, 31, %p118;
	mov.b32 	%r365, 1;
	mov.b32 	%r367, -1;
	// begin inline asm
	shfl.sync.down.b32 %r348, %r580, %r365, %r366, %r367;
	// end inline asm
	// begin inline asm
	shfl.sync.down.b32 %r353, %r354, %r365, %r366, %r367;
	// end inline asm
	mov.b64 	{%r359, %r364}, %rd246;
	// begin inline asm
	shfl.sync.down.b32 %r358, %r359, %r365, %r366, %r367;
	// end inline asm
	// begin inline asm
	shfl.sync.down.b32 %r363, %r364, %r365, %r366, %r367;
	// end inline asm
	mov.b64 	%rd66, {%r358, %r363};
	setp.ge.s32 	%p119, %r347, %r366;
	mov.u32 	%r593, %r580;
	mov.u64 	%rd259, %rd246;
	@%p119 bra 	$L__BB4_75;
	setp.lt.s32 	%p120, %r580, %r348;
	mov.u32 	%r593, %r348;
	mov.u64 	%rd259, %rd66;
	@%p120 bra 	$L__BB4_75;
	setp.lt.s32 	%p121, %r348, %r580;
	mov.u32 	%r593, %r580;
	mov.u64 	%rd259, %rd246;
	@%p121 bra 	$L__BB4_75;
	setp.lt.s64 	%p122, %rd246, %rd66;
	selp.b32 	%r593, %r580, %r348, %p122;
	min.s64 	%rd259, %rd246, %rd66;
$L__BB4_75:
	mov.b32 	%r389, 2;
	mov.b32 	%r391, -1;
	// begin inline asm
	shfl.sync.down.b32 %r372, %r593, %r389, %r366, %r391;
	// end inline asm
	// begin inline asm
	shfl.sync.down.b32 %r377, %r378, %r389, %r366, %r391;
	// end inline asm
	mov.b64 	{%r383, %r388}, %rd259;
	// begin inline asm
	shfl.sync.down.b32 %r382, %r383, %r389, %r366, %r391;
	// end inline asm
	// begin inline asm
	shfl.sync.down.b32 %r387, %r388, %r389, %r366, %r391;
	// end inline asm
	mov.b64 	%rd69, {%r382, %r387};
	add.s32 	%r392, %r347, 2;
	setp.gt.s32 	%p123, %r392, %r366;
	mov.u32 	%r594, %r593;
	mov.u64 	%rd260, %rd259;
	@%p123 bra 	$L__BB4_79;
	setp.lt.s32 	%p124, %r593, %r372;
	mov.u32 	%r594, %r372;
	mov.u64 	%rd260, %rd69;
	@%p124 bra 	$L__BB4_79;
	setp.lt.s32 	%p125, %r372, %r593;
	mov.u32 	%r594, %r593;
	mov.u64 	%rd260, %rd259;
	@%p125 bra 	$L__BB4_79;
	setp.lt.s64 	%p126, %rd259, %rd69;
	selp.b32 	%r594, %r593, %r372, %p126;
	min.s64 	%rd260, %rd259, %rd69;
$L__BB4_79:
	mov.b32 	%r410, 4;
	mov.b32 	%r412, -1;
	// begin inline asm
	shfl.sync.down.b32 %r393, %r594, %r410, %r366, %r412;
	// end inline asm
	// begin inline asm
	shfl.sync.down.b32 %r398, %r399, %r410, %r366, %r412;
	// end inline asm
	mov.b64 	{%r404, %r409}, %rd260;
	// begin inline asm
	shfl.sync.down.b32 %r403, %r404, %r410, %r366, %r412;
	// end inline asm
	// begin inline asm
	shfl.sync.down.b32 %r408, %r409, %r410, %r366, %r412;
	// end inline asm
	mov.b64 	%rd72, {%r403, %r408};
	add.s32 	%r413, %r347, 4;
	setp.gt.s32 	%p127, %r413, %r366;
	mov.u32 	%r595, %r594;
	mov.u64 	%rd261, %rd260;
	@%p127 bra 	$L__BB4_83;
	setp.lt.s32 	%p128, %r594, %r393;
	mov.u32 	%r595, %r393;
	mov.u64 	%rd261, %rd72;
	@%p128 bra 	$L__BB4_83;
	setp.lt.s32 	%p129, %r393, %r594;
	mov.u32 	%r595, %r594;
	mov.u64 	%rd261, %rd260;
	@%p129 bra 	$L__BB4_83;
	setp.lt.s64 	%p130, %rd260, %rd72;
	selp.b32 	%r595, %r594, %r393, %p130;
	min.s64 	%rd261, %rd260, %rd72;
$L__BB4_83:
	mov.b32 	%r431, 8;
	mov.b32 	%r433, -1;
	// begin inline asm
	shfl.sync.down.b32 %r414, %r595, %r431, %r366, %r433;
	// end inline asm
	// begin inline asm
	shfl.sync.down.b32 %r419, %r420, %r431, %r366, %r433;
	// end inline asm
	mov.b64 	{%r425, %r430}, %rd261;
	// begin inline asm
	shfl.sync.down.b32 %r424, %r425, %r431, %r366, %r433;
	// end inline asm
	// begin inline asm
	shfl.sync.down.b32 %r429, %r430, %r431, %r366, %r433;
	// end inline asm
	mov.b64 	%rd75, {%r424, %r429};
	add.s32 	%r434, %r347, 8;
	setp.gt.s32 	%p131, %r434, %r366;
	mov.u32 	%r596, %r595;
	mov.u64 	%rd262, %rd261;
	@%p131 bra 	$L__BB4_87;
	setp.lt.s32 	%p132, %r595, %r414;
	mov.u32 	%r596, %r414;
	mov.u64 	%rd262, %rd75;
	@%p132 bra 	$L__BB4_87;
	setp.lt.s32 	%p133, %r414, %r595;
	mov.u32 	%r596, %r595;
	mov.u64 	%rd262, %rd261;
	@%p133 bra 	$L__BB4_87;
	setp.lt.s64 	%p134, %rd261, %rd75;
	selp.b32 	%r596, %r595, %r414, %p134;
	min.s64 	%rd262, %rd261, %rd75;
$L__BB4_87:
	mov.b32 	%r452, 16;
	mov.b32 	%r454, -1;
	// begin inline asm
	shfl.sync.down.b32 %r435, %r596, %r452, %r366, %r454;
	// end inline asm
	// begin inline asm
	shfl.sync.down.b32 %r440, %r441, %r452, %r366, %r454;
	// end inline asm
	mov.b64 	{%r446, %r451}, %rd262;
	// begin inline asm
	shfl.sync.down.b32 %r445, %r446, %r452, %r366, %r454;
	// end inline asm
	// begin inline asm
	shfl.sync.down.b32 %r450, %r451, %r452, %r366, %r454;
	// end inline asm
	mov.b64 	%rd78, {%r445, %r450};
	add.s32 	%r455, %r347, 16;
	setp.gt.s32 	%p135, %r455, %r366;
	mov.u32 	%r640, %r596;
	mov.u64 	%rd304, %rd262;
	@%p135 bra 	$L__BB4_91;
	setp.lt.s32 	%p136, %r596, %r435;
	mov.u32 	%r640, %r435;
	mov.u64 	%rd304, %rd78;
	@%p136 bra 	$L__BB4_91;
	setp.lt.s32 	%p137, %r435, %r596;
	mov.u32 	%r640, %r596;
	mov.u64 	%rd304, %rd262;
	@%p137 bra 	$L__BB4_91;
	setp.lt.s64 	%p138, %rd262, %rd78;
	selp.b32 	%r640, %r596, %r435, %p138;
	min.s64 	%rd304, %rd262, %rd78;
$L__BB4_91:
	setp.ne.s32 	%p139, %r347, 0;
	@%p139 bra 	$L__BB4_93;
	shr.u32 	%r456, %r1, 1;
	and.b32  	%r457, %r456, 496;
	mov.u32 	%r458, _ZN6thrust24THRUST_300001_SM_1000_NS8cuda_cub4core6detail5shmemE;
	add.s32 	%r459, %r458, %r457;
	st.shared.u32 	[%r459+8], %r640;
	st.shared.u64 	[%r459+16], %rd304;
$L__BB4_93:
	bar.sync 	0;
	setp.ne.s32 	%p140, %r1, 0;
	@%p140 bra 	$L__BB4_204;
	setp.lt.s32 	%p141, %r205, 33;
	mov.u32 	%r598, %r640;
	mov.u64 	%rd264, %rd304;
	@%p141 bra 	$L__BB4_98;
	ld.shared.u32 	%r89, [_ZN6thrust24THRUST_300001_SM_1000_NS8cuda_cub4core6detail5shmemE+24];
	ld.shared.u64 	%rd81, [_ZN6thrust24THRUST_300001_SM_1000_NS8cuda_cub4core6detail5shmemE+32];
	setp.lt.s32 	%p142, %r640, %r89;
	mov.u32 	%r598, %r89;
	mov.u64 	%rd264, %rd81;
	@%p142 bra 	$L__BB4_98;
	setp.lt.s32 	%p143, %r89, %r640;
	mov.u32 	%r598, %r640;
	mov.u64 	%rd264, %rd304;
	@%p143 bra 	$L__BB4_98;
	setp.lt.s64 	%p144, %rd304, %rd81;
	selp.b32 	%r598, %r640, %r89, %p144;
	min.s64 	%rd264, %rd304, %rd81;
$L__BB4_98:
	setp.lt.s32 	%p145, %r205, 65;
	mov.u32 	%r599, %r598;
	mov.u64 	%rd265, %rd264;
	@%p145 bra 	$L__BB4_102;
	ld.shared.u32 	%r92, [_ZN6thrust24THRUST_300001_SM_1000_NS8cuda_cub4core6detail5shmemE+40];
	ld.shared.u64 	%rd84, [_ZN6thrust24THRUST_300001_SM_1000_NS8cuda_cub4core6detail5shmemE+48];
	setp.lt.s32 	%p146, %r598, %r92;
	mov.u32 	%r599, %r92;
	mov.u64 	%rd265, %rd84;
	@%p146 bra 	$L__BB4_102;
	setp.lt.s32 	%p147, %r92, %r598;
	mov.u32 	%r599, %r598;
	mov.u64 	%rd265, %rd264;
	@%p147 bra 	$L__BB4_102;
	setp.lt.s64 	%p148, %rd264, %rd84;
	selp.b32 	%r599, %r598, %r92, %p148;
	min.s64 	%rd265, %rd264, %rd84;
$L__BB4_102:
	setp.lt.s32 	%p149, %r205, 97;
	mov.u32 	%r600, %r599;
	mov.u64 	%rd266, %rd265;
	@%p149 bra 	$L__BB4_106;
	ld.shared.u32 	%r95, [_ZN6thrust24THRUST_300001_SM_1000_NS8cuda_cub4core6detail5shmemE+56];
	ld.shared.u64 	%rd87, [_ZN6thrust24THRUST_300001_SM_1000_NS8cuda_cub4core6detail5shmemE+64];
	setp.lt.s32 	%p150, %r599, %r95;
	mov.u32 	%r600, %r95;
	mov.u64 	%rd266, %rd87;
	@%p150 bra 	$L__BB4_106;
	setp.lt.s32 	%p151, %r95, %r599;
	mov.u32 	%r600, %r599;
	mov.u64 	%rd266, %rd265;
	@%p151 bra 	$L__BB4_106;
	setp.lt.s64 	%p152, %rd265, %rd87;
	selp.b32 	%r600, %r599, %r95, %p152;
	min.s64 	%rd266, %rd265, %rd87;
$L__BB4_106:
	setp.lt.s32 	%p153, %r205, 129;
	mov.u32 	%r601, %r600;
	mov.u64 	%rd267, %rd266;
	@%p153 bra 	$L__BB4_110;
	ld.shared.u32 	%r98, [_ZN6thrust24THRUST_300001_SM_1000_NS8cuda_cub4core6detail5shmemE+72];
	ld.shared.u64 	%rd90, [_ZN6thrust24THRUST_300001_SM_1000_NS8cuda_cub4core6detail5shmemE+80];
	setp.lt.s32 	%p154, %r600, %r98;
	mov.u32 	%r601, %r98;
	mov.u64 	%rd267, %rd90;
	@%p154 bra 	$L__BB4_110;
	setp.lt.s32 	%p155, %r98, %r600;
	mov.u32 	%r601, %r600;
	mov.u64 	%rd267, %rd266;
	@%p155 bra 	$L__BB4_110;
	setp.lt.s64 	%p156, %rd266, %rd90;
	selp.b32 	%r601, %r600, %r98, %p156;
	min.s64 	%rd267, %rd266, %rd90;
$L__BB4_110:
	setp.lt.s32 	%p157, %r205, 161;
	mov.u32 	%r602, %r601;
	mov.u64 	%rd268, %rd267;
	@%p157 bra 	$L__BB4_114;
	ld.shared.u32 	%r101, [_ZN6thrust24THRUST_300001_SM_1000_NS8cuda_cub4core6detail5shmemE+88];
	ld.shared.u64 	%rd93, [_ZN6thrust24THRUST_300001_SM_1000_NS8cuda_cub4core6detail5shmemE+96];
	setp.lt.s32 	%p158, %r601, %r101;
	mov.u32 	%r602, %r101;
	mov.u64 	%rd268, %rd93;
	@%p158 bra 	$L__BB4_114;
	setp.lt.s32 	%p159, %r101, %r601;
	mov.u32 	%r602, %r601;
	mov.u64 	%rd268, %rd267;
	@%p159 bra 	$L__BB4_114;
	setp.lt.s64 	%p160, %rd267, %rd93;
	selp.b32 	%r602, %r601, %r101, %p160;
	min.s64 	%rd268, %rd267, %rd93;
$L__BB4_114:
	setp.lt.s32 	%p161, %r205, 193;
	mov.u32 	%r603, %r602;
	mov.u64 	%rd269, %rd268;
	@%p161 bra 	$L__BB4_118;
	ld.shared.u32 	%r104, [_ZN6thrust24THRUST_300001_SM_1000_NS8cuda_cub4core6detail5shmemE+104];
	ld.shared.u64 	%rd96, [_ZN6thrust24THRUST_300001_SM_1000_NS8cuda_cub4core6detail5shmemE+112];
	setp.lt.s32 	%p162, %r602, %r104;
	mov.u32 	%r603, %r104;
	mov.u64 	%rd269, %rd96;
	@%p162 bra 	$L__BB4_118;
	setp.lt.s32 	%p163, %r104, %r602;
	mov.u32 	%r603, %r602;
	mov.u64 	%rd269, %rd268;
	@%p163 bra 	$L__BB4_118;
	setp.lt.s64 	%p164, %rd268, %rd96;
	selp.b32 	%r603, %r602, %r104, %p164;
	min.s64 	%rd269, %rd268, %rd96;
$L__BB4_118:
	setp.lt.s32 	%p165, %r205, 225;
	mov.u32 	%r640, %r603;
	mov.u64 	%rd304, %rd269;
	@%p165 bra 	$L__BB4_204;
	ld.shared.u32 	%r107, [_ZN6thrust24THRUST_300001_SM_1000_NS8cuda_cub4core6detail5shmemE+120];
	ld.shared.u64 	%rd99, [_ZN6thrust24THRUST_300001_SM_1000_NS8cuda_cub4core6detail5shmemE+128];
	setp.lt.s32 	%p166, %r603, %r107;
	mov.u32 	%r640, %r107;
	mov.u64 	%rd304, %rd99;
	@%p166 bra 	$L__BB4_204;
	setp.lt.s32 	%p167, %r107, %r603;
	mov.u32 	%r640, %r603;
	mov.u64 	%rd304, %rd269;
	@%p167 bra 	$L__BB4_204;
	setp.lt.s64 	%p168, %rd269, %rd99;
	selp.b32 	%r640, %r603, %r107, %p168;
	min.s64 	%rd304, %rd269, %rd99;
	bra.uni 	$L__BB4_204;
$L__BB4_122:
	mov.u32 	%r109, %tid.x;
	cvt.u64.u32 	%rd101, %r109;
	mul.wide.u32 	%rd197, %r109, 4;
	add.s64 	%rd102, %rd1, %rd197;
	ld.global.u32 	%r206, [%rd102];
	add.s32 	%r207, %r109, 256;
	cvt.u64.u32 	%rd198, %r207;
	ld.global.u32 	%r208, [%rd102+1024];
	add.s32 	%r209, %r109, 512;
	cvt.u64.u32 	%rd199, %r209;
	ld.global.u32 	%r210, [%rd102+2048];
	add.s32 	%r211, %r109, 768;
	cvt.u64.u32 	%rd200, %r211;
	ld.global.u32 	%r212, [%rd102+3072];
	or.b32  	%r213, %r109, 1024;
	cvt.u64.u32 	%rd103, %r213;
	add.s64 	%rd291, %rd195, %rd103;
	ld.global.u32 	%r627, [%rd102+4096];
	setp.lt.s32 	%p3, %r206, %r208;
	max.s32 	%r214, %r206, %r208;
	selp.b64 	%rd201, %rd198, %rd101, %p3;
	setp.lt.s32 	%p4, %r214, %r210;
	max.s32 	%r215, %r214, %r210;
	selp.b64 	%rd202, %rd199, %rd201, %p4;
	setp.lt.s32 	%p5, %r215, %r212;
	max.s32 	%r111, %r215, %r212;
	selp.b64 	%rd105, %rd200, %rd202, %p5;
	setp.lt.s32 	%p6, %r111, %r627;
	@%p6 bra 	$L__BB4_124;
	setp.lt.s32 	%p7, %r627, %r111;
	setp.lt.u64 	%p8, %rd105, %rd103;
	or.pred  	%p9, %p7, %p8;
	selp.b32 	%r627, %r111, %r627, %p9;
	add.s64 	%rd203, %rd195, %rd105;
	selp.b64 	%rd291, %rd203, %rd291, %p9;
$L__BB4_124:
	setp.lt.u32 	%p10, %r205, 2560;
	mov.b32 	%r613, 1280;
	@%p10 bra 	$L__BB4_137;
	mov.b32 	%r605, 1280;
	mov.u32 	%r606, %r627;
	mov.u64 	%rd271, %rd291;
$L__BB4_126:
	cvt.u64.u32 	%rd204, %r605;
	add.s64 	%rd205, %rd101, %rd204;
	mul.wide.u32 	%rd206, %r605, 4;
	add.s64 	%rd207, %rd102, %rd206;
	add.s64 	%rd272, %rd205, %rd195;
	ld.global.u32 	%r607, [%rd207];
	add.s64 	%rd273, %rd272, 256;
	ld.global.u32 	%r608, [%rd207+1024];
	add.s64 	%rd274, %rd272, 512;
	ld.global.u32 	%r609, [%rd207+2048];
	add.s64 	%rd275, %rd272, 768;
	ld.global.u32 	%r610, [%rd207+3072];
	add.s64 	%rd291, %rd272, 1024;
	ld.global.u32 	%r627, [%rd207+4096];
	setp.lt.s32 	%p11, %r606, %r607;
	@%p11 bra 	$L__BB4_128;
	setp.lt.s32 	%p12, %r607, %r606;
	setp.lt.s64 	%p13, %rd271, %rd272;
	or.pred  	%p14, %p12, %p13;
	selp.b32 	%r607, %r606, %r607, %p14;
	selp.b64 	%rd272, %rd271, %rd272, %p14;
$L__BB4_128:
	setp.lt.s32 	%p15, %r607, %r608;
	@%p15 bra 	$L__BB4_130;
	setp.lt.s32 	%p16, %r608, %r607;
	setp.lt.s64 	%p17, %rd272, %rd273;
	or.pred  	%p18, %p16, %p17;
	selp.b32 	%r608, %r607, %r608, %p18;
	selp.b64 	%rd273, %rd272, %rd273, %p18;
$L__BB4_130:
	setp.lt.s32 	%p19, %r608, %r609;
	@%p19 bra 	$L__BB4_132;
	setp.lt.s32 	%p20, %r609, %r608;
	setp.lt.s64 	%p21, %rd273, %rd274;
	or.pred  	%p22, %p20, %p21;
	selp.b32 	%r609, %r608, %r609, %p22;
	selp.b64 	%rd274, %rd273, %rd274, %p22;
$L__BB4_132:
	setp.lt.s32 	%p23, %r609, %r610;
	@%p23 bra 	$L__BB4_134;
	setp.lt.s32 	%p24, %r610, %r609;
	setp.lt.s64 	%p25, %rd274, %rd275;
	or.pred  	%p26, %p24, %p25;
	selp.b32 	%r610, %r609, %r610, %p26;
	selp.b64 	%rd275, %rd274, %rd275, %p26;
$L__BB4_134:
	setp.lt.s32 	%p27, %r610, %r627;
	@%p27 bra 	$L__BB4_136;
	setp.lt.s32 	%p28, %r627, %r610;
	setp.lt.s64 	%p29, %rd275, %rd291;
	or.pred  	%p30, %p28, %p29;
	selp.b32 	%r627, %r610, %r627, %p30;
	selp.b64 	%rd291, %rd275, %rd291, %p30;
$L__BB4_136:
	add.s32 	%r613, %r605, 1280;
	add.s32 	%r218, %r605, 2560;
	setp.le.s32 	%p31, %r218, %r205;
	mov.u32 	%r605, %r613;
	mov.u32 	%r606, %r627;
	mov.u64 	%rd271, %rd291;
	@%p31 bra 	$L__BB4_126;
$L__BB4_137:
	setp.le.s32 	%p32, %r205, %r613;
	@%p32 bra 	$L__BB4_160;
	sub.s32 	%r134, %r205, %r613;
	setp.ge.s32 	%p33, %r109, %r134;
	@%p33 bra 	$L__BB4_160;
	not.b32 	%r220, %r109;
	add.s32 	%r221, %r205, %r220;
	sub.s32 	%r135, %r221, %r613;
	and.b32  	%r222, %r135, 768;
	setp.eq.s32 	%p34, %r222, 768;
	mov.u32 	%r618, %r109;
	@%p34 bra 	$L__BB4_145;
	add.s32 	%r223, %r109, %r613;
	cvt.u64.u32 	%rd209, %r223;
	add.s64 	%rd279, %rd195, %rd209;
	mul.wide.u32 	%rd210, %r223, 4;
	add.s64 	%rd278, %rd1, %rd210;
	shr.u32 	%r224, %r135, 8;
	add.s32 	%r225, %r224, 1;
	and.b32  	%r226, %r225, 3;
	neg.s32 	%r614, %r226;
	mov.u32 	%r618, %r109;
$L__BB4_141:
	.pragma "nounroll";
	mov.u64 	%rd129, %rd291;
	mov.u32 	%r139, %r627;
	ld.global.u32 	%r140, [%rd278];
	setp.lt.s32 	%p35, %r139, %r140;
	mov.u32 	%r627, %r140;
	mov.u64 	%rd291, %rd279;
	@%p35 bra 	$L__BB4_144;
	setp.lt.s32 	%p36, %r140, %r139;
	mov.u32 	%r627, %r139;
	mov.u64 	%rd291, %rd129;
	@%p36 bra 	$L__BB4_144;
	setp.lt.s64 	%p37, %rd129, %rd279;
	selp.b32 	%r627, %r139, %r140, %p37;
	min.s64 	%rd291, %rd129, %rd279;
$L__BB4_144:
	add.s32 	%r618, %r618, 256;
	add.s64 	%rd279, %rd279, 256;
	add.s64 	%rd278, %rd278, 1024;
	add.s32 	%r614, %r614, 1;
	setp.ne.s32 	%p38, %r614, 0;
	@%p38 bra 	$L__BB4_141;
$L__BB4_145:
	setp.lt.u32 	%p39, %r135, 768;
	@%p39 bra 	$L__BB4_160;
	add.s32 	%r621, %r618, %r613;
	cvt.u64.u32 	%rd211, %r621;
	add.s64 	%rd286, %rd195, %rd211;
	cvt.u64.u32 	%rd212, %r618;
	cvt.u64.u32 	%rd213, %r613;
	add.s64 	%rd214, %rd212, %rd213;
	shl.b64 	%rd215, %rd214, 2;
	add.s64 	%rd216, %rd215, %rd1;
	add.s64 	%rd285, %rd216, 3072;
	mul.wide.u32 	%rd217, %r621, 4;
	add.s64 	%rd284, %rd1, %rd217;
	add.s32 	%r622, %r618, 512;
$L__BB4_147:
	mov.u32 	%r151, %r622;
	ld.global.u32 	%r153, [%rd284];
	setp.lt.s32 	%p40, %r627, %r153;
	mov.u32 	%r624, %r153;
	mov.u64 	%rd288, %rd286;
	@%p40 bra 	$L__BB4_150;
	setp.lt.s32 	%p41, %r153, %r627;
	mov.u32 	%r624, %r627;
	mov.u64 	%rd288, %rd291;
	@%p41 bra 	$L__BB4_150;
	setp.lt.s64 	%p42, %rd291, %rd286;
	selp.b32 	%r624, %r627, %r153, %p42;
	min.s64 	%rd288, %rd291, %rd286;
$L__BB4_150:
	add.s32 	%r227, %r621, 256;
	cvt.u64.u32 	%rd218, %r227;
	add.s64 	%rd145, %rd195, %rd218;
	ld.global.u32 	%r156, [%rd285+-2048];
	setp.lt.s32 	%p43, %r624, %r156;
	mov.u32 	%r625, %r156;
	mov.u64 	%rd289, %rd145;
	@%p43 bra 	$L__BB4_153;
	setp.lt.s32 	%p44, %r156, %r624;
	mov.u32 	%r625, %r624;
	mov.u64 	%rd289, %rd288;
	@%p44 bra 	$L__BB4_153;
	setp.lt.s64 	%p45, %rd288, %rd145;
	selp.b32 	%r625, %r624, %r156, %p45;
	min.s64 	%rd289, %rd288, %rd145;
$L__BB4_153:
	add.s32 	%r228, %r621, 512;
	cvt.u64.u32 	%rd219, %r228;
	add.s64 	%rd148, %rd195, %rd219;
	ld.global.u32 	%r159, [%rd285+-1024];
	setp.lt.s32 	%p46, %r625, %r159;
	mov.u32 	%r626, %r159;
	mov.u64 	%rd290, %rd148;
	@%p46 bra 	$L__BB4_156;
	setp.lt.s32 	%p47, %r159, %r625;
	mov.u32 	%r626, %r625;
	mov.u64 	%rd290, %rd289;
	@%p47 bra 	$L__BB4_156;
	setp.lt.s64 	%p48, %rd289, %rd148;
	selp.b32 	%r626, %r625, %r159, %p48;
	min.s64 	%rd290, %rd289, %rd148;
$L__BB4_156:
	add.s32 	%r229, %r621, 768;
	cvt.u64.u32 	%rd220, %r229;
	add.s64 	%rd151, %rd195, %rd220;
	ld.global.u32 	%r162, [%rd285];
	setp.lt.s32 	%p49, %r626, %r162;
	mov.u32 	%r627, %r162;
	mov.u64 	%rd291, %rd151;
	@%p49 bra 	$L__BB4_159;
	setp.lt.s32 	%p50, %r162, %r626;
	mov.u32 	%r627, %r626;
	mov.u64 	%rd291, %rd290;
	@%p50 bra 	$L__BB4_159;
	setp.lt.s64 	%p51, %rd290, %rd151;
	selp.b32 	%r627, %r626, %r162, %p51;
	min.s64 	%rd291, %rd290, %rd151;
$L__BB4_159:
	add.s64 	%rd286, %rd286, 1024;
	add.s64 	%rd285, %rd285, 4096;
	add.s64 	%rd284, %rd284, 4096;
	add.s32 	%r622, %r151, 1024;
	add.s32 	%r230, %r151, 512;
	add.s32 	%r621, %r621, 1024;
	setp.lt.s32 	%p52, %r230, %r134;
	@%p52 bra 	$L__BB4_147;
$L__BB4_160:
	// begin inline asm
	mov.u32 %r231, %laneid;
	// end inline asm
	mov.b32 	%r249, 1;
	mov.b32 	%r250, 31;
	mov.b32 	%r251, -1;
	// begin inline asm
	shfl.sync.down.b32 %r232, %r627, %r249, %r250, %r251;
	// end inline asm
	// begin inline asm
	shfl.sync.down.b32 %r237, %r238, %r249, %r250, %r251;
	// end inline asm
	mov.b64 	{%r243, %r248}, %rd291;
	// begin inline asm
	shfl.sync.down.b32 %r242, %r243, %r249, %r250, %r251;
	// end inline asm
	// begin inline asm
	shfl.sync.down.b32 %r247, %r248, %r249, %r250, %r251;
	// end inline asm
	mov.b64 	%rd158, {%r242, %r247};
	setp.gt.s32 	%p53, %r231, 30;
	mov.u32 	%r629, %r627;
	mov.u64 	%rd293, %rd291;
	@%p53 bra 	$L__BB4_164;
	setp.lt.s32 	%p54, %r627, %r232;
	mov.u32 	%r629, %r232;
	mov.u64 	%rd293, %rd158;
	@%p54 bra 	$L__BB4_164;
	setp.lt.s32 	%p55, %r232, %r627;
	mov.u32 	%r629, %r627;
	mov.u64 	%rd293, %rd291;
	@%p55 bra 	$L__BB4_164;
	setp.lt.s64 	%p56, %rd291, %rd158;
	selp.b32 	%r629, %r627, %r232, %p56;
	min.s64 	%rd293, %rd291, %rd158;
$L__BB4_164:
	mov.b32 	%r269, 2;
	mov.b32 	%r270, 31;
	mov.b32 	%r271, -1;
	// begin inline asm
	shfl.sync.down.b32 %r252, %r629, %r269, %r270, %r271;
	// end inline asm
	// begin inline asm
	shfl.sync.down.b32 %r257, %r258, %r269, %r270, %r271;
	// end inline asm
	mov.b64 	{%r263, %r268}, %rd293;
	// begin inline asm
	shfl.sync.down.b32 %r262, %r263, %r269, %r270, %r271;
	// end inline asm
	// begin inline asm
	shfl.sync.down.b32 %r267, %r268, %r269, %r270, %r271;
	// end inline asm
	mov.b64 	%rd161, {%r262, %r267};
	setp.gt.s32 	%p57, %r231, 29;
	mov.u32 	%r630, %r629;
	mov.u64 	%rd294, %rd293;
	@%p57 bra 	$L__BB4_168;
	setp.lt.s32 	%p58, %r629, %r252;
	mov.u32 	%r630, %r252;
	mov.u64 	%rd294, %rd161;
	@%p58 bra 	$L__BB4_168;
	setp.lt.s32 	%p59, %r252, %r629;
	mov.u32 	%r630, %r629;
	mov.u64 	%rd294, %rd293;
	@%p59 bra 	$L__BB4_168;
	setp.lt.s64 	%p60, %rd293, %rd161;
	selp.b32 	%r630, %r629, %r252, %p60;
	min.s64 	%rd294, %rd293, %rd161;
$L__BB4_168:
	mov.b32 	%r289, 4;
	mov.b32 	%r290, 31;
	mov.b32 	%r291, -1;
	// begin inline asm
	shfl.sync.down.b32 %r272, %r630, %r289, %r290, %r291;
	// end inline asm
	// begin inline asm
	shfl.sync.down.b32 %r277, %r278, %r289, %r290, %r291;
	// end inline asm
	mov.b64 	{%r283, %r288}, %rd294;
	// begin inline asm
	shfl.sync.down.b32 %r282, %r283, %r289, %r290, %r291;
	// end inline asm
	// begin inline asm
	shfl.sync.down.b32 %r287, %r288, %r289, %r290, %r291;
	// end inline asm
	mov.b64 	%rd164, {%r282, %r287};
	setp.gt.s32 	%p61, %r231, 27;
	mov.u32 	%r631, %r630;
	mov.u64 	%rd295, %rd294;
	@%p61 bra 	$L__BB4_172;
	setp.lt.s32 	%p62, %r630, %r272;
	mov.u32 	%r631, %r272;
	mov.u64 	%rd295, %rd164;
	@%p62 bra 	$L__BB4_172;
	setp.lt.s32 	%p63, %r272, %r630;
	mov.u32 	%r631, %r630;
	mov.u64 	%rd295, %rd294;
	@%p63 bra 	$L__BB4_172;
	setp.lt.s64 	%p64, %rd294, %rd164;
	selp.b32 	%r631, %r630, %r272, %p64;
	min.s64 	%rd295, %rd294, %rd164;
$L__BB4_172:
	mov.b32 	%r309, 8;
	mov.b32 	%r310, 31;
	mov.b32 	%r311, -1;
	// begin inline asm
	shfl.sync.down.b32 %r292, %r631, %r309, %r310, %r311;
	// end inline asm
	// begin inline asm
	shfl.sync.down.b32 %r297, %r298, %r309, %r310, %r311;
	// end inline asm
	mov.b64 	{%r303, %r308}, %rd295;
	// begin inline asm
	shfl.sync.down.b32 %r302, %r303, %r309, %r310, %r311;
	// end inline asm
	// begin inline asm
	shfl.sync.down.b32 %r307, %r308, %r309, %r310, %r311;
	// end inline asm
	mov.b64 	%rd167, {%r302, %r307};
	setp.gt.s32 	%p65, %r231, 23;
	mov.u32 	%r632, %r631;
	mov.u64 	%rd296, %rd295;
	@%p65 bra 	$L__BB4_176;
	setp.lt.s32 	%p66, %r631, %r292;
	mov.u32 	%r632, %r292;
	mov.u64 	%rd296, %rd167;
	@%p66 bra 	$L__BB4_176;
	setp.lt.s32 	%p67, %r292, %r631;
	mov.u32 	%r632, %r631;
	mov.u64 	%rd296, %rd295;
	@%p67 bra 	$L__BB4_176;
	setp.lt.s64 	%p68, %rd295, %rd167;
	selp.b32 	%r632, %r631, %r292, %p68;
	min.s64 	%rd296, %rd295, %rd167;
$L__BB4_176:
	mov.b32 	%r329, 16;
	mov.b32 	%r330, 31;
	mov.b32 	%r331, -1;
	// begin inline asm
	shfl.sync.down.b32 %r312, %r632, %r329, %r330, %r331;
	// end inline asm
	// begin inline asm
	shfl.sync.down.b32 %r317, %r318, %r329, %r330, %r331;
	// end inline asm
	mov.b64 	{%r323, %r328}, %rd296;
	// begin inline asm
	shfl.sync.down.b32 %r322, %r323, %r329, %r330, %r331;
	// end inline asm
	// begin inline asm
	shfl.sync.down.b32 %r327, %r328, %r329, %r330, %r331;
	// end inline asm
	mov.b64 	%rd170, {%r322, %r327};
	setp.gt.s32 	%p69, %r231, 15;
	mov.u32 	%r640, %r632;
	mov.u64 	%rd304, %rd296;
	@%p69 bra 	$L__BB4_180;
	setp.lt.s32 	%p70, %r632, %r312;
	mov.u32 	%r640, %r312;
	mov.u64 	%rd304, %rd170;
	@%p70 bra 	$L__BB4_180;
	setp.lt.s32 	%p71, %r312, %r632;
	mov.u32 	%r640, %r632;
	mov.u64 	%rd304, %rd296;
	@%p71 bra 	$L__BB4_180;
	setp.lt.s64 	%p72, %rd296, %rd170;
	selp.b32 	%r640, %r632, %r312, %p72;
	min.s64 	%rd304, %rd296, %rd170;
$L__BB4_180:
	setp.ne.s32 	%p73, %r231, 0;
	@%p73 bra 	$L__BB4_182;
	shr.u32 	%r332, %r109, 1;
	and.b32  	%r333, %r332, 496;
	mov.u32 	%r334, _ZN6thrust24THRUST_300001_SM_1000_NS8cuda_cub4core6detail5shmemE;
	add.s32 	%r335, %r334, %r333;
	st.shared.u32 	[%r335+8], %r640;
	st.shared.u64 	[%r335+16], %rd304;
$L__BB4_182:
	bar.sync 	0;
	setp.ne.s32 	%p74, %r109, 0;
	@%p74 bra 	$L__BB4_204;
	ld.shared.u32 	%r184, [_ZN6thrust24THRUST_300001_SM_1000_NS8cuda_cub4core6detail5shmemE+24];
	ld.shared.u64 	%rd173, [_ZN6thrust24THRUST_300001_SM_1000_NS8cuda_cub4core6detail5shmemE+32];
	setp.lt.s32 	%p75, %r640, %r184;
	mov.u32 	%r634, %r184;
	mov.u64 	%rd298, %rd173;
	@%p75 bra 	$L__BB4_186;
	setp.lt.s32 	%p76, %r184, %r640;
	mov.u32 	%r634, %r640;
	mov.u64 	%rd298, %rd304;
	@%p76 bra 	$L__BB4_186;
	setp.lt.s64 	%p77, %rd304, %rd173;
	selp.b32 	%r634, %r640, %r184, %p77;
	min.s64 	%rd298, %rd304, %rd173;
$L__BB4_186:
	ld.shared.u32 	%r187, [_ZN6thrust24THRUST_300001_SM_1000_NS8cuda_cub4core6detail5shmemE+40];
	ld.shared.u64 	%rd176, [_ZN6thrust24THRUST_300001_SM_1000_NS8cuda_cub4core6detail5shmemE+48];
	setp.lt.s32 	%p78, %r634, %r187;
	mov.u32 	%r635, %r187;
	mov.u64 	%rd299, %rd176;
	@%p78 bra 	$L__BB4_189;
	setp.lt.s32 	%p79, %r187, %r634;
	mov.u32 	%r635, %r634;
	mov.u64 	%rd299, %rd298;
	@%p79 bra 	$L__BB4_189;
	setp.lt.s64 	%p80, %rd298, %rd176;
	selp.b32 	%r635, %r634, %r187, %p80;
	min.s64 	%rd299, %rd298, %rd176;
$L__BB4_189:
	ld.shared.u32 	%r190, [_ZN6thrust24THRUST_300001_SM_1000_NS8cuda_cub4core6detail5shmemE+56];
	ld.shared.u64 	%rd179, [_ZN6thrust24THRUST_300001_SM_1000_NS8cuda_cub4core6detail5shmemE+64];
	setp.lt.s32 	%p81, %r635, %r190;
	mov.u32 	%r636, %r190;
	mov.u64 	%rd300, %rd179;
	@%p81 bra 	$L__BB4_192;
	setp.lt.s32 	%p82, %r190, %r635;
	mov.u32 	%r636, %r635;
	mov.u64 	%rd300, %rd299;
	@%p82 bra 	$L__BB4_192;
	setp.lt.s64 	%p83, %rd299, %rd179;
	selp.b32 	%r636, %r635, %r190, %p83;
	min.s64 	%rd300, %rd299, %rd179;
$L__BB4_192:
	ld.shared.u32 	%r193, [_ZN6thrust24THRUST_300001_SM_1000_NS8cuda_cub4core6detail5shmemE+72];
	ld.shared.u64 	%rd182, [_ZN6thrust24THRUST_300001_SM_1000_NS8cuda_cub4core6detail5shmemE+80];
	setp.lt.s32 	%p84, %r636, %r193;
	mov.u32 	%r637, %r193;
	mov.u64 	%rd301, %rd182;
	@%p84 bra 	$L__BB4_195;
	setp.lt.s32 	%p85, %r193, %r636;
	mov.u32 	%r637, %r636;
	mov.u64 	%rd301, %rd300;
	@%p85 bra 	$L__BB4_195;
	setp.lt.s64 	%p86, %rd300, %rd182;
	selp.b32 	%r637, %r636, %r193, %p86;
	min.s64 	%rd301, %rd300, %rd182;
$L__BB4_195:
	ld.shared.u32 	%r196, [_ZN6thrust24THRUST_300001_SM_1000_NS8cuda_cub4core6detail5shmemE+88];
	ld.shared.u64 	%rd185, [_ZN6thrust24THRUST_300001_SM_1000_NS8cuda_cub4core6detail5shmemE+96];
	setp.lt.s32 	%p87, %r637, %r196;
	mov.u32 	%r638, %r196;
	mov.u64 	%rd302, %rd185;
	@%p87 bra 	$L__BB4_198;
	setp.lt.s32 	%p88, %r196, %r637;
	mov.u32 	%r638, %r637;
	mov.u64 	%rd302, %rd301;
	@%p88 bra 	$L__BB4_198;
	setp.lt.s64 	%p89, %rd301, %rd185;
	selp.b32 	%r638, %r637, %r196, %p89;
	min.s64 	%rd302, %rd301, %rd185;
$L__BB4_198:
	ld.shared.u32 	%r199, [_ZN6thrust24THRUST_300001_SM_1000_NS8cuda_cub4core6detail5shmemE+104];
	ld.shared.u64 	%rd188, [_ZN6thrust24THRUST_300001_SM_1000_NS8cuda_cub4core6detail5shmemE+112];
	setp.lt.s32 	%p90, %r638, %r199;
	mov.u32 	%r639, %r199;
	mov.u64 	%rd303, %rd188;
	@%p90 bra 	$L__BB4_201;
	setp.lt.s32 	%p91, %r199, %r638;
	mov.u32 	%r639, %r638;
	mov.u64 	%rd303, %rd302;
	@%p91 bra 	$L__BB4_201;
	setp.lt.s64 	%p92, %rd302, %rd188;
	selp.b32 	%r639, %r638, %r199, %p92;
	min.s64 	%rd303, %rd302, %rd188;
$L__BB4_201:
	ld.shared.u32 	%r202, [_ZN6thrust24THRUST_300001_SM_1000_NS8cuda_cub4core6detail5shmemE+120];
	ld.shared.u64 	%rd191, [_ZN6thrust24THRUST_300001_SM_1000_NS8cuda_cub4core6detail5shmemE+128];
	setp.lt.s32 	%p93, %r639, %r202;
	mov.u32 	%r640, %r202;
	mov.u64 	%rd304, %rd191;
	@%p93 bra 	$L__BB4_204;
	setp.lt.s32 	%p94, %r202, %r639;
	mov.u32 	%r640, %r639;
	mov.u64 	%rd304, %rd303;
	@%p94 bra 	$L__BB4_204;
	setp.lt.s64 	%p95, %rd303, %rd191;
	selp.b32 	%r640, %r639, %r202, %p95;
	min.s64 	%rd304, %rd303, %rd191;
$L__BB4_204:
	mov.u32 	%r565, %tid.x;
	setp.ne.s32 	%p212, %r565, 0;
	@%p212 bra 	$L__BB4_206;
	ld.param.u64 	%rd234, [_ZN6thrust24THRUST_300001_SM_1000_NS8cuda_cub4core6detail13_kernel_agentINS1_8__reduce11ReduceAgentINS0_12zip_iteratorIN4cuda3std3__45tupleIJNS0_10device_ptrIiEENS0_17counting_iteratorIlNS0_11use_defaultESF_SF_EEEEEEEPNSB_IJilEEESJ_iNS1_9__extrema9arg_max_fIilNSA_4lessIiEEEEEEJSI_SK_iSP_EEEvDpT0__param_1];
	cvta.to.global.u64 	%rd233, %rd234;
	st.global.u32 	[%rd233], %r640;
	st.global.u64 	[%rd233+8], %rd304;
$L__BB4_206:
	ret;

}
	// .globl	_ZN6thrust24THRUST_300001_SM_1000_NS8cuda_cub4core6detail13_kernel_agentINS1_8__reduce11ReduceAgentINS0_12zip_iteratorIN4cuda3std3__45tupleIJNS0_10device_ptrIiEENS0_17counting_iteratorIlNS0_11use_defaultESF_SF_EEEEEEEPNSB_IJilEEESJ_iNS1_9__extrema9arg_max_fIilNSA_4lessIiEEEEEEJSI_SK_iN3cub18CUB_300001_SM_100013GridEvenShareIiEENSS_9GridQueueIjEESP_EEEvDpT0_
.visible .entry _ZN6thrust24THRUST_300001_SM_1000_NS8cuda_cub4core6detail13_kernel_agentINS1_8__reduce11ReduceAgentINS0_12zip_iteratorIN4cuda3std3__45tupleIJNS0_10device_ptrIiEENS0_17counting_iteratorIlNS0_11use_defaultESF_SF_EEEEEEEPNSB_IJilEEESJ_iNS1_9__extrema9arg_max_fIilNSA_4lessIiEEEEEEJSI_SK_iN3cub18CUB_300001_SM_100013GridEvenShareIiEENSS_9GridQueueIjEESP_EEEvDpT0_(
	.param .align 8 .b8 _ZN6thrust24THRUST_300001_SM_1000_NS8cuda_cub4core6detail13_kernel_agentINS1_8__reduce11ReduceAgentINS0_12zip_iteratorIN4cuda3std3__45tupleIJNS0_10device_ptrIiEENS0_17counting_iteratorIlNS0_11use_defaultESF_SF_EEEEEEEPNSB_IJilEEESJ_iNS1_9__extrema9arg_max_fIilNSA_4lessIiEEEEEEJSI_SK_iN3cub18CUB_300001_SM_100013GridEvenShareIiEENSS_9GridQueueIjEESP_EEEvDpT0__param_0[16],
	.param .u64 .ptr .align 1 _ZN6thrust24THRUST_300001_SM_1000_NS8cuda_cub4core6detail13_kernel_agentINS1_8__reduce11ReduceAgentINS0_12zip_iteratorIN4cuda3std3__45tupleIJNS0_10device_ptrIiEENS0_17counting_iteratorIlNS0_11use_defaultESF_SF_EEEEEEEPNSB_IJilEEESJ_iNS1_9__extrema9arg_max_fIilNSA_4lessIiEEEEEEJSI_SK_iN3cub18CUB_300001_SM_100013GridEvenShareIiEENSS_9GridQueueIjEESP_EEEvDpT0__param_1,
	.param .u32 _ZN6thrust24THRUST_300001_SM_1000_NS8cuda_cub4core6detail13_kernel_agentINS1_8__reduce11ReduceAgentINS0_12zip_iteratorIN4cuda3std3__45tupleIJNS0_10device_ptrIiEENS0_17counting_iteratorIlNS0_11use_defaultESF_SF_EEEEEEEPNSB_IJilEEESJ_iNS1_9__extrema9arg_max_fIilNSA_4lessIiEEEEEEJSI_SK_iN3cub18CUB_300001_SM_100013GridEvenShareIiEENSS_9GridQueueIjEESP_EEEvDpT0__param_2,
	.param .align 4 .b8 _ZN6thrust24THRUST_300001_SM_1000_NS8cuda_cub4core6detail13_kernel_agentINS1_8__reduce11ReduceAgentINS0_12zip_iteratorIN4cuda3std3__45tupleIJNS0_10device_ptrIiEENS0_17counting_iteratorIlNS0_11use_defaultESF_SF_EEEEEEEPNSB_IJilEEESJ_iNS1_9__extrema9arg_max_fIilNSA_4lessIiEEEEEEJSI_SK_iN3cub18CUB_300001_SM_100013GridEvenShareIiEENSS_9GridQueueIjEESP_EEEvDpT0__param_3[40],
	.param .align 8 .b8 _ZN6thrust24THRUST_300001_SM_1000_NS8cuda_cub4core6detail13_kernel_agentINS1_8__reduce11ReduceAgentINS0_12zip_iteratorIN4cuda3std3__45tupleIJNS0_10device_ptrIiEENS0_17counting_iteratorIlNS0_11use_defaultESF_SF_EEEEEEEPNSB_IJilEEESJ_iNS1_9__extrema9arg_max_fIilNSA_4lessIiEEEEEEJSI_SK_iN3cub18CUB_300001_SM_100013GridEvenShareIiEENSS_9GridQueueIjEESP_EEEvDpT0__param_4[8],
	.param .align 1 .b8 _ZN6thrust24THRUST_300001_SM_1000_NS8cuda_cub4core6detail13_kernel_agentINS1_8__reduce11ReduceAgentINS0_12zip_iteratorIN4cuda3std3__45tupleIJNS0_10device_ptrIiEENS0_17counting_iteratorIlNS0_11use_defaultESF_SF_EEEEEEEPNSB_IJilEEESJ_iNS1_9__extrema9arg_max_fIilNSA_4lessIiEEEEEEJSI_SK_iN3cub18CUB_300001_SM_100013GridEvenShareIiEENSS_9GridQueueIjEESP_EEEvDpT0__param_5[1]
)
.maxntid 256
{
	.reg .pred 	%p<215>;
	.reg .b32 	%r<678>;
	.reg .b64 	%rd<286>;

	ld.param.u64 	%rd3, [_ZN6thrust24THRUST_300001_SM_1000_NS8cuda_cub4core6detail13_kernel_agentINS1_8__reduce11ReduceAgentINS0_12zip_iteratorIN4cuda3std3__45tupleIJNS0_10device_ptrIiEENS0_17counting_iteratorIlNS0_11use_defaultESF_SF_EEEEEEEPNSB_IJilEEESJ_iNS1_9__extrema9arg_max_fIilNSA_4lessIiEEEEEEJSI_SK_iN3cub18CUB_300001_SM_100013GridEvenShareIiEENSS_9GridQueueIjEESP_EEEvDpT0__param_0+8];
	ld.param.u64 	%rd181, [_ZN6thrust24THRUST_300001_SM_1000_NS8cuda_cub4core6detail13_kernel_agentINS1_8__reduce11ReduceAgentINS0_12zip_iteratorIN4cuda3std3__45tupleIJNS0_10device_ptrIiEENS0_17counting_iteratorIlNS0_11use_defaultESF_SF_EEEEEEEPNSB_IJilEEESJ_iNS1_9__extrema9arg_max_fIilNSA_4lessIiEEEEEEJSI_SK_iN3cub18CUB_300001_SM_100013GridEvenShareIiEENSS_9GridQueueIjEESP_EEEvDpT0__param_0];
	ld.param.u64 	%rd182, [_ZN6thrust24THRUST_300001_SM_1000_NS8cuda_cub4core6detail13_kernel_agentINS1_8__reduce11ReduceAgentINS0_12zip_iteratorIN4cuda3std3__45tupleIJNS0_10device_ptrIiEENS0_17counting_iteratorIlNS0_11use_defaultESF_SF_EEEEEEEPNSB_IJilEEESJ_iNS1_9__extrema9arg_max_fIilNSA_4lessIiEEEEEEJSI_SK_iN3cub18CUB_300001_SM_100013GridEvenShareIiEENSS_9GridQueueIjEESP_EEEvDpT0__param_4];
	ld.param.u32 	%r235, [_ZN6thrust24THRUST_300001_SM_1000_NS8cuda_cub4core6detail13_kernel_agentINS1_8__reduce11ReduceAgentINS0_12zip_iteratorIN4cuda3std3__45tupleIJNS0_10device_ptrIiEENS0_17counting_iteratorIlNS0_11use_defaultESF_SF_EEEEEEEPNSB_IJilEEESJ_iNS1_9__extrema9arg_max_fIilNSA_4lessIiEEEEEEJSI_SK_iN3cub18CUB_300001_SM_100013GridEvenShareIiEENSS_9GridQueueIjEESP_EEEvDpT0__param_2];
	cvta.to.global.u64 	%rd1, %rd182;
	cvta.to.global.u64 	%rd2, %rd181;
	mov.u32 	%r1, %ctaid.x;
	mul.lo.s32 	%r2, %r1, 1280;
	mov.u32 	%r236, %nctaid.x;
	mul.lo.s32 	%r3, %r236, 1280;
	add.s32 	%r237, %r2, 1280;
	setp.le.s32 	%p1, %r237, %r235;
	@%p1 bra 	$L__BB5_121;
	sub.s32 	%r4, %r235, %r2;
	mov.u32 	%r5, %tid.x;
	setp.ge.s32 	%p98, %r5, %r4;
	mov.b32 	%r613, 0;
	mov.b64 	%rd232, 0;
	mov.u32 	%r601, %r5;
	@%p98 bra 	$L__BB5_3;
	add.s32 	%r367, %r2, %r5;
	cvt.s64.s32 	%rd207, %r367;
	mul.wide.s32 	%rd208, %r367, 4;
	add.s64 	%rd209, %rd2, %rd208;
	add.s64 	%rd232, %rd3, %rd207;
	ld.global.u32 	%r613, [%rd209];
	add.s32 	%r601, %r5, 256;
$L__BB5_3:
	setp.ge.s32 	%p99, %r601, %r4;
	@%p99 bra 	$L__BB5_25;
	not.b32 	%r369, %r601;
	add.s32 	%r370, %r235, %r369;
	sub.s32 	%r10, %r370, %r2;
	and.b32  	%r371, %r10, 768;
	setp.eq.s32 	%p100, %r371, 768;
	@%p100 bra 	$L__BB5_10;
	add.s32 	%r597, %r601, %r2;
	shr.u32 	%r372, %r10, 8;
	add.s32 	%r373, %r372, 1;
	and.b32  	%r374, %r373, 3;
	neg.s32 	%r596, %r374;
$L__BB5_6:
	.pragma "nounroll";
	mov.u64 	%rd6, %rd232;
	mov.u32 	%r16, %r613;
	cvt.s64.s32 	%rd211, %r597;
	add.s64 	%rd7, %rd3, %rd211;
	mul.wide.s32 	%rd212, %r597, 4;
	add.s64 	%rd213, %rd2, %rd212;
	ld.global.u32 	%r17, [%rd213];
	setp.lt.s32 	%p101, %r16, %r17;
	mov.u64 	%rd232, %rd7;
	mov.u32 	%r613, %r17;
	@%p101 bra 	$L__BB5_9;
	setp.lt.s32 	%p102, %r17, %r16;
	mov.u64 	%rd232, %rd6;
	mov.u32 	%r613, %r16;
	@%p102 bra 	$L__BB5_9;
	setp.lt.s64 	%p103, %rd6, %rd7;
	min.s64 	%rd232, %rd6, %rd7;
	selp.b32 	%r613, %r16, %r17, %p103;
$L__BB5_9:
	add.s32 	%r601, %r601, 256;
	add.s32 	%r597, %r597, 256;
	add.s32 	%r596, %r596, 1;
	setp.ne.s32 	%p104, %r596, 0;
	@%p104 bra 	$L__BB5_6;
$L__BB5_10:
	setp.lt.u32 	%p105, %r10, 768;
	@%p105 bra 	$L__BB5_25;
	add.s32 	%r604, %r601, %r2;
	add.s32 	%r607, %r604, 256;
	add.s32 	%r606, %r604, 512;
	add.s32 	%r605, %r604, 768;
	add.s64 	%rd12, %rd2, 2048;
$L__BB5_12:
	cvt.s64.s32 	%rd214, %r607;
	add.s64 	%rd14, %rd3, %rd214;
	cvt.s64.s32 	%rd215, %r606;
	add.s64 	%rd15, %rd3, %rd215;
	cvt.s64.s32 	%rd216, %r605;
	add.s64 	%rd16, %rd3, %rd216;
	cvt.s64.s32 	%rd217, %r604;
	mul.wide.s32 	%rd218, %r604, 4;
	add.s64 	%rd17, %rd12, %rd218;
	add.s64 	%rd18, %rd3, %rd217;
	ld.global.u32 	%r36, [%rd17+-2048];
	setp.lt.s32 	%p106, %r613, %r36;
	mov.u64 	%rd229, %rd18;
	mov.u32 	%r610, %r36;
	@%p106 bra 	$L__BB5_15;
	setp.lt.s32 	%p107, %r36, %r613;
	mov.u64 	%rd229, %rd232;
	mov.u32 	%r610, %r613;
	@%p107 bra 	$L__BB5_15;
	setp.lt.s64 	%p108, %rd232, %rd18;
	min.s64 	%rd229, %rd232, %rd18;
	selp.b32 	%r610, %r613, %r36, %p108;
$L__BB5_15:
	ld.global.u32 	%r39, [%rd17+-1024];
	setp.lt.s32 	%p109, %r610, %r39;
	mov.u64 	%rd230, %rd14;
	mov.u32 	%r611, %r39;
	@%p109 bra 	$L__BB5_18;
	setp.lt.s32 	%p110, %r39, %r610;
	mov.u64 	%rd230, %rd229;
	mov.u32 	%r611, %r610;
	@%p110 bra 	$L__BB5_18;
	setp.lt.s64 	%p111, %rd229, %rd14;
	min.s64 	%rd230, %rd229, %rd14;
	selp.b32 	%r611, %r610, %r39, %p111;
$L__BB5_18:
	ld.global.u32 	%r42, [%rd17];
	setp.lt.s32 	%p112, %r611, %r42;
	mov.u64 	%rd231, %rd15;
	mov.u32 	%r612, %r42;
	@%p112 bra 	$L__BB5_21;
	setp.lt.s32 	%p113, %r42, %r611;
	mov.u64 	%rd231, %rd230;
	mov.u32 	%r612, %r611;
	@%p113 bra 	$L__BB5_21;
	setp.lt.s64 	%p114, %rd230, %rd15;
	min.s64 	%rd231, %rd230, %rd15;
	selp.b32 	%r612, %r611, %r42, %p114;
$L__BB5_21:
	ld.global.u32 	%r45, [%rd17+1024];
	setp.lt.s32 	%p115, %r612, %r45;
	mov.u64 	%rd232, %rd16;
	mov.u32 	%r613, %r45;
	@%p115 bra 	$L__BB5_24;
	setp.lt.s32 	%p116, %r45, %r612;
	mov.u64 	%rd232, %rd231;
	mov.u32 	%r613, %r612;
	@%p116 bra 	$L__BB5_24;
	setp.lt.s64 	%p117, %rd231, %rd16;
	min.s64 	%rd232, %rd231, %rd16;
	selp.b32 	%r613, %r612, %r45, %p117;
$L__BB5_24:
	add.s32 	%r601, %r601, 1024;
	add.s32 	%r607, %r607, 1024;
	add.s32 	%r606, %r606, 1024;
	add.s32 	%r605, %r605, 1024;
	add.s32 	%r604, %r604, 1024;
	setp.lt.s32 	%p118, %r601, %r4;
	@%p118 bra 	$L__BB5_12;
$L__BB5_25:
	setp.lt.s32 	%p119, %r4, 256;
	@%p119 bra 	$L__BB5_70;
	// begin inline asm
	mov.u32 %r488, %laneid;
	// end inline asm
	mov.b32 	%r506, 1;
	mov.b32 	%r507, 31;
	mov.b32 	%r508, -1;
	// begin inline asm
	shfl.sync.down.b32 %r489, %r613, %r506, %r507, %r508;
	// end inline asm
	// begin inline asm
	shfl.sync.down.b32 %r494, %r495, %r506, %r507, %r508;
	// end inline asm
	mov.b64 	{%r500, %r505}, %rd232;
	// begin inline asm
	shfl.sync.down.b32 %r499, %r500, %r506, %r507, %r508;
	// end inline asm
	// begin inline asm
	shfl.sync.down.b32 %r504, %r505, %r506, %r507, %r508;
	// end inline asm
	mov.b64 	%rd28, {%r499, %r504};
	setp.gt.s32 	%p171, %r488, 30;
	mov.u64 	%rd234, %rd232;
	mov.u32 	%r615, %r613;
	@%p171 bra 	$L__BB5_30;
	setp.lt.s32 	%p172, %r613, %r489;
	mov.u64 	%rd234, %rd28;
	mov.u32 	%r615, %r489;
	@%p172 bra 	$L__BB5_30;
	setp.lt.s32 	%p173, %r489, %r613;
	mov.u64 	%rd234, %rd232;
	mov.u32 	%r615, %r613;
	@%p173 bra 	$L__BB5_30;
	setp.lt.s64 	%p174, %rd232, %rd28;
	min.s64 	%rd234, %rd232, %rd28;
	selp.b32 	%r615, %r613, %r489, %p174;
$L__BB5_30:
	mov.b32 	%r526, 2;
	mov.b32 	%r527, 31;
	mov.b32 	%r528, -1;
	// begin inline asm
	shfl.sync.down.b32 %r509, %r615, %r526, %r527, %r528;
	// end inline asm
	// begin inline asm
	shfl.sync.down.b32 %r514, %r515, %r526, %r527, %r528;
	// end inline asm
	mov.b64 	{%r520, %r525}, %rd234;
	// begin inline asm
	shfl.sync.down.b32 %r519, %r520, %r526, %r527, %r528;
	// end inline asm
	// begin inline asm
	shfl.sync.down.b32 %r524, %r525, %r526, %r527, %r528;
	// end inline asm
	mov.b64 	%rd31, {%r519, %r524};
	setp.gt.s32 	%p175, %r488, 29;
	mov.u64 	%rd235, %rd234;
	mov.u32 	%r616, %r615;
	@%p175 bra 	$L__BB5_34;
	setp.lt.s32 	%p176, %r615, %r509;
	mov.u64 	%rd235, %rd31;
	mov.u32 	%r616, %r509;
	@%p176 bra 	$L__BB5_34;
	setp.lt.s32 	%p177, %r509, %r615;
	mov.u64 	%rd235, %rd234;
	mov.u32 	%r616, %r615;
	@%p177 bra 	$L__BB5_34;
	setp.lt.s64 	%p178, %rd234, %rd31;
	min.s64 	%rd235, %rd234, %rd31;
	selp.b32 	%r616, %r615, %r509, %p178;
$L__BB5_34:
	mov.b32 	%r546, 4;
	mov.b32 	%r547, 31;
	mov.b32 	%r548, -1;
	// begin inline asm
	shfl.sync.down.b32 %r529, %r616, %r546, %r547, %r548;
	// end inline asm
	// begin inline asm
	shfl.sync.down.b32 %r534, %r535, %r546, %r547, %r548;
	// end inline asm
	mov.b64 	{%r540, %r545}, %rd235;
	// begin inline asm
	shfl.sync.down.b32 %r539, %r540, %r546, %r547, %r548;
	// end inline asm
	// begin inline asm
	shfl.sync.down.b32 %r544, %r545, %r546, %r547, %r548;
	// end inline asm
	mov.b64 	%rd34, {%r539, %r544};
	setp.gt.s32 	%p179, %r488, 27;
	mov.u64 	%rd236, %rd235;
	mov.u32 	%r617, %r616;
	@%p179 bra 	$L__BB5_38;
	setp.lt.s32 	%p180, %r616, %r529;
	mov.u64 	%rd236, %rd34;
	mov.u32 	%r617, %r529;
	@%p180 bra 	$L__BB5_38;
	setp.lt.s32 	%p181, %r529, %r616;
	mov.u64 	%rd236, %rd235;
	mov.u32 	%r617, %r616;
	@%p181 bra 	$L__BB5_38;
	setp.lt.s64 	%p182, %rd235, %rd34;
	min.s64 	%rd236, %rd235, %rd34;
	selp.b32 	%r617, %r616, %r529, %p182;
$L__BB5_38:
	mov.b32 	%r566, 8;
	mov.b32 	%r567, 31;
	mov.b32 	%r568, -1;
	// begin inline asm
	shfl.sync.down.b32 %r549, %r617, %r566, %r567, %r568;
	// end inline asm
	// begin inline asm
	shfl.sync.down.b32 %r554, %r555, %r566, %r567, %r568;
	// end inline asm
	mov.b64 	{%r560, %r565}, %rd236;
	// begin inline asm
	shfl.sync.down.b32 %r559, %r560, %r566, %r567, %r568;
	// end inline asm
	// begin inline asm
	shfl.sync.down.b32 %r564, %r565, %r566, %r567, %r568;
	// end inline asm
	mov.b64 	%rd37, {%r559, %r564};
	setp.gt.s32 	%p183, %r488, 23;
	mov.u64 	%rd237, %rd236;
	mov.u32 	%r618, %r617;
	@%p183 bra 	$L__BB5_42;
	setp.lt.s32 	%p184, %r617, %r549;
	mov.u64 	%rd237, %rd37;
	mov.u32 	%r618, %r549;
	@%p184 bra 	$L__BB5_42;
	setp.lt.s32 	%p185, %r549, %r617;
	mov.u64 	%rd237, %rd236;
	mov.u32 	%r618, %r617;
	@%p185 bra 	$L__BB5_42;
	setp.lt.s64 	%p186, %rd236, %rd37;
	min.s64 	%rd237, %rd236, %rd37;
	selp.b32 	%r618, %r617, %r549, %p186;
$L__BB5_42:
	mov.b32 	%r586, 16;
	mov.b32 	%r587, 31;
	mov.b32 	%r588, -1;
	// begin inline asm
	shfl.sync.down.b32 %r569, %r618, %r586, %r587, %r588;
	// end inline asm
	// begin inline asm
	shfl.sync.down.b32 %r574, %r575, %r586, %r587, %r588;
	// end inline asm
	mov.b64 	{%r580, %r585}, %rd237;
	// begin inline asm
	shfl.sync.down.b32 %r579, %r580, %r586, %r587, %r588;
	// end inline asm
	// begin inline asm
	shfl.sync.down.b32 %r584, %r585, %r586, %r587, %r588;
	// end inline asm
	mov.b64 	%rd40, {%r579, %r584};
	setp.gt.s32 	%p187, %r488, 15;
	mov.u64 	%rd285, %rd237;
	mov.u32 	%r677, %r618;
	@%p187 bra 	$L__BB5_46;
	setp.lt.s32 	%p188, %r618, %r569;
	mov.u64 	%rd285, %rd40;
	mov.u32 	%r677, %r569;
	@%p188 bra 	$L__BB5_46;
	setp.lt.s32 	%p189, %r569, %r618;
	mov.u64 	%rd285, %rd237;
	mov.u32 	%r677, %r618;
	@%p189 bra 	$L__BB5_46;
	setp.lt.s64 	%p190, %rd237, %rd40;
	min.s64 	%rd285, %rd237, %rd40;
	selp.b32 	%r677, %r618, %r569, %p190;
$L__BB5_46:
	setp.ne.s32 	%p191, %r488, 0;
	@%p191 bra 	$L__BB5_48;
	shr.u32 	%r589, %r5, 1;
	and.b32  	%r590, %r589, 496;
	mov.u32 	%r591, _ZN6thrust24THRUST_300001_SM_1000_NS8cuda_cub4core6detail5shmemE;
	add.s32 	%r592, %r591, %r590;
	st.shared.u32 	[%r592+8], %r677;
	st.shared.u64 	[%r592+16], %rd285;
$L__BB5_48:
	bar.sync 	0;
	setp.ne.s32 	%p192, %r5, 0;
	@%p192 bra 	$L__BB5_208;
	ld.shared.u32 	%r70, [_ZN6thrust24THRUST_300001_SM_1000_NS8cuda_cub4core6detail5shmemE+24];
	ld.shared.u64 	%rd43, [_ZN6thrust24THRUST_300001_SM_1000_NS8cuda_cub4core6detail5shmemE+32];
	setp.lt.s32 	%p193, %r677, %r70;
	mov.u64 	%rd239, %rd43;
	mov.u32 	%r620, %r70;
	@%p193 bra 	$L__BB5_52;
	setp.lt.s32 	%p194, %r70, %r677;
	mov.u64 	%rd239, %rd285;
	mov.u32 	%r620, %r677;
	@%p194 bra 	$L__BB5_52;
	setp.lt.s64 	%p195, %rd285, %rd43;
	min.s64 	%rd239, %rd285, %rd43;
	selp.b32 	%r620, %r677, %r70, %p195;
$L__BB5_52:
	ld.shared.u32 	%r73, [_ZN6thrust24THRUST_300001_SM_1000_NS8cuda_cub4core6detail5shmemE+40];
	ld.shared.u64 	%rd46, [_ZN6thrust24THRUST_300001_SM_1000_NS8cuda_cub4core6detail5shmemE+48];
	setp.lt.s32 	%p196, %r620, %r73;
	mov.u64 	%rd240, %rd46;
	mov.u32 	%r621, %r73;
	@%p196 bra 	$L__BB5_55;
	setp.lt.s32 	%p197, %r73, %r620;
	mov.u64 	%rd240, %rd239;
	mov.u32 	%r621, %r620;
	@%p197 bra 	$L__BB5_55;
	setp.lt.s64 	%p198, %rd239, %rd46;
	min.s64 	%rd240, %rd239, %rd46;
	selp.b32 	%r621, %r620, %r73, %p198;
$L__BB5_55:
	ld.shared.u32 	%r76, [_ZN6thrust24THRUST_300001_SM_1000_NS8cuda_cub4core6detail5shmemE+56];
	ld.shared.u64 	%rd49, [_ZN6thrust24THRUST_300001_SM_1000_NS8cuda_cub4core6detail5shmemE+64];
	setp.lt.s32 	%p199, %r621, %r76;
	mov.u64 	%rd241, %rd49;
	mov.u32 	%r622, %r76;
	@%p199 bra 	$L__BB5_58;
	setp.lt.s32 	%p200, %r76, %r621;
	mov.u64 	%rd241, %rd240;
	mov.u32 	%r622, %r621;
	@%p200 bra 	$L__BB5_58;
	setp.lt.s64 	%p201, %rd240, %rd49;
	min.s64 	%rd241, %rd240, %rd49;
	selp.b32 	%r622, %r621, %r76, %p201;
$L__BB5_58:
	ld.shared.u32 	%r79, [_ZN6thrust24THRUST_300001_SM_1000_NS8cuda_cub4core6detail5shmemE+72];
	ld.shared.u64 	%rd52, [_ZN6thrust24THRUST_300001_SM_1000_NS8cuda_cub4core6detail5shmemE+80];
	setp.lt.s32 	%p202, %r622, %r79;
	mov.u64 	%rd242, %rd52;
	mov.u32 	%r623, %r79;
	@%p202 bra 	$L__BB5_61;
	setp.lt.s32 	%p203, %r79, %r622;
	mov.u64 	%rd242, %rd241;
	mov.u32 	%r623, %r622;
	@%p203 bra 	$L__BB5_61;
	setp.lt.s64 	%p204, %rd241, %rd52;
	min.s64 	%rd242, %rd241, %rd52;
	selp.b32 	%r623, %r622, %r79, %p204;
$L__BB5_61:
	ld.shared.u32 	%r82, [_ZN6thrust24THRUST_300001_SM_1000_NS8cuda_cub4core6detail5shmemE+88];
	ld.shared.u64 	%rd55, [_ZN6thrust24THRUST_300001_SM_1000_NS8cuda_cub4core6detail5shmemE+96];
	setp.lt.s32 	%p205, %r623, %r82;
	mov.u32 	%r624, %r82;
	mov.u64 	%rd243, %rd55;
	@%p205 bra 	$L__BB5_64;
	setp.lt.s32 	%p206, %r82, %r623;
	mov.u32 	%r624, %r623;
	mov.u64 	%rd243, %rd242;
	@%p206 bra 	$L__BB5_64;
	setp.lt.s64 	%p207, %rd242, %rd55;
	selp.b32 	%r624, %r623, %r82, %p207;
	min.s64 	%rd243, %rd242, %rd55;
$L__BB5_64:
	ld.shared.u32 	%r85, [_ZN6thrust24THRUST_300001_SM_1000_NS8cuda_cub4core6detail5shmemE+104];
	ld.shared.u64 	%rd58, [_ZN6thrust24THRUST_300001_SM_1000_NS8cuda_cub4core6detail5shmemE+112];
	setp.lt.s32 	%p208, %r624, %r85;
	mov.u32 	%r625, %r85;
	mov.u64 	%rd244, %rd58;
	@%p208 bra 	$L__BB5_67;
	setp.lt.s32 	%p209, %r85, %r624;
	mov.u32 	%r625, %r624;
	mov.u64 	%rd244, %rd243;
	@%p209 bra 	$L__BB5_67;
	setp.lt.s64 	%p210, %rd243, %rd58;
	selp.b32 	%r625, %r624, %r85, %p210;
	min.s64 	%rd244, %rd243, %rd58;
$L__BB5_67:
	ld.shared.u32 	%r88, [_ZN6thrust24THRUST_300001_SM_1000_NS8cuda_cub4core6detail5shmemE+120];
	ld.shared.u64 	%rd61, [_ZN6thrust24THRUST_300001_SM_1000_NS8cuda_cub4core6detail5shmemE+128];
	setp.lt.s32 	%p211, %r625, %r88;
	mov.u32 	%r677, %r88;
	mov.u64 	%rd285, %rd61;
	@%p211 bra 	$L__BB5_208;
	setp.lt.s32 	%p212, %r88, %r625;
	mov.u32 	%r677, %r625;
	mov.u64 	%rd285, %rd244;
	@%p212 bra 	$L__BB5_208;
	setp.lt.s64 	%p213, %rd244, %rd61;
	selp.b32 	%r677, %r625, %r88, %p213;
	min.s64 	%rd285, %rd244, %rd61;
	bra.uni 	$L__BB5_208;
$L__BB5_70:
	// begin inline asm
	mov.u32 %r375, %laneid;
	// end inline asm
	and.b32  	%r396, %r5, 992;
	add.s32 	%r397, %r396, 32;
	setp.gt.s32 	%p120, %r397, %r4;
	not.b32 	%r398, %r396;
	add.s32 	%r399, %r4, %r398;
	selp.b32 	%r394, %r399, 31, %p120;
	mov.b32 	%r393, 1;
	mov.b32 	%r395, -1;
	// begin inline asm
	shfl.sync.down.b32 %r376, %r613, %r393, %r394, %r395;
	// end inline asm
	// begin inline asm
	shfl.sync.down.b32 %r381, %r382, %r393, %r394, %r395;
	// end inline asm
	mov.b64 	{%r387, %r392}, %rd232;
	// begin inline asm
	shfl.sync.down.b32 %r386, %r387, %r393, %r394, %r395;
	// end inline asm
	// begin inline asm
	shfl.sync.down.b32 %r391, %r392, %r393, %r394, %r395;
	// end inline asm
	mov.b64 	%rd63, {%r386, %r391};
	setp.ge.s32 	%p121, %r375, %r394;
	mov.u32 	%r626, %r613;
	mov.u64 	%rd245, %rd232;
	@%p121 bra 	$L__BB5_74;
	setp.lt.s32 	%p122, %r613, %r376;
	mov.u32 	%r626, %r376;
	mov.u64 	%rd245, %rd63;
	@%p122 bra 	$L__BB5_74;
	setp.lt.s32 	%p123, %r376, %r613;
	mov.u32 	%r626, %r613;
	mov.u64 	%rd245, %rd232;
	@%p123 bra 	$L__BB5_74;
	setp.lt.s64 	%p124, %rd232, %rd63;
	selp.b32 	%r626, %r613, %r376, %p124;
	min.s64 	%rd245, %rd232, %rd63;
$L__BB5_74:
	mov.b32 	%r417, 2;
	mov.b32 	%r419, -1;
	// begin inline asm
	shfl.sync.down.b32 %r400, %r626, %r417, %r394, %r419;
	// end inline asm
	// begin inline asm
	shfl.sync.down.b32 %r405, %r406, %r417, %r394, %r419;
	// end inline asm
	mov.b64 	{%r411, %r416}, %rd245;
	// begin inline asm
	shfl.sync.down.b32 %r410, %r411, %r417, %r394, %r419;
	// end inline asm
	// begin inline asm
	shfl.sync.down.b32 %r415, %r416, %r417, %r394, %r419;
	// end inline asm
	mov.b64 	%rd66, {%r410, %r415};
	add.s32 	%r420, %r375, 2;
	setp.gt.s32 	%p125, %r420, %r394;
	mov.u32 	%r627, %r626;
	mov.u64 	%rd246, %rd245;
	@%p125 bra 	$L__BB5_78;
	setp.lt.s32 	%p126, %r626, %r400;
	mov.u32 	%r627, %r400;
	mov.u64 	%rd246, %rd66;
	@%p126 bra 	$L__BB5_78;
	setp.lt.s32 	%p127, %r400, %r626;
	mov.u32 	%r627, %r626;
	mov.u64 	%rd246, %rd245;
	@%p127 bra 	$L__BB5_78;
	setp.lt.s64 	%p128, %rd245, %rd66;
	selp.b32 	%r627, %r626, %r400, %p128;
	min.s64 	%rd246, %rd245, %rd66;
$L__BB5_78:
	mov.b32 	%r438, 4;
	mov.b32 	%r440, -1;
	// begin inline asm
	shfl.sync.down.b32 %r421, %r627, %r438, %r394, %r440;
	// end inline asm
	// begin inline asm
	shfl.sync.down.b32 %r426, %r427, %r438, %r394, %r440;
	// end inline asm
	mov.b64 	{%r432, %r437}, %rd246;
	// begin inline asm
	shfl.sync.down.b32 %r431, %r432, %r438, %r394, %r440;
	// end inline asm
	// begin inline asm
	shfl.sync.down.b32 %r436, %r437, %r438, %r394, %r440;
	// end inline asm
	mov.b64 	%rd69, {%r431, %r436};
	add.s32 	%r441, %r375, 4;
	setp.gt.s32 	%p129, %r441, %r394;
	mov.u32 	%r628, %r627;
	mov.u64 	%rd247, %rd246;
	@%p129 bra 	$L__BB5_82;
	setp.lt.s32 	%p130, %r627, %r421;
	mov.u32 	%r628, %r421;
	mov.u64 	%rd247, %rd69;
	@%p130 bra 	$L__BB5_82;
	setp.lt.s32 	%p131, %r421, %r627;
	mov.u32 	%r628, %r627;
	mov.u64 	%rd247, %rd246;
	@%p131 bra 	$L__BB5_82;
	setp.lt.s64 	%p132, %rd246, %rd69;
	selp.b32 	%r628, %r627, %r421, %p132;
	min.s64 	%rd247, %rd246, %rd69;
$L__BB5_82:
	mov.b32 	%r459, 8;
	mov.b32 	%r461, -1;
	// begin inline asm
	shfl.sync.down.b32 %r442, %r628, %r459, %r394, %r461;
	// end inline asm
	// begin inline asm
	shfl.sync.down.b32 %r447, %r448, %r459, %r394, %r461;
	// end inline asm
	mov.b64 	{%r453, %r458}, %rd247;
	// begin inline asm
	shfl.sync.down.b32 %r452, %r453, %r459, %r394, %r461;
	// end inline asm
	// begin inline asm
	shfl.sync.down.b32 %r457, %r458, %r459, %r394, %r461;
	// end inline asm
	mov.b64 	%rd72, {%r452, %r457};
	add.s32 	%r462, %r375, 8;
	setp.gt.s32 	%p133, %r462, %r394;
	mov.u32 	%r629, %r628;
	mov.u64 	%rd248, %rd247;
	@%p133 bra 	$L__BB5_86;
	setp.lt.s32 	%p134, %r628, %r442;
	mov.u32 	%r629, %r442;
	mov.u64 	%rd248, %rd72;
	@%p134 bra 	$L__BB5_86;
	setp.lt.s32 	%p135, %r442, %r628;
	mov.u32 	%r629, %r628;
	mov.u64 	%rd248, %rd247;
	@%p135 bra 	$L__BB5_86;
	setp.lt.s64 	%p136, %rd247, %rd72;
	selp.b32 	%r629, %r628, %r442, %p136;
	min.s64 	%rd248, %rd247, %rd72;
$L__BB5_86:
	mov.b32 	%r480, 16;
	mov.b32 	%r482, -1;
	// begin inline asm
	shfl.sync.down.b32 %r463, %r629, %r480, %r394, %r482;
	// end inline asm
	// begin inline asm
	shfl.sync.down.b32 %r468, %r469, %r480, %r394, %r482;
	// end inline asm
	mov.b64 	{%r474, %r479}, %rd248;
	// begin inline asm
	shfl.sync.down.b32 %r473, %r474, %r480, %r394, %r482;
	// end inline asm
	// begin inline asm
	shfl.sync.down.b32 %r478, %r479, %r480, %r394, %r482;
	// end inline asm
	mov.b64 	%rd75, {%r473, %r478};
	add.s32 	%r483, %r375, 16;
	setp.gt.s32 	%p137, %r483, %r394;
	mov.u32 	%r677, %r629;
	mov.u64 	%rd285, %rd248;
	@%p137 bra 	$L__BB5_90;
	setp.lt.s32 	%p138, %r629, %r463;
	mov.u32 	%r677, %r463;
	mov.u64 	%rd285, %rd75;
	@%p138 bra 	$L__BB5_90;
	setp.lt.s32 	%p139, %r463, %r629;
	mov.u32 	%r677, %r629;
	mov.u64 	%rd285, %rd248;
	@%p139 bra 	$L__BB5_90;
	setp.lt.s64 	%p140, %rd248, %rd75;
	selp.b32 	%r677, %r629, %r463, %p140;
	min.s64 	%rd285, %rd248, %rd75;
$L__BB5_90:
	setp.ne.s32 	%p141, %r375, 0;
	@%p141 bra 	$L__BB5_92;
	shr.u32 	%r484, %r5, 1;
	and.b32  	%r485, %r484, 496;
	mov.u32 	%r486, _ZN6thrust24THRUST_300001_SM_1000_NS8cuda_cub4core6detail5shmemE;
	add.s32 	%r487, %r486, %r485;
	st.shared.u32 	[%r487+8], %r677;
	st.shared.u64 	[%r487+16], %rd285;
$L__BB5_92:
	bar.sync 	0;
	setp.ne.s32 	%p142, %r5, 0;
	@%p142 bra 	$L__BB5_208;
	setp.lt.s32 	%p143, %r4, 33;
	mov.u32 	%r631, %r677;
	mov.u64 	%rd250, %rd285;
	@%p143 bra 	$L__BB5_97;
	ld.shared.u32 	%r107, [_ZN6thrust24THRUST_300001_SM_1000_NS8cuda_cub4core6detail5shmemE+24];
	ld.shared.u64 	%rd78, [_ZN6thrust24THRUST_300001_SM_1000_NS8cuda_cub4core6detail5shmemE+32];
	setp.lt.s32 	%p144, %r677, %r107;
	mov.u32 	%r631, %r107;
	mov.u64 	%rd250, %rd78;
	@%p144 bra 	$L__BB5_97;
	setp.lt.s32 	%p145, %r107, %r677;
	mov.u32 	%r631, %r677;
	mov.u64 	%rd250, %rd285;
	@%p145 bra 	$L__BB5_97;
	setp.lt.s64 	%p146, %rd285, %rd78;
	selp.b32 	%r631, %r677, %r107, %p146;
	min.s64 	%rd250, %rd285, %rd78;
$L__BB5_97:
	setp.lt.s32 	%p147, %r4, 65;
	mov.u32 	%r632, %r631;
	mov.u64 	%rd251, %rd250;
	@%p147 bra 	$L__BB5_101;
	ld.shared.u32 	%r110, [_ZN6thrust24THRUST_300001_SM_1000_NS8cuda_cub4core6detail5shmemE+40];
	ld.shared.u64 	%rd81, [_ZN6thrust24THRUST_300001_SM_1000_NS8cuda_cub4core6detail5shmemE+48];
	setp.lt.s32 	%p148, %r631, %r110;
	mov.u32 	%r632, %r110;
	mov.u64 	%rd251, %rd81;
	@%p148 bra 	$L__BB5_101;
	setp.lt.s32 	%p149, %r110, %r631;
	mov.u32 	%r632, %r631;
	mov.u64 	%rd251, %rd250;
	@%p149 bra 	$L__BB5_101;
	setp.lt.s64 	%p150, %rd250, %rd81;
	selp.b32 	%r632, %r631, %r110, %p150;
	min.s64 	%rd251, %rd250, %rd81;
$L__BB5_101:
	setp.lt.s32 	%p151, %r4, 97;
	mov.u32 	%r633, %r632;
	mov.u64 	%rd252, %rd251;
	@%p151 bra 	$L__BB5_105;
	ld.shared.u32 	%r113, [_ZN6thrust24THRUST_300001_SM_1000_NS8cuda_cub4core6detail5shmemE+56];
	ld.shared.u64 	%rd84, [_ZN6thrust24THRUST_300001_SM_1000_NS8cuda_cub4core6detail5shmemE+64];
	setp.lt.s32 	%p152, %r632, %r113;
	mov.u32 	%r633, %r113;
	mov.u64 	%rd252, %rd84;
	@%p152 bra 	$L__BB5_105;
	setp.lt.s32 	%p153, %r113, %r632;
	mov.u32 	%r633, %r632;
	mov.u64 	%rd252, %rd251;
	@%p153 bra 	$L__BB5_105;
	setp.lt.s64 	%p154, %rd251, %rd84;
	selp.b32 	%r633, %r632, %r113, %p154;
	min.s64 	%rd252, %rd251, %rd84;
$L__BB5_105:
	setp.lt.s32 	%p155, %r4, 129;
	mov.u32 	%r634, %r633;
	mov.u64 	%rd253, %rd252;
	@%p155 bra 	$L__BB5_109;
	ld.shared.u32 	%r116, [_ZN6thrust24THRUST_300001_SM_1000_NS8cuda_cub4core6detail5shmemE+72];
	ld.shared.u64 	%rd87, [_ZN6thrust24THRUST_300001_SM_1000_NS8cuda_cub4core6detail5shmemE+80];
	setp.lt.s32 	%p156, %r633, %r116;
	mov.u32 	%r634, %r116;
	mov.u64 	%rd253, %rd87;
	@%p156 bra 	$L__BB5_109;
	setp.lt.s32 	%p157, %r116, %r633;
	mov.u32 	%r634, %r633;
	mov.u64 	%rd253, %rd252;
	@%p157 bra 	$L__BB5_109;
	setp.lt.s64 	%p158, %rd252, %rd87;
	selp.b32 	%r634, %r633, %r116, %p158;
	min.s64 	%rd253, %rd252, %rd87;
$L__BB5_109:
	setp.lt.s32 	%p159, %r4, 161;
	mov.u32 	%r635, %r634;
	mov.u64 	%rd254, %rd253;
	@%p159 bra 	$L__BB5_113;
	ld.shared.u32 	%r119, [_ZN6thrust24THRUST_300001_SM_1000_NS8cuda_cub4core6detail5shmemE+88];
	ld.shared.u64 	%rd90, [_ZN6thrust24THRUST_300001_SM_1000_NS8cuda_cub4core6detail5shmemE+96];
	setp.lt.s32 	%p160, %r634, %r119;
	mov.u32 	%r635, %r119;
	mov.u64 	%rd254, %rd90;
	@%p160 bra 	$L__BB5_113;
	setp.lt.s32 	%p161, %r119, %r634;
	mov.u32 	%r635, %r634;
	mov.u64 	%rd254, %rd253;
	@%p161 bra 	$L__BB5_113;
	setp.lt.s64 	%p162, %rd253, %rd90;
	selp.b32 	%r635, %r634, %r119, %p162;
	min.s64 	%rd254, %rd253, %rd90;
$L__BB5_113:
	setp.lt.s32 	%p163, %r4, 193;
	mov.u32 	%r636, %r635;
	mov.u64 	%rd255, %rd254;
	@%p163 bra 	$L__BB5_117;
	ld.shared.u32 	%r122, [_ZN6thrust24THRUST_300001_SM_1000_NS8cuda_cub4core6detail5shmemE+104];
	ld.shared.u64 	%rd93, [_ZN6thrust24THRUST_300001_SM_1000_NS8cuda_cub4core6detail5shmemE+112];
	setp.lt.s32 	%p164, %r635, %r122;
	mov.u32 	%r636, %r122;
	mov.u64 	%rd255, %rd93;
	@%p164 bra 	$L__BB5_117;
	setp.lt.s32 	%p165, %r122, %r635;
	mov.u32 	%r636, %r635;
	mov.u64 	%rd255, %rd254;
	@%p165 bra 	$L__BB5_117;
	setp.lt.s64 	%p166, %rd254, %rd93;
	selp.b32 	%r636, %r635, %r122, %p166;
	min.s64 	%rd255, %rd254, %rd93;
$L__BB5_117:
	setp.lt.s32 	%p167, %r4, 225;
	mov.u32 	%r677, %r636;
	mov.u64 	%rd285, %rd255;
	@%p167 bra 	$L__BB5_208;
	ld.shared.u32 	%r125, [_ZN6thrust24THRUST_300001_SM_1000_NS8cuda_cub4core6detail5shmemE+120];
	ld.shared.u64 	%rd96, [_ZN6thrust24THRUST_300001_SM_1000_NS8cuda_cub4core6detail5shmemE+128];
	setp.lt.s32 	%p168, %r636, %r125;
	mov.u32 	%r677, %r125;
	mov.u64 	%rd285, %rd96;
	@%p168 bra 	$L__BB5_208;
	setp.lt.s32 	%p169, %r125, %r636;
	mov.u32 	%r677, %r636;
	mov.u64 	%rd285, %rd255;
	@%p169 bra 	$L__BB5_208;
	setp.lt.s64 	%p170, %rd255, %rd96;
	selp.b32 	%r677, %r636, %r125, %p170;
	min.s64 	%rd285, %rd255, %rd96;
	bra.uni 	$L__BB5_208;
$L__BB5_121:
	mov.u32 	%r127, %tid.x;
	cvt.s64.s32 	%rd183, %r2;
	add.s64 	%rd98, %rd3, %rd183;
	cvt.u64.u32 	%rd99, %r127;
	add.s64 	%rd184, %rd99, %rd183;
	shl.b64 	%rd185, %rd184, 2;
	add.s64 	%rd186, %rd2, %rd185;
	ld.global.u32 	%r238, [%rd186];
	add.s32 	%r239, %r127, 256;
	cvt.u64.u32 	%rd187, %r239;
	ld.global.u32 	%r240, [%rd186+1024];
	add.s32 	%r241, %r127, 512;
	cvt.u64.u32 	%rd188, %r241;
	ld.global.u32 	%r242, [%rd186+2048];
	add.s32 	%r243, %r127, 768;
	cvt.u64.u32 	%rd189, %r243;
	ld.global.u32 	%r244, [%rd186+3072];
	or.b32  	%r245, %r127, 1024;
	cvt.u64.u32 	%rd100, %r245;
	add.s64 	%rd273, %rd98, %rd100;
	ld.global.u32 	%r665, [%rd186+4096];
	setp.lt.s32 	%p2, %r238, %r240;
	max.s32 	%r246, %r238, %r240;
	selp.b64 	%rd190, %rd187, %rd99, %p2;
	setp.lt.s32 	%p3, %r246, %r242;
	max.s32 	%r247, %r246, %r242;
	selp.b64 	%rd191, %rd188, %rd190, %p3;
	setp.lt.s32 	%p4, %r247, %r244;
	max.s32 	%r129, %r247, %r244;
	selp.b64 	%rd102, %rd189, %rd191, %p4;
	setp.lt.s32 	%p5, %r129, %r665;
	@%p5 bra 	$L__BB5_123;
	setp.lt.s32 	%p6, %r665, %r129;
	setp.lt.u64 	%p7, %rd102, %rd100;
	or.pred  	%p8, %p6, %p7;
	selp.b32 	%r665, %r129, %r665, %p8;
	add.s64 	%rd192, %rd98, %rd102;
	selp.b64 	%rd273, %rd192, %rd273, %p8;
$L__BB5_123:
	setp.le.s32 	%p9, %r235, %r3;
	@%p9 bra 	$L__BB5_164;
	setp.ne.s32 	%p10, %r127, 0;
	@%p10 bra 	$L__BB5_126;
	atom.global.add.u32 	%r248, [%rd1+4], 1280;
	add.s32 	%r249, %r248, %r3;
	st.shared.u32 	[_ZN6thrust24THRUST_300001_SM_1000_NS8cuda_cub4core6detail5shmemE+152], %r249;
$L__BB5_126:
	bar.sync 	0;
	ld.shared.u32 	%r646, [_ZN6thrust24THRUST_300001_SM_1000_NS8cuda_cub4core6detail5shmemE+152];
	add.s32 	%r250, %r646, 1280;
	setp.gt.s32 	%p11, %r250, %r235;
	@%p11 bra 	$L__BB5_141;
	mov.u32 	%r639, %r665;
	mov.u64 	%rd257, %rd273;
$L__BB5_128:
	cvt.s64.s32 	%rd193, %r646;
	add.s64 	%rd194, %rd99, %rd193;
	shl.b64 	%rd195, %rd194, 2;
	add.s64 	%rd196, %rd2, %rd195;
	add.s64 	%rd258, %rd194, %rd3;
	ld.global.u32 	%r640, [%rd196];
	add.s64 	%rd259, %rd258, 256;
	ld.global.u32 	%r641, [%rd196+1024];
	add.s64 	%rd260, %rd258, 512;
	ld.global.u32 	%r642, [%rd196+2048];
	add.s64 	%rd261, %rd258, 768;
	ld.global.u32 	%r643, [%rd196+3072];
	add.s64 	%rd273, %rd258, 1024;
	ld.global.u32 	%r665, [%rd196+4096];
	setp.lt.s32 	%p12, %r639, %r640;
	@%p12 bra 	$L__BB5_130;
	setp.lt.s32 	%p13, %r640, %r639;
	setp.lt.s64 	%p14, %rd257, %rd258;
	or.pred  	%p15, %p13, %p14;
	selp.b32 	%r640, %r639, %r640, %p15;
	selp.b64 	%rd258, %rd257, %rd258, %p15;
$L__BB5_130:
	setp.lt.s32 	%p16, %r640, %r641;
	@%p16 bra 	$L__BB5_132;
	setp.lt.s32 	%p17, %r641, %r640;
	setp.lt.s64 	%p18, %rd258, %rd259;
	or.pred  	%p19, %p17, %p18;
	selp.b32 	%r641, %r640, %r641, %p19;
	selp.b64 	%rd259, %rd258, %rd259, %p19;
$L__BB5_132:
	setp.lt.s32 	%p20, %r641, %r642;
	@%p20 bra 	$L__BB5_134;
	setp.lt.s32 	%p21, %r642, %r641;
	setp.lt.s64 	%p22, %rd259, %rd260;
	or.pred  	%p23, %p21, %p22;
	selp.b32 	%r642, %r641, %r642, %p23;
	selp.b64 	%rd260, %rd259, %rd260, %p23;
$L__BB5_134:
	setp.lt.s32 	%p24, %r642, %r643;
	@%p24 bra 	$L__BB5_136;
	setp.lt.s32 	%p25, %r643, %r642;
	setp.lt.s64 	%p26, %rd260, %rd261;
	or.pred  	%p27, %p25, %p26;
	selp.b32 	%r643, %r642, %r643, %p27;
	selp.b64 	%rd261, %rd260, %rd261, %p27;
$L__BB5_136:
	setp.lt.s32 	%p28, %r643, %r665;
	@%p28 bra 	$L__BB5_138;
	setp.lt.s32 	%p29, %r665, %r643;
	setp.lt.s64 	%p30, %rd261, %rd273;
	or.pred  	%p31, %p29, %p30;
	selp.b32 	%r665, %r643, %r665, %p31;
	selp.b64 	%rd273, %rd261, %rd273, %p31;
$L__BB5_138:
	setp.ne.s32 	%p32, %r127, 0;
	bar.sync 	0;
	@%p32 bra 	$L__BB5_140;
	atom.global.add.u32 	%r251, [%rd1+4], 1280;
	add.s32 	%r252, %r251, %r3;
	st.shared.u32 	[_ZN6thrust24THRUST_300001_SM_1000_NS8cuda_cub4core6detail5shmemE+152], %r252;
$L__BB5_140:
	bar.sync 	0;
	ld.shared.u32 	%r646, [_ZN6thrust24THRUST_300001_SM_1000_NS8cuda_cub4core6detail5shmemE+152];
	add.s32 	%r253, %r646, 1280;
	setp.le.s32 	%p33, %r253, %r235;
	mov.u32 	%r639, %r665;
	mov.u64 	%rd257, %rd273;
	@%p33 bra 	$L__BB5_128;
$L__BB5_141:
	setp.le.s32 	%p34, %r235, %r646;
	@%p34 bra 	$L__BB5_164;
	sub.s32 	%r153, %r235, %r646;
	setp.ge.s32 	%p35, %r127, %r153;
	@%p35 bra 	$L__BB5_164;
	not.b32 	%r255, %r127;
	add.s32 	%r256, %r235, %r255;
	sub.s32 	%r154, %r256, %r646;
	and.b32  	%r257, %r154, 768;
	setp.eq.s32 	%p36, %r257, 768;
	mov.u32 	%r652, %r127;
	@%p36 bra 	$L__BB5_149;
	add.s32 	%r648, %r127, %r646;
	shr.u32 	%r258, %r154, 8;
	add.s32 	%r259, %r258, 1;
	and.b32  	%r260, %r259, 3;
	neg.s32 	%r647, %r260;
	mov.u32 	%r652, %r127;
$L__BB5_145:
	.pragma "nounroll";
	mov.u64 	%rd122, %rd273;
	mov.u32 	%r160, %r665;
	cvt.s64.s32 	%rd198, %r648;
	add.s64 	%rd123, %rd3, %rd198;
	mul.wide.s32 	%rd199, %r648, 4;
	add.s64 	%rd200, %rd2, %rd199;
	ld.global.u32 	%r161, [%rd200];
	setp.lt.s32 	%p37, %r160, %r161;
	mov.u32 	%r665, %r161;
	mov.u64 	%rd273, %rd123;
	@%p37 bra 	$L__BB5_148;
	setp.lt.s32 	%p38, %r161, %r160;
	mov.u32 	%r665, %r160;
	mov.u64 	%rd273, %rd122;
	@%p38 bra 	$L__BB5_148;
	setp.lt.s64 	%p39, %rd122, %rd123;
	selp.b32 	%r665, %r160, %r161, %p39;
	min.s64 	%rd273, %rd122, %rd123;
$L__BB5_148:
	add.s32 	%r652, %r652, 256;
	add.s32 	%r648, %r648, 256;
	add.s32 	%r647, %r647, 1;
	setp.ne.s32 	%p40, %r647, 0;
	@%p40 bra 	$L__BB5_145;
$L__BB5_149:
	setp.lt.u32 	%p41, %r154, 768;
	@%p41 bra 	$L__BB5_164;
	add.s32 	%r655, %r652, %r646;
	add.s32 	%r658, %r655, 256;
	add.s32 	%r657, %r655, 512;
	add.s32 	%r656, %r655, 768;
	add.s64 	%rd128, %rd2, 2048;
$L__BB5_151:
	cvt.s64.s32 	%rd201, %r658;
	add.s64 	%rd130, %rd3, %rd201;
	cvt.s64.s32 	%rd202, %r657;
	add.s64 	%rd131, %rd3, %rd202;
	cvt.s64.s32 	%rd203, %r656;
	add.s64 	%rd132, %rd3, %rd203;
	cvt.s64.s32 	%rd204, %r655;
	mul.wide.s32 	%rd205, %r655, 4;
	add.s64 	%rd133, %rd128, %rd205;
	add.s64 	%rd134, %rd3, %rd204;
	ld.global.u32 	%r180, [%rd133+-2048];
	setp.lt.s32 	%p42, %r665, %r180;
	mov.u32 	%r661, %r180;
	mov.u64 	%rd269, %rd134;
	@%p42 bra 	$L__BB5_154;
	setp.lt.s32 	%p43, %r180, %r665;
	mov.u32 	%r661, %r665;
	mov.u64 	%rd269, %rd273;
	@%p43 bra 	$L__BB5_154;
	setp.lt.s64 	%p44, %rd273, %rd134;
	selp.b32 	%r661, %r665, %r180, %p44;
	min.s64 	%rd269, %rd273, %rd134;
$L__BB5_154:
	ld.global.u32 	%r183, [%rd133+-1024];
	setp.lt.s32 	%p45, %r661, %r183;
	mov.u32 	%r662, %r183;
	mov.u64 	%rd270, %rd130;
	@%p45 bra 	$L__BB5_157;
	setp.lt.s32 	%p46, %r183, %r661;
	mov.u32 	%r662, %r661;
	mov.u64 	%rd270, %rd269;
	@%p46 bra 	$L__BB5_157;
	setp.lt.s64 	%p47, %rd269, %rd130;
	selp.b32 	%r662, %r661, %r183, %p47;
	min.s64 	%rd270, %rd269, %rd130;
$L__BB5_157:
	ld.global.u32 	%r186, [%rd133];
	setp.lt.s32 	%p48, %r662, %r186;
	mov.u32 	%r663, %r186;
	mov.u64 	%rd271, %rd131;
	@%p48 bra 	$L__BB5_160;
	setp.lt.s32 	%p49, %r186, %r662;
	mov.u32 	%r663, %r662;
	mov.u64 	%rd271, %rd270;
	@%p49 bra 	$L__BB5_160;
	setp.lt.s64 	%p50, %rd270, %rd131;
	selp.b32 	%r663, %r662, %r186, %p50;
	min.s64 	%rd271, %rd270, %rd131;
$L__BB5_160:
	ld.global.u32 	%r189, [%rd133+1024];
	setp.lt.s32 	%p51, %r663, %r189;
	mov.u32 	%r665, %r189;
	mov.u64 	%rd273, %rd132;
	@%p51 bra 	$L__BB5_163;
	setp.lt.s32 	%p52, %r189, %r663;
	mov.u32 	%r665, %r663;
	mov.u64 	%rd273, %rd271;
	@%p52 bra 	$L__BB5_163;
	setp.lt.s64 	%p53, %rd271, %rd132;
	selp.b32 	%r665, %r663, %r189, %p53;
	min.s64 	%rd273, %rd271, %rd132;
$L__BB5_163:
	add.s32 	%r652, %r652, 1024;
	add.s32 	%r658, %r658, 1024;
	add.s32 	%r657, %r657, 1024;
	add.s32 	%r656, %r656, 1024;
	add.s32 	%r655, %r655, 1024;
	setp.lt.s32 	%p54, %r652, %r153;
	@%p54 bra 	$L__BB5_151;
$L__BB5_164:
	// begin inline asm
	mov.u32 %r261, %laneid;
	// end inline asm
	mov.b32 	%r279, 1;
	mov.b32 	%r280, 31;
	mov.b32 	%r281, -1;
	// begin inline asm
	shfl.sync.down.b32 %r262, %r665, %r279, %r280, %r281;
	// end inline asm
	// begin inline asm
	shfl.sync.down.b32 %r267, %r268, %r279, %r280, %r281;
	// end inline asm
	mov.b64 	{%r273, %r278}, %rd273;
	// begin inline asm
	shfl.sync.down.b32 %r272, %r273, %r279, %r280, %r281;
	// end inline asm
	// begin inline asm
	shfl.sync.down.b32 %r277, %r278, %r279, %r280, %r281;
	// end inline asm
	mov.b64 	%rd144, {%r272, %r277};
	setp.gt.s32 	%p55, %r261, 30;
	mov.u32 	%r666, %r665;
	mov.u64 	%rd274, %rd273;
	@%p55 bra 	$L__BB5_168;
	setp.lt.s32 	%p56, %r665, %r262;
	mov.u32 	%r666, %r262;
	mov.u64 	%rd274, %rd144;
	@%p56 bra 	$L__BB5_168;
	setp.lt.s32 	%p57, %r262, %r665;
	mov.u32 	%r666, %r665;
	mov.u64 	%rd274, %rd273;
	@%p57 bra 	$L__BB5_168;
	setp.lt.s64 	%p58, %rd273, %rd144;
	selp.b32 	%r666, %r665, %r262, %p58;
	min.s64 	%rd274, %rd273, %rd144;
$L__BB5_168:
	mov.b32 	%r299, 2;
	mov.b32 	%r300, 31;
	mov.b32 	%r301, -1;
	// begin inline asm
	shfl.sync.down.b32 %r282, %r666, %r299, %r300, %r301;
	// end inline asm
	// begin inline asm
	shfl.sync.down.b32 %r287, %r288, %r299, %r300, %r301;
	// end inline asm
	mov.b64 	{%r293, %r298}, %rd274;
	// begin inline asm
	shfl.sync.down.b32 %r292, %r293, %r299, %r300, %r301;
	// end inline asm
	// begin inline asm
	shfl.sync.down.b32 %r297, %r298, %r299, %r300, %r301;
	// end inline asm
	mov.b64 	%rd147, {%r292, %r297};
	setp.gt.s32 	%p59, %r261, 29;
	mov.u32 	%r667, %r666;
	mov.u64 	%rd275, %rd274;
	@%p59 bra 	$L__BB5_172;
	setp.lt.s32 	%p60, %r666, %r282;
	mov.u32 	%r667, %r282;
	mov.u64 	%rd275, %rd147;
	@%p60 bra 	$L__BB5_172;
	setp.lt.s32 	%p61, %r282, %r666;
	mov.u32 	%r667, %r666;
	mov.u64 	%rd275, %rd274;
	@%p61 bra 	$L__BB5_172;
	setp.lt.s64 	%p62, %rd274, %rd147;
	selp.b32 	%r667, %r666, %r282, %p62;
	min.s64 	%rd275, %rd274, %rd147;
$L__BB5_172:
	mov.b32 	%r319, 4;
	mov.b32 	%r320, 31;
	mov.b32 	%r321, -1;
	// begin inline asm
	shfl.sync.down.b32 %r302, %r667, %r319, %r320, %r321;
	// end inline asm
	// begin inline asm
	shfl.sync.down.b32 %r307, %r308, %r319, %r320, %r321;
	// end inline asm
	mov.b64 	{%r313, %r318}, %rd275;
	// begin inline asm
	shfl.sync.down.b32 %r312, %r313, %r319, %r320, %r321;
	// end inline asm
	// begin inline asm
	shfl.sync.down.b32 %r317, %r318, %r319, %r320, %r321;
	// end inline asm
	mov.b64 	%rd150, {%r312, %r317};
	setp.gt.s32 	%p63, %r261, 27;
	mov.u32 	%r668, %r667;
	mov.u64 	%rd276, %rd275;
	@%p63 bra 	$L__BB5_176;
	setp.lt.s32 	%p64, %r667, %r302;
	mov.u32 	%r668, %r302;
	mov.u64 	%rd276, %rd150;
	@%p64 bra 	$L__BB5_176;
	setp.lt.s32 	%p65, %r302, %r667;
	mov.u32 	%r668, %r667;
	mov.u64 	%rd276, %rd275;
	@%p65 bra 	$L__BB5_176;
	setp.lt.s64 	%p66, %rd275, %rd150;
	selp.b32 	%r668, %r667, %r302, %p66;
	min.s64 	%rd276, %rd275, %rd150;
$L__BB5_176:
	mov.b32 	%r339, 8;
	mov.b32 	%r340, 31;
	mov.b32 	%r341, -1;
	// begin inline asm
	shfl.sync.down.b32 %r322, %r668, %r339, %r340, %r341;
	// end inline asm
	// begin inline asm
	shfl.sync.down.b32 %r327, %r328, %r339, %r340, %r341;
	// end inline asm
	mov.b64 	{%r333, %r338}, %rd276;
	// begin inline asm
	shfl.sync.down.b32 %r332, %r333, %r339, %r340, %r341;
	// end inline asm
	// begin inline asm
	shfl.sync.down.b32 %r337, %r338, %r339, %r340, %r341;
	// end inline asm
	mov.b64 	%rd153, {%r332, %r337};
	setp.gt.s32 	%p67, %r261, 23;
	mov.u32 	%r669, %r668;
	mov.u64 	%rd277, %rd276;
	@%p67 bra 	$L__BB5_180;
	setp.lt.s32 	%p68, %r668, %r322;
	mov.u32 	%r669, %r322;
	mov.u64 	%rd277, %rd153;
	@%p68 bra 	$L__BB5_180;
	setp.lt.s32 	%p69, %r322, %r668;
	mov.u32 	%r669, %r668;
	mov.u64 	%rd277, %rd276;
	@%p69 bra 	$L__BB5_180;
	setp.lt.s64 	%p70, %rd276, %rd153;
	selp.b32 	%r669, %r668, %r322, %p70;
	min.s64 	%rd277, %rd276, %rd153;
$L__BB5_180:
	mov.b32 	%r359, 16;
	mov.b32 	%r360, 31;
	mov.b32 	%r361, -1;
	// begin inline asm
	shfl.sync.down.b32 %r342, %r669, %r359, %r360, %r361;
	// end inline asm
	// begin inline asm
	shfl.sync.down.b32 %r347, %r348, %r359, %r360, %r361;
	// end inline asm
	mov.b64 	{%r353, %r358}, %rd277;
	// begin inline asm
	shfl.sync.down.b32 %r352, %r353, %r359, %r360, %r361;
	// end inline asm
	// begin inline asm
	shfl.sync.down.b32 %r357, %r358, %r359, %r360, %r361;
	// end inline asm
	mov.b64 	%rd156, {%r352, %r357};
	setp.gt.s32 	%p71, %r261, 15;
	mov.u32 	%r677, %r669;
	mov.u64 	%rd285, %rd277;
	@%p71 bra 	$L__BB5_184;
	setp.lt.s32 	%p72, %r669, %r342;
	mov.u32 	%r677, %r342;
	mov.u64 	%rd285, %rd156;
	@%p72 bra 	$L__BB5_184;
	setp.lt.s32 	%p73, %r342, %r669;
	mov.u32 	%r677, %r669;
	mov.u64 	%rd285, %rd277;
	@%p73 bra 	$L__BB5_184;
	setp.lt.s64 	%p74, %rd277, %rd156;
	selp.b32 	%r677, %r669, %r342, %p74;
	min.s64 	%rd285, %rd277, %rd156;
$L__BB5_184:
	setp.ne.s32 	%p75, %r261, 0;
	@%p75 bra 	$L__BB5_186;
	shr.u32 	%r362, %r127, 1;
	and.b32  	%r363, %r362, 496;
	mov.u32 	%r364, _ZN6thrust24THRUST_300001_SM_1000_NS8cuda_cub4core6detail5shmemE;
	add.s32 	%r365, %r364, %r363;
	st.shared.u32 	[%r365+8], %r677;
	st.shared.u64 	[%r365+16], %rd285;
$L__BB5_186:
	bar.sync 	0;
	setp.ne.s32 	%p76, %r127, 0;
	@%p76 bra 	$L__BB5_208;
	ld.shared.u32 	%r214, [_ZN6thrust24THRUST_300001_SM_1000_NS8cuda_cub4core6detail5shmemE+24];
	ld.shared.u64 	%rd159, [_ZN6thrust24THRUST_300001_SM_1000_NS8cuda_cub4core6detail5shmemE+32];
	setp.lt.s32 	%p77, %r677, %r214;
	mov.u32 	%r671, %r214;
	mov.u64 	%rd279, %rd159;
	@%p77 bra 	$L__BB5_190;
	setp.lt.s32 	%p78, %r214, %r677;
	mov.u32 	%r671, %r677;
	mov.u64 	%rd279, %rd285;
	@%p78 bra 	$L__BB5_190;
	setp.lt.s64 	%p79, %rd285, %rd159;
	selp.b32 	%r671, %r677, %r214, %p79;
	min.s64 	%rd279, %rd285, %rd159;
$L__BB5_190:
	ld.shared.u32 	%r217, [_ZN6thrust24THRUST_300001_SM_1000_NS8cuda_cub4core6detail5shmemE+40];
	ld.shared.u64 	%rd162, [_ZN6thrust24THRUST_300001_SM_1000_NS8cuda_cub4core6detail5shmemE+48];
	setp.lt.s32 	%p80, %r671, %r217;
	mov.u32 	%r672, %r217;
	mov.u64 	%rd280, %rd162;
	@%p80 bra 	$L__BB5_193;
	setp.lt.s32 	%p81, %r217, %r671;
	mov.u32 	%r672, %r671;
	mov.u64 	%rd280, %rd279;
	@%p81 bra 	$L__BB5_193;
	setp.lt.s64 	%p82, %rd279, %rd162;
	selp.b32 	%r672, %r671, %r217, %p82;
	min.s64 	%rd280, %rd279, %rd162;
$L__BB5_193:
	ld.shared.u32 	%r220, [_ZN6thrust24THRUST_300001_SM_1000_NS8cuda_cub4core6detail5shmemE+56];
	ld.shared.u64 	%rd165, [_ZN6thrust24THRUST_300001_SM_1000_NS8cuda_cub4core6detail5shmemE+64];
	setp.lt.s32 	%p83, %r672, %r220;
	mov.u32 	%r673, %r220;
	mov.u64 	%rd281, %rd165;
	@%p83 bra 	$L__BB5_196;
	setp.lt.s32 	%p84, %r220, %r672;
	mov.u32 	%r673, %r672;
	mov.u64 	%rd281, %rd280;
	@%p84 bra 	$L__BB5_196;
	setp.lt.s64 	%p85, %rd280, %rd165;
	selp.b32 	%r673, %r672, %r220, %p85;
	min.s64 	%rd281, %rd280, %rd165;
$L__BB5_196:
	ld.shared.u32 	%r223, [_ZN6thrust24THRUST_300001_SM_1000_NS8cuda_cub4core6detail5shmemE+72];
	ld.shared.u64 	%rd168, [_ZN6thrust24THRUST_300001_SM_1000_NS8cuda_cub4core6detail5shmemE+80];
	setp.lt.s32 	%p86, %r673, %r223;
	mov.u32 	%r674, %r223;
	mov.u64 	%rd282, %rd168;
	@%p86 bra 	$L__BB5_199;
	setp.lt.s32 	%p87, %r223, %r673;
	mov.u32 	%r674, %r673;
	mov.u64 	%rd282, %rd281;
	@%p87 bra 	$L__BB5_199;
	setp.lt.s64 	%p88, %rd281, %rd168;
	selp.b32 	%r674, %r673, %r223, %p88;
	min.s64 	%rd282, %rd281, %rd168;
$L__BB5_199:
	ld.shared.u32 	%r226, [_ZN6thrust24THRUST_300001_SM_1000_NS8cuda_cub4core6detail5shmemE+88];
	ld.shared.u64 	%rd171, [_ZN6thrust24THRUST_300001_SM_1000_NS8cuda_cub4core6detail5shmemE+96];
	setp.lt.s32 	%p89, %r674, %r226;
	mov.u32 	%r675, %r226;
	mov.u64 	%rd283, %rd171;
	@%p89 bra 	$L__BB5_202;
	setp.lt.s32 	%p90, %r226, %r674;
	mov.u32 	%r675, %r674;
	mov.u64 	%rd283, %rd282;
	@%p90 bra 	$L__BB5_202;
	setp.lt.s64 	%p91, %rd282, %rd171;
	selp.b32 	%r675, %r674, %r226, %p91;
	min.s64 	%rd283, %rd282, %rd171;
$L__BB5_202:
	ld.shared.u32 	%r229, [_ZN6thrust24THRUST_300001_SM_1000_NS8cuda_cub4core6detail5shmemE+104];
	ld.shared.u64 	%rd174, [_ZN6thrust24THRUST_300001_SM_1000_NS8cuda_cub4core6detail5shmemE+112];
	setp.lt.s32 	%p92, %r675, %r229;
	mov.u32 	%r676, %r229;
	mov.u64 	%rd284, %rd174;
	@%p92 bra 	$L__BB5_205;
	setp.lt.s32 	%p93, %r229, %r675;
	mov.u32 	%r676, %r675;
	mov.u64 	%rd284, %rd283;
	@%p93 bra 	$L__BB5_205;
	setp.lt.s64 	%p94, %rd283, %rd174;
	selp.b32 	%r676, %r675, %r229, %p94;
	min.s64 	%rd284, %rd283, %rd174;
$L__BB5_205:
	ld.shared.u32 	%r232, [_ZN6thrust24THRUST_300001_SM_1000_NS8cuda_cub4core6detail5shmemE+120];
	ld.shared.u64 	%rd177, [_ZN6thrust24THRUST_300001_SM_1000_NS8cuda_cub4core6detail5shmemE+128];
	setp.lt.s32 	%p95, %r676, %r232;
	mov.u32 	%r677, %r232;
	mov.u64 	%rd285, %rd177;
	@%p95 bra 	$L__BB5_208;
	setp.lt.s32 	%p96, %r232, %r676;
	mov.u32 	%r677, %r676;
	mov.u64 	%rd285, %rd284;
	@%p96 bra 	$L__BB5_208;
	setp.lt.s64 	%p97, %rd284, %rd177;
	selp.b32 	%r677, %r676, %r232, %p97;
	min.s64 	%rd285, %rd284, %rd177;
$L__BB5_208:
	mov.u32 	%r593, %tid.x;
	setp.ne.s32 	%p214, %r593, 0;
	@%p214 bra 	$L__BB5_210;
	ld.param.u64 	%rd222, [_ZN6thrust24THRUST_300001_SM_1000_NS8cuda_cub4core6detail13_kernel_agentINS1_8__reduce11ReduceAgentINS0_12zip_iteratorIN4cuda3std3__45tupleIJNS0_10device_ptrIiEENS0_17counting_iteratorIlNS0_11use_defaultESF_SF_EEEEEEEPNSB_IJilEEESJ_iNS1_9__extrema9arg_max_fIilNSA_4lessIiEEEEEEJSI_SK_iN3cub18CUB_300001_SM_100013GridEvenShareIiEENSS_9GridQueueIjEESP_EEEvDpT0__param_1];
	cvta.to.global.u64 	%rd219, %rd222;
	mul.wide.u32 	%rd220, %r1, 16;
	add.s64 	%rd221, %rd219, %rd220;
	st.global.u32 	[%rd221], %r677;
	st.global.u64 	[%rd221+8], %rd285;
$L__BB5_210:
	ret;

}
	// .globl	_ZN6thrust24THRUST_300001_SM_1000_NS8cuda_cub4core6detail13_kernel_agentINS1_8__reduce10DrainAgentIiEEJN3cub18CUB_300001_SM_10009GridQueueIjEEiEEEvDpT0_
.visible .entry _ZN6thrust24THRUST_300001_SM_1000_NS8cuda_cub4core6detail13_kernel_agentINS1_8__reduce10DrainAgentIiEEJN3cub18CUB_300001_SM_10009GridQueueIjEEiEEEvDpT0_(
	.param .align 8 .b8 _ZN6thrust24THRUST_300001_SM_1000_NS8cuda_cub4core6detail13_kernel_agentINS1_8__reduce10DrainAgentIiEEJN3cub18CUB_300001_SM_10009GridQueueIjEEiEEEvDpT0__param_0[8],
	.param .u32 _ZN6thrust24THRUST_300001_SM_1000_NS8cuda_cub4core6detail13_kernel_agentINS1_8__reduce10DrainAgentIiEEJN3cub18CUB_300001_SM_10009GridQueueIjEEiEEEvDpT0__param_1
)
.maxntid 1
{
	.reg .b32 	%r<3>;
	.reg .b64 	%rd<3>;

	ld.param.u64 	%rd1, [_ZN6thrust24THRUST_300001_SM_1000_NS8cuda_cub4core6detail13_kernel_agentINS1_8__reduce10DrainAgentIiEEJN3cub18CUB_300001_SM_10009GridQueueIjEEiEEEvDpT0__param_0];
	ld.param.u32 	%r1, [_ZN6thrust24THRUST_300001_SM_1000_NS8cuda_cub4core6detail13_kernel_agentINS1_8__reduce10DrainAgentIiEEJN3cub18CUB_300001_SM_10009GridQueueIjEEiEEEvDpT0__param_1];
	cvta.to.global.u64 	%rd2, %rd1;
	st.global.u32 	[%rd2], %r1;
	mov.b32 	%r2, 0;
	st.global.u32 	[%rd2+4], %r2;
	ret;

}
	// .globl	_ZN6thrust24THRUST_300001_SM_1000_NS8cuda_cub4core6detail13_kernel_agentINS1_8__reduce11ReduceAgentIPN4cuda3std3__45tupleIJilEEESC_SB_iNS1_9__extrema9arg_max_fIilNS9_4lessIiEEEEEEJSC_SC_iSH_EEEvDpT0_
.visible .entry _ZN6thrust24THRUST_300001_SM_1000_NS8cuda_cub4core6detail13_kernel_agentINS1_8__reduce11ReduceAgentIPN4cuda3std3__45tupleIJilEEESC_SB_iNS1_9__extrema9arg_max_fIilNS9_4lessIiEEEEEEJSC_SC_iSH_EEEvDpT0_(
	.param .u64 .ptr .align 1 _ZN6thrust24THRUST_300001_SM_1000_NS8cuda_cub4core6detail13_kernel_agentINS1_8__reduce11ReduceAgentIPN4cuda3std3__45tupleIJilEEESC_SB_iNS1_9__extrema9arg_max_fIilNS9_4lessIiEEEEEEJSC_SC_iSH_EEEvDpT0__param_0,
	.param .u64 .ptr .align 1 _ZN6thrust24THRUST_300001_SM_1000_NS8cuda_cub4core6detail13_kernel_agentINS1_8__reduce11ReduceAgentIPN4cuda3std3__45tupleIJilEEESC_SB_iNS1_9__extrema9arg_max_fIilNS9_4lessIiEEEEEEJSC_SC_iSH_EEEvDpT0__param_1,
	.param .u32 _ZN6thrust24THRUST_300001_SM_1000_NS8cuda_cub4core6detail13_kernel_agentINS1_8__reduce11ReduceAgentIPN4cuda3std3__45tupleIJilEEESC_SB_iNS1_9__extrema9arg_max_fIilNS9_4lessIiEEEEEEJSC_SC_iSH_EEEvDpT0__param_2,
	.param .align 1 .b8 _ZN6thrust24THRUST_300001_SM_1000_NS8cuda_cub4core6detail13_kernel_agentINS1_8__reduce11ReduceAgentIPN4cuda3std3__45tupleIJilEEESC_SB_iNS1_9__extrema9arg_max_fIilNS9_4lessIiEEEEEEJSC_SC_iSH_EEEvDpT0__param_3[1]
)
.maxntid 256
{
	.reg .pred 	%p<222>;
	.reg .b32 	%r<637>;
	.reg .b64 	%rd<356>;

	ld.param.u64 	%rd186, [_ZN6thrust24THRUST_300001_SM_1000_NS8cuda_cub4core6detail13_kernel_agentINS1_8__reduce11ReduceAgentIPN4cuda3std3__45tupleIJilEEESC_SB_iNS1_9__extrema9arg_max_fIilNS9_4lessIiEEEEEEJSC_SC_iSH_EEEvDpT0__param_0];
	ld.param.u64 	%rd187, [_ZN6thrust24THRUST_300001_SM_1000_NS8cuda_cub4core6detail13_kernel_agentINS1_8__reduce11ReduceAgentIPN4cuda3std3__45tupleIJilEEESC_SB_iNS1_9__extrema9arg_max_fIilNS9_4lessIiEEEEEEJSC_SC_iSH_EEEvDpT0__param_1];
	ld.param.u32 	%r215, [_ZN6thrust24THRUST_300001_SM_1000_NS8cuda_cub4core6detail13_kernel_agentINS1_8__reduce11ReduceAgentIPN4cuda3std3__45tupleIJilEEESC_SB_iNS1_9__extrema9arg_max_fIilNS9_4lessIiEEEEEEJSC_SC_iSH_EEEvDpT0__param_2];
	setp.eq.s32 	%p1, %r215, 0;
	@%p1 bra 	$L__BB7_211;
	setp.gt.s32 	%p2, %r215, 1279;
	@%p2 bra 	$L__BB7_121;
	mov.u32 	%r1, %tid.x;
	setp.ge.s32 	%p105, %r1, %r215;
	mov.b32 	%r572, 0;
	mov.b64 	%rd298, 0;
	mov.u32 	%r564, %r1;
	@%p105 bra 	$L__BB7_4;
	mul.wide.u32 	%rd263, %r1, 16;
	add.s64 	%rd260, %rd186, %rd263;
	// begin inline asm
	ld.global.nc.u64 %rd259, [%rd260];
	// end inline asm
	add.s64 	%rd262, %rd260, 8;
	// begin inline asm
	ld.global.nc.u64 %rd298, [%rd262];
	// end inline asm
	cvt.u32.u64 	%r572, %rd259;
	add.s32 	%r564, %r1, 256;
$L__BB7_4:
	setp.ge.s32 	%p106, %r564, %r215;
	@%p106 bra 	$L__BB7_25;
	not.b32 	%r334, %r564;
	add.s32 	%r6, %r215, %r334;
	and.b32  	%r335, %r6, 768;
	setp.eq.s32 	%p107, %r335, 768;
	@%p107 bra 	$L__BB7_11;
	mul.wide.u32 	%rd265, %r564, 16;
	add.s64 	%rd289, %rd186, %rd265;
	shr.u32 	%r336, %r6, 8;
	add.s32 	%r337, %r336, 1;
	and.b32  	%r338, %r337, 3;
	neg.s32 	%r560, %r338;
$L__BB7_7:
	.pragma "nounroll";
	mov.u64 	%rd5, %rd298;
	mov.u32 	%r10, %r572;
	// begin inline asm
	ld.global.nc.u64 %rd266, [%rd289];
	// end inline asm
	add.s64 	%rd269, %rd289, 8;
	// begin inline asm
	ld.global.nc.u64 %rd268, [%rd269];
	// end inline asm
	cvt.u32.u64 	%r11, %rd266;
	setp.lt.s32 	%p108, %r10, %r11;
	mov.u64 	%rd298, %rd268;
	mov.u32 	%r572, %r11;
	@%p108 bra 	$L__BB7_10;
	setp.lt.s32 	%p109, %r11, %r10;
	mov.u64 	%rd298, %rd5;
	mov.u32 	%r572, %r10;
	@%p109 bra 	$L__BB7_10;
	setp.lt.s64 	%p110, %rd5, %rd268;
	min.s64 	%rd298, %rd5, %rd268;
	selp.b32 	%r572, %r10, %r11, %p110;
$L__BB7_10:
	add.s32 	%r564, %r564, 256;
	add.s64 	%rd289, %rd289, 4096;
	add.s32 	%r560, %r560, 1;
	setp.ne.s32 	%p111, %r560, 0;
	@%p111 bra 	$L__BB7_7;
$L__BB7_11:
	setp.lt.u32 	%p112, %r6, 768;
	@%p112 bra 	$L__BB7_25;
$L__BB7_12:
	mul.wide.s32 	%rd274, %r564, 16;
	add.s64 	%rd271, %rd186, %rd274;
	// begin inline asm
	ld.global.nc.u64 %rd270, [%rd271];
	// end inline asm
	add.s64 	%rd273, %rd271, 8;
	// begin inline asm
	ld.global.nc.u64 %rd272, [%rd273];
	// end inline asm
	cvt.u32.u64 	%r21, %rd270;
	setp.lt.s32 	%p113, %r572, %r21;
	mov.u64 	%rd295, %rd272;
	mov.u32 	%r569, %r21;
	@%p113 bra 	$L__BB7_15;
	setp.lt.s32 	%p114, %r21, %r572;
	mov.u64 	%rd295, %rd298;
	mov.u32 	%r569, %r572;
	@%p114 bra 	$L__BB7_15;
	setp.lt.s64 	%p115, %rd298, %rd272;
	min.s64 	%rd295, %rd298, %rd272;
	selp.b32 	%r569, %r572, %r21, %p115;
$L__BB7_15:
	add.s64 	%rd276, %rd271, 4096;
	// begin inline asm
	ld.global.nc.u64 %rd275, [%rd276];
	// end inline asm
	add.s64 	%rd278, %rd271, 4104;
	// begin inline asm
	ld.global.nc.u64 %rd277, [%rd278];
	// end inline asm
	cvt.u32.u64 	%r24, %rd275;
	setp.lt.s32 	%p116, %r569, %r24;
	mov.u64 	%rd296, %rd277;
	mov.u32 	%r570, %r24;
	@%p116 bra 	$L__BB7_18;
	setp.lt.s32 	%p117, %r24, %r569;
	mov.u64 	%rd296, %rd295;
	mov.u32 	%r570, %r569;
	@%p117 bra 	$L__BB7_18;
	setp.lt.s64 	%p118, %rd295, %rd277;
	min.s64 	%rd296, %rd295, %rd277;
	selp.b32 	%r570, %r569, %r24, %p118;
$L__BB7_18:
	add.s64 	%rd280, %rd271, 8192;
	// begin inline asm
	ld.global.nc.u64 %rd279, [%rd280];
	// end inline asm
	add.s64 	%rd282, %rd271, 8200;
	// begin inline asm
	ld.global.nc.u64 %rd281, [%rd282];
	// end inline asm
	cvt.u32.u64 	%r27, %rd279;
	setp.lt.s32 	%p119, %r570, %r27;
	mov.u64 	%rd297, %rd281;
	mov.u32 	%r571, %r27;
	@%p119 bra 	$L__BB7_21;
	setp.lt.s32 	%p120, %r27, %r570;
	mov.u64 	%rd297, %rd296;
	mov.u32 	%r571, %r570;
	@%p120 bra 	$L__BB7_21;
	setp.lt.s64 	%p121, %rd296, %rd281;
	min.s64 	%rd297, %rd296, %rd281;
	selp.b32 	%r571, %r570, %r27, %p121;
$L__BB7_21:
	add.s64 	%rd284, %rd271, 12288;
	// begin inline asm
	ld.global.nc.u64 %rd283, [%rd284];
	// end inline asm
	add.s64 	%rd286, %rd271, 12296;
	// begin inline asm
	ld.global.nc.u64 %rd285, [%rd286];
	// end inline asm
	cvt.u32.u64 	%r30, %rd283;
	setp.lt.s32 	%p122, %r571, %r30;
	mov.u64 	%rd298, %rd285;
	mov.u32 	%r572, %r30;
	@%p122 bra 	$L__BB7_24;
	setp.lt.s32 	%p123, %r30, %r571;
	mov.u64 	%rd298, %rd297;
	mov.u32 	%r572, %r571;
	@%p123 bra 	$L__BB7_24;
	setp.lt.s64 	%p124, %rd297, %rd285;
	min.s64 	%rd298, %rd297, %rd285;
	selp.b32 	%r572, %r571, %r30, %p124;
$L__BB7_24:
	add.s32 	%r564, %r564, 1024;
	setp.lt.s32 	%p125, %r564, %r215;
	@%p125 bra 	$L__BB7_12;
$L__BB7_25:
	setp.lt.s32 	%p126, %r215, 256;
	@%p126 bra 	$L__BB7_70;
	// begin inline asm
	mov.u32 %r452, %laneid;
	// end inline asm
	mov.b32 	%r470, 1;
	mov.b32 	%r471, 31;
	mov.b32 	%r472, -1;
	// begin inline asm
	shfl.sync.down.b32 %r453, %r572, %r470, %r471, %r472;
	// end inline asm
	// begin inline asm
	shfl.sync.down.b32 %r458, %r459, %r470, %r471, %r472;
	// end inline asm
	mov.b64 	{%r464, %r469}, %rd298;
	// begin inline asm
	shfl.sync.down.b32 %r463, %r464, %r470, %r471, %r472;
	// end inline asm
	// begin inline asm
	shfl.sync.down.b32 %r468, %r469, %r470, %r471, %r472;
	// end inline asm
	mov.b64 	%rd27, {%r463, %r468};
	setp.gt.s32 	%p178, %r452, 30;
	mov.u64 	%rd300, %rd298;
	mov.u32 	%r574, %r572;
	@%p178 bra 	$L__BB7_30;
	setp.lt.s32 	%p179, %r572, %r453;
	mov.u64 	%rd300, %rd27;
	mov.u32 	%r574, %r453;
	@%p179 bra 	$L__BB7_30;
	setp.lt.s32 	%p180, %r453, %r572;
	mov.u64 	%rd300, %rd298;
	mov.u32 	%r574, %r572;
	@%p180 bra 	$L__BB7_30;
	setp.lt.s64 	%p181, %rd298, %rd27;
	min.s64 	%rd300, %rd298, %rd27;
	selp.b32 	%r574, %r572, %r453, %p181;
$L__BB7_30:
	mov.b32 	%r490, 2;
	mov.b32 	%r491, 31;
	mov.b32 	%r492, -1;
	// begin inline asm
	shfl.sync.down.b32 %r473, %r574, %r490, %r491, %r492;
	// end inline asm
	// begin inline asm
	shfl.sync.down.b32 %r478, %r479, %r490, %r491, %r492;
	// end inline asm
	mov.b64 	{%r484, %r489}, %rd300;
	// begin inline asm
	shfl.sync.down.b32 %r483, %r484, %r490, %r491, %r492;
	// end inline asm
	// begin inline asm
	shfl.sync.down.b32 %r488, %r489, %r490, %r491, %r492;
	// end inline asm
	mov.b64 	%rd30, {%r483, %r488};
	setp.gt.s32 	%p182, %r452, 29;
	mov.u64 	%rd301, %rd300;
	mov.u32 	%r575, %r574;
	@%p182 bra 	$L__BB7_34;
	setp.lt.s32 	%p183, %r574, %r473;
	mov.u64 	%rd301, %rd30;
	mov.u32 	%r575, %r473;
	@%p183 bra 	$L__BB7_34;
	setp.lt.s32 	%p184, %r473, %r574;
	mov.u64 	%rd301, %rd300;
	mov.u32 	%r575, %r574;
	@%p184 bra 	$L__BB7_34;
	setp.lt.s64 	%p185, %rd300, %rd30;
	min.s64 	%rd301, %rd300, %rd30;
	selp.b32 	%r575, %r574, %r473, %p185;
$L__BB7_34:
	mov.b32 	%r510, 4;
	mov.b32 	%r511, 31;
	mov.b32 	%r512, -1;
	// begin inline asm
	shfl.sync.down.b32 %r493, %r575, %r510, %r511, %r512;
	// end inline asm
	// begin inline asm
	shfl.sync.down.b32 %r498, %r499, %r510, %r511, %r512;
	// end inline asm
	mov.b64 	{%r504, %r509}, %rd301;
	// begin inline asm
	shfl.sync.down.b32 %r503, %r504, %r510, %r511, %r512;
	// end inline asm
	// begin inline asm
	shfl.sync.down.b32 %r508, %r509, %r510, %r511, %r512;
	// end inline asm
	mov.b64 	%rd33, {%r503, %r508};
	setp.gt.s32 	%p186, %r452, 27;
	mov.u64 	%rd302, %rd301;
	mov.u32 	%r576, %r575;
	@%p186 bra 	$L__BB7_38;
	setp.lt.s32 	%p187, %r575, %r493;
	mov.u64 	%rd302, %rd33;
	mov.u32 	%r576, %r493;
	@%p187 bra 	$L__BB7_38;
	setp.lt.s32 	%p188, %r493, %r575;
	mov.u64 	%rd302, %rd301;
	mov.u32 	%r576, %r575;
	@%p188 bra 	$L__BB7_38;
	setp.lt.s64 	%p189, %rd301, %rd33;
	min.s64 	%rd302, %rd301, %rd33;
	selp.b32 	%r576, %r575, %r493, %p189;
$L__BB7_38:
	mov.b32 	%r530, 8;
	mov.b32 	%r531, 31;
	mov.b32 	%r532, -1;
	// begin inline asm
	shfl.sync.down.b32 %r513, %r576, %r530, %r531, %r532;
	// end inline asm
	// begin inline asm
	shfl.sync.down.b32 %r518, %r519, %r530, %r531, %r532;
	// end inline asm
	mov.b64 	{%r524, %r529}, %rd302;
	// begin inline asm
	shfl.sync.down.b32 %r523, %r524, %r530, %r531, %r532;
	// end inline asm
	// begin inline asm
	shfl.sync.down.b32 %r528, %r529, %r530, %r531, %r532;
	// end inline asm
	mov.b64 	%rd36, {%r523, %r528};
	setp.gt.s32 	%p190, %r452, 23;
	mov.u64 	%rd303, %rd302;
	mov.u32 	%r577, %r576;
	@%p190 bra 	$L__BB7_42;
	setp.lt.s32 	%p191, %r576, %r513;
	mov.u64 	%rd303, %rd36;
	mov.u32 	%r577, %r513;
	@%p191 bra 	$L__BB7_42;
	setp.lt.s32 	%p192, %r513, %r576;
	mov.u64 	%rd303, %rd302;
	mov.u32 	%r577, %r576;
	@%p192 bra 	$L__BB7_42;
	setp.lt.s64 	%p193, %rd302, %rd36;
	min.s64 	%rd303, %rd302, %rd36;
	selp.b32 	%r577, %r576, %r513, %p193;
$L__BB7_42:
	mov.b32 	%r550, 16;
	mov.b32 	%r551, 31;
	mov.b32 	%r552, -1;
	// begin inline asm
	shfl.sync.down.b32 %r533, %r577, %r550, %r551, %r552;
	// end inline asm
	// begin inline asm
	shfl.sync.down.b32 %r538, %r539, %r550, %r551, %r552;
	// end inline asm
	mov.b64 	{%r544, %r549}, %rd303;
	// begin inline asm
	shfl.sync.down.b32 %r543, %r544, %r550, %r551, %r552;
	// end inline asm
	// begin inline asm
	shfl.sync.down.b32 %r548, %r549, %r550, %r551, %r552;
	// end inline asm
	mov.b64 	%rd39, {%r543, %r548};
	setp.gt.s32 	%p194, %r452, 15;
	mov.u64 	%rd355, %rd303;
	mov.u32 	%r636, %r577;
	@%p194 bra 	$L__BB7_46;
	setp.lt.s32 	%p195, %r577, %r533;
	mov.u64 	%rd355, %rd39;
	mov.u32 	%r636, %r533;
	@%p195 bra 	$L__BB7_46;
	setp.lt.s32 	%p196, %r533, %r577;
	mov.u64 	%rd355, %rd303;
	mov.u32 	%r636, %r577;
	@%p196 bra 	$L__BB7_46;
	setp.lt.s64 	%p197, %rd303, %rd39;
	min.s64 	%rd355, %rd303, %rd39;
	selp.b32 	%r636, %r577, %r533, %p197;
$L__BB7_46:
	setp.ne.s32 	%p198, %r452, 0;
	@%p198 bra 	$L__BB7_48;
	shr.u32 	%r553, %r1, 1;
	and.b32  	%r554, %r553, 496;
	mov.u32 	%r555, _ZN6thrust24THRUST_300001_SM_1000_NS8cuda_cub4core6detail5shmemE;
	add.s32 	%r556, %r555, %r554;
	st.shared.u32 	[%r556+8], %r636;
	st.shared.u64 	[%r556+16], %rd355;
$L__BB7_48:
	bar.sync 	0;
	setp.ne.s32 	%p199, %r1, 0;
	@%p199 bra 	$L__BB7_209;
	ld.shared.u32 	%r51, [_ZN6thrust24THRUST_300001_SM_1000_NS8cuda_cub4core6detail5shmemE+24];
	ld.shared.u64 	%rd42, [_ZN6thrust24THRUST_300001_SM_1000_NS8cuda_cub4core6detail5shmemE+32];
	setp.lt.s32 	%p200, %r636, %r51;
	mov.u64 	%rd305, %rd42;
	mov.u32 	%r579, %r51;
	@%p200 bra 	$L__BB7_52;
	setp.lt.s32 	%p201, %r51, %r636;
	mov.u64 	%rd305, %rd355;
	mov.u32 	%r579, %r636;
	@%p201 bra 	$L__BB7_52;
	setp.lt.s64 	%p202, %rd355, %rd42;
	min.s64 	%rd305, %rd355, %rd42;
	selp.b32 	%r579, %r636, %r51, %p202;
$L__BB7_52:
	ld.shared.u32 	%r54, [_ZN6thrust24THRUST_300001_SM_1000_NS8cuda_cub4core6detail5shmemE+40];
	ld.shared.u64 	%rd45, [_ZN6thrust24THRUST_300001_SM_1000_NS8cuda_cub4core6detail5shmemE+48];
	setp.lt.s32 	%p203, %r579, %r54;
	mov.u64 	%rd306, %rd45;
	mov.u32 	%r580, %r54;
	@%p203 bra 	$L__BB7_55;
	setp.lt.s32 	%p204, %r54, %r579;
	mov.u64 	%rd306, %rd305;
	mov.u32 	%r580, %r579;
	@%p204 bra 	$L__BB7_55;
	setp.lt.s64 	%p205, %rd305, %rd45;
	min.s64 	%rd306, %rd305, %rd45;
	selp.b32 	%r580, %r579, %r54, %p205;
$L__BB7_55:
	ld.shared.u32 	%r57, [_ZN6thrust24THRUST_300001_SM_1000_NS8cuda_cub4core6detail5shmemE+56];
	ld.shared.u64 	%rd48, [_ZN6thrust24THRUST_300001_SM_1000_NS8cuda_cub4core6detail5shmemE+64];
	setp.lt.s32 	%p206, %r580, %r57;
	mov.u64 	%rd307, %rd48;
	mov.u32 	%r581, %r57;
	@%p206 bra 	$L__BB7_58;
	setp.lt.s32 	%p207, %r57, %r580;
	mov.u64 	%rd307, %rd306;
	mov.u32 	%r581, %r580;
	@%p207 bra 	$L__BB7_58;
	setp.lt.s64 	%p208, %rd306, %rd48;
	min.s64 	%rd307, %rd306, %rd48;
	selp.b32 	%r581, %r580, %r57, %p208;
$L__BB7_58:
	ld.shared.u32 	%r60, [_ZN6thrust24THRUST_300001_SM_1000_NS8cuda_cub4core6detail5shmemE+72];
	ld.shared.u64 	%rd51, [_ZN6thrust24THRUST_300001_SM_1000_NS8cuda_cub4core6detail5shmemE+80];
	setp.lt.s32 	%p209, %r581, %r60;
	mov.u64 	%rd308, %rd51;
	mov.u32 	%r582, %r60;
	@%p209 bra 	$L__BB7_61;
	setp.lt.s32 	%p210, %r60, %r581;
	mov.u64 	%rd308, %rd307;
	mov.u32 	%r582, %r581;
	@%p210 bra 	$L__BB7_61;
	setp.lt.s64 	%p211, %rd307, %rd51;
	min.s64 	%rd308, %rd307, %rd51;
	selp.b32 	%r582, %r581, %r60, %p211;
$L__BB7_61:
	ld.shared.u32 	%r63, [_ZN6thrust24THRUST_300001_SM_1000_NS8cuda_cub4core6detail5shmemE+88];
	ld.shared.u64 	%rd54, [_ZN6thrust24THRUST_300001_SM_1000_NS8cuda_cub4core6detail5shmemE+96];
	setp.lt.s32 	%p212, %r582, %r63;
	mov.u64 	%rd309, %rd54;
	mov.u32 	%r583, %r63;
	@%p212 bra 	$L__BB7_64;
	setp.lt.s32 	%p213, %r63, %r582;
	mov.u64 	%rd309, %rd308;
	mov.u32 	%r583, %r582;
	@%p213 bra 	$L__BB7_64;
	setp.lt.s64 	%p214, %rd308, %rd54;
	min.s64 	%rd309, %rd308, %rd54;
	selp.b32 	%r583, %r582, %r63, %p214;
$L__BB7_64:
	ld.shared.u32 	%r66, [_ZN6thrust24THRUST_300001_SM_1000_NS8cuda_cub4core6detail5shmemE+104];
	ld.shared.u64 	%rd57, [_ZN6thrust24THRUST_300001_SM_1000_NS8cuda_cub4core6detail5shmemE+112];
	setp.lt.s32 	%p215, %r583, %r66;
	mov.u64 	%rd310, %rd57;
	mov.u32 	%r584, %r66;
	@%p215 bra 	$L__BB7_67;
	setp.lt.s32 	%p216, %r66, %r583;
	mov.u64 	%rd310, %rd309;
	mov.u32 	%r584, %r583;
	@%p216 bra 	$L__BB7_67;
	setp.lt.s64 	%p217, %rd309, %rd57;
	min.s64 	%rd310, %rd309, %rd57;
	selp.b32 	%r584, %r583, %r66, %p217;
$L__BB7_67:
	ld.shared.u32 	%r69, [_ZN6thrust24THRUST_300001_SM_1000_NS8cuda_cub4core6detail5shmemE+120];
	ld.shared.u64 	%rd60, [_ZN6thrust24THRUST_300001_SM_1000_NS8cuda_cub4core6detail5shmemE+128];
	setp.lt.s32 	%p218, %r584, %r69;
	mov.u32 	%r636, %r69;
	mov.u64 	%rd355, %rd60;
	@%p218 bra 	$L__BB7_209;
	setp.lt.s32 	%p219, %r69, %r584;
	mov.u32 	%r636, %r584;
	mov.u64 	%rd355, %rd310;
	@%p219 bra 	$L__BB7_209;
	setp.lt.s64 	%p220, %rd310, %rd60;
	min.s64 	%rd355, %rd310, %rd60;
	selp.b32 	%r636, %r584, %r69, %p220;
	bra.uni 	$L__BB7_209;
$L__BB7_70:
	// begin inline asm
	mov.u32 %r339, %laneid;
	// end inline asm
	and.b32  	%r360, %r1, 992;
	add.s32 	%r361, %r360, 32;
	setp.gt.s32 	%p127, %r361, %r215;
	not.b32 	%r362, %r360;
	add.s32 	%r363, %r215, %r362;
	selp.b32 	%r358, %r363, 31, %p127;
	mov.b32 	%r357, 1;
	mov.b32 	%r359, -1;
	// begin inline asm
	shfl.sync.down.b32 %r340, %r572, %r357, %r358, %r359;
	// end inline asm
	// begin inline asm
	shfl.sync.down.b32 %r345, %r346, %r357, %r358, %r359;
	// end inline asm
	mov.b64 	{%r351, %r356}, %rd298;
	// begin inline asm
	shfl.sync.down.b32 %r350, %r351, %r357, %r358, %r359;
	// end inline asm
	// begin inline asm
	shfl.sync.down.b32 %r355, %r356, %r357, %r358, %r359;
	// end inline asm
	mov.b64 	%rd62, {%r350, %r355};
	setp.ge.s32 	%p128, %r339, %r358;
	mov.u64 	%rd311, %rd298;
	mov.u32 	%r585, %r572;
	@%p128 bra 	$L__BB7_74;
	setp.lt.s32 	%p129, %r572, %r340;
	mov.u64 	%rd311, %rd62;
	mov.u32 	%r585, %r340;
	@%p129 bra 	$L__BB7_74;
	setp.lt.s32 	%p130, %r340, %r572;
	mov.u64 	%rd311, %rd298;
	mov.u32 	%r585, %r572;
	@%p130 bra 	$L__BB7_74;
	setp.lt.s64 	%p131, %rd298, %rd62;
	min.s64 	%rd311, %rd298, %rd62;
	selp.b32 	%r585, %r572, %r340, %p131;
$L__BB7_74:
	mov.b32 	%r381, 2;
	mov.b32 	%r383, -1;
	// begin inline asm
	shfl.sync.down.b32 %r364, %r585, %r381, %r358, %r383;
	// end inline asm
	// begin inline asm
	shfl.sync.down.b32 %r369, %r370, %r381, %r358, %r383;
	// end inline asm
	mov.b64 	{%r375, %r380}, %rd311;
	// begin inline asm
	shfl.sync.down.b32 %r374, %r375, %r381, %r358, %r383;
	// end inline asm
	// begin inline asm
	shfl.sync.down.b32 %r379, %r380, %r381, %r358, %r383;
	// end inline asm
	mov.b64 	%rd65, {%r374, %r379};
	add.s32 	%r384, %r339, 2;
	setp.gt.s32 	%p132, %r384, %r358;
	mov.u64 	%rd312, %rd311;
	mov.u32 	%r586, %r585;
	@%p132 bra 	$L__BB7_78;
	setp.lt.s32 	%p133, %r585, %r364;
	mov.u64 	%rd312, %rd65;
	mov.u32 	%r586, %r364;
	@%p133 bra 	$L__BB7_78;
	setp.lt.s32 	%p134, %r364, %r585;
	mov.u64 	%rd312, %rd311;
	mov.u32 	%r586, %r585;
	@%p134 bra 	$L__BB7_78;
	setp.lt.s64 	%p135, %rd311, %rd65;
	min.s64 	%rd312, %rd311, %rd65;
	selp.b32 	%r586, %r585, %r364, %p135;
$L__BB7_78:
	mov.b32 	%r402, 4;
	mov.b32 	%r404, -1;
	// begin inline asm
	shfl.sync.down.b32 %r385, %r586, %r402, %r358, %r404;
	// end inline asm
	// begin inline asm
	shfl.sync.down.b32 %r390, %r391, %r402, %r358, %r404;
	// end inline asm
	mov.b64 	{%r396, %r401}, %rd312;
	// begin inline asm
	shfl.sync.down.b32 %r395, %r396, %r402, %r358, %r404;
	// end inline asm
	// begin inline asm
	shfl.sync.down.b32 %r400, %r401, %r402, %r358, %r404;
	// end inline asm
	mov.b64 	%rd68, {%r395, %r400};
	add.s32 	%r405, %r339, 4;
	setp.gt.s32 	%p136, %r405, %r358;
	mov.u32 	%r587, %r586;
	mov.u64 	%rd313, %rd312;
	@%p136 bra 	$L__BB7_82;
	setp.lt.s32 	%p137, %r586, %r385;
	mov.u32 	%r587, %r385;
	mov.u64 	%rd313, %rd68;
	@%p137 bra 	$L__BB7_82;
	setp.lt.s32 	%p138, %r385, %r586;
	mov.u32 	%r587, %r586;
	mov.u64 	%rd313, %rd312;
	@%p138 bra 	$L__BB7_82;
	setp.lt.s64 	%p139, %rd312, %rd68;
	selp.b32 	%r587, %r586, %r385, %p139;
	min.s64 	%rd313, %rd312, %rd68;
$L__BB7_82:
	mov.b32 	%r423, 8;
	mov.b32 	%r425, -1;
	// begin inline asm
	shfl.sync.down.b32 %r406, %r587, %r423, %r358, %r425;
	// end inline asm
	// begin inline asm
	shfl.sync.down.b32 %r411, %r412, %r423, %r358, %r425;
	// end inline asm
	mov.b64 	{%r417, %r422}, %rd313;
	// begin inline asm
	shfl.sync.down.b32 %r416, %r417, %r423, %r358, %r425;
	// end inline asm
	// begin inline asm
	shfl.sync.down.b32 %r421, %r422, %r423, %r358, %r425;
	// end inline asm
	mov.b64 	%rd71, {%r416, %r421};
	add.s32 	%r426, %r339, 8;
	setp.gt.s32 	%p140, %r426, %r358;
	mov.u32 	%r588, %r587;
	mov.u64 	%rd314, %rd313;
	@%p140 bra 	$L__BB7_86;
	setp.lt.s32 	%p141, %r587, %r406;
	mov.u32 	%r588, %r406;
	mov.u64 	%rd314, %rd71;
	@%p141 bra 	$L__BB7_86;
	setp.lt.s32 	%p142, %r406, %r587;
	mov.u32 	%r588, %r587;
	mov.u64 	%rd314, %rd313;
	@%p142 bra 	$L__BB7_86;
	setp.lt.s64 	%p143, %rd313, %rd71;
	selp.b32 	%r588, %r587, %r406, %p143;
	min.s64 	%rd314, %rd313, %rd71;
$L__BB7_86:
	mov.b32 	%r444, 16;
	mov.b32 	%r446, -1;
	// begin inline asm
	shfl.sync.down.b32 %r427, %r588, %r444, %r358, %r446;
	// end inline asm
	// begin inline asm
	shfl.sync.down.b32 %r432, %r433, %r444, %r358, %r446;
	// end inline asm
	mov.b64 	{%r438, %r443}, %rd314;
	// begin inline asm
	shfl.sync.down.b32 %r437, %r438, %r444, %r358, %r446;
	// end inline asm
	// begin inline asm
	shfl.sync.down.b32 %r442, %r443, %r444, %r358, %r446;
	// end inline asm
	mov.b64 	%rd74, {%r437, %r442};
	add.s32 	%r447, %r339, 16;
	setp.gt.s32 	%p144, %r447, %r358;
	mov.u32 	%r636, %r588;
	mov.u64 	%rd355, %rd314;
	@%p144 bra 	$L__BB7_90;
	setp.lt.s32 	%p145, %r588, %r427;
	mov.u32 	%r636, %r427;
	mov.u64 	%rd355, %rd74;
	@%p145 bra 	$L__BB7_90;
	setp.lt.s32 	%p146, %r427, %r588;
	mov.u32 	%r636, %r588;
	mov.u64 	%rd355, %rd314;
	@%p146 bra 	$L__BB7_90;
	setp.lt.s64 	%p147, %rd314, %rd74;
	selp.b32 	%r636, %r588, %r427, %p147;
	min.s64 	%rd355, %rd314, %rd74;
$L__BB7_90:
	setp.ne.s32 	%p148, %r339, 0;
	@%p148 bra 	$L__BB7_92;
	shr.u32 	%r448, %r1, 1;
	and.b32  	%r449, %r448, 496;
	mov.u32 	%r450, _ZN6thrust24THRUST_300001_SM_1000_NS8cuda_cub4core6detail5shmemE;
	add.s32 	%r451, %r450, %r449;
	st.shared.u32 	[%r451+8], %r636;
	st.shared.u64 	[%r451+16], %rd355;
$L__BB7_92:
	bar.sync 	0;
	setp.ne.s32 	%p149, %r1, 0;
	@%p149 bra 	$L__BB7_209;
	setp.lt.s32 	%p150, %r215, 33;
	mov.u32 	%r590, %r636;
	mov.u64 	%rd316, %rd355;
	@%p150 bra 	$L__BB7_97;
	ld.shared.u32 	%r88, [_ZN6thrust24THRUST_300001_SM_1000_NS8cuda_cub4core6detail5shmemE+24];
	ld.shared.u64 	%rd77, [_ZN6thrust24THRUST_300001_SM_1000_NS8cuda_cub4core6detail5shmemE+32];
	setp.lt.s32 	%p151, %r636, %r88;
	mov.u32 	%r590, %r88;
	mov.u64 	%rd316, %rd77;
	@%p151 bra 	$L__BB7_97;
	setp.lt.s32 	%p152, %r88, %r636;
	mov.u32 	%r590, %r636;
	mov.u64 	%rd316, %rd355;
	@%p152 bra 	$L__BB7_97;
	setp.lt.s64 	%p153, %rd355, %rd77;
	selp.b32 	%r590, %r636, %r88, %p153;
	min.s64 	%rd316, %rd355, %rd77;
$L__BB7_97:
	setp.lt.s32 	%p154, %r215, 65;
	mov.u32 	%r591, %r590;
	mov.u64 	%rd317, %rd316;
	@%p154 bra 	$L__BB7_101;
	ld.shared.u32 	%r91, [_ZN6thrust24THRUST_300001_SM_1000_NS8cuda_cub4core6detail5shmemE+40];
	ld.shared.u64 	%rd80, [_ZN6thrust24THRUST_300001_SM_1000_NS8cuda_cub4core6detail5shmemE+48];
	setp.lt.s32 	%p155, %r590, %r91;
	mov.u32 	%r591, %r91;
	mov.u64 	%rd317, %rd80;
	@%p155 bra 	$L__BB7_101;
	setp.lt.s32 	%p156, %r91, %r590;
	mov.u32 	%r591, %r590;
	mov.u64 	%rd317, %rd316;
	@%p156 bra 	$L__BB7_101;
	setp.lt.s64 	%p157, %rd316, %rd80;
	selp.b32 	%r591, %r590, %r91, %p157;
	min.s64 	%rd317, %rd316, %rd80;
$L__BB7_101:
	setp.lt.s32 	%p158, %r215, 97;
	mov.u32 	%r592, %r591;
	mov.u64 	%rd318, %rd317;
	@%p158 bra 	$L__BB7_105;
	ld.shared.u32 	%r94, [_ZN6thrust24THRUST_300001_SM_1000_NS8cuda_cub4core6detail5shmemE+56];
	ld.shared.u64 	%rd83, [_ZN6thrust24THRUST_300001_SM_1000_NS8cuda_cub4core6detail5shmemE+64];
	setp.lt.s32 	%p159, %r591, %r94;
	mov.u32 	%r592, %r94;
	mov.u64 	%rd318, %rd83;
	@%p159 bra 	$L__BB7_105;
	setp.lt.s32 	%p160, %r94, %r591;
	mov.u32 	%r592, %r591;
	mov.u64 	%rd318, %rd317;
	@%p160 bra 	$L__BB7_105;
	setp.lt.s64 	%p161, %rd317, %rd83;
	selp.b32 	%r592, %r591, %r94, %p161;
	min.s64 	%rd318, %rd317, %rd83;
$L__BB7_105:
	setp.lt.s32 	%p162, %r215, 129;
	mov.u32 	%r593, %r592;
	mov.u64 	%rd319, %rd318;
	@%p162 bra 	$L__BB7_109;
	ld.shared.u32 	%r97, [_ZN6thrust24THRUST_300001_SM_1000_NS8cuda_cub4core6detail5shmemE+72];
	ld.shared.u64 	%rd86, [_ZN6thrust24THRUST_300001_SM_1000_NS8cuda_cub4core6detail5shmemE+80];
	setp.lt.s32 	%p163, %r592, %r97;
	mov.u32 	%r593, %r97;
	mov.u64 	%rd319, %rd86;
	@%p163 bra 	$L__BB7_109;
	setp.lt.s32 	%p164, %r97, %r592;
	mov.u32 	%r593, %r592;
	mov.u64 	%rd319, %rd318;
	@%p164 bra 	$L__BB7_109;
	setp.lt.s64 	%p165, %rd318, %rd86;
	selp.b32 	%r593, %r592, %r97, %p165;
	min.s64 	%rd319, %rd318, %rd86;
$L__BB7_109:
	setp.lt.s32 	%p166, %r215, 161;
	mov.u32 	%r594, %r593;
	mov.u64 	%rd320, %rd319;
	@%p166 bra 	$L__BB7_113;
	ld.shared.u32 	%r100, [_ZN6thrust24THRUST_300001_SM_1000_NS8cuda_cub4core6detail5shmemE+88];
	ld.shared.u64 	%rd89, [_ZN6thrust24THRUST_300001_SM_1000_NS8cuda_cub4core6detail5shmemE+96];
	setp.lt.s32 	%p167, %r593, %r100;
	mov.u32 	%r594, %r100;
	mov.u64 	%rd320, %rd89;
	@%p167 bra 	$L__BB7_113;
	setp.lt.s32 	%p168, %r100, %r593;
	mov.u32 	%r594, %r593;
	mov.u64 	%rd320, %rd319;
	@%p168 bra 	$L__BB7_113;
	setp.lt.s64 	%p169, %rd319, %rd89;
	selp.b32 	%r594, %r593, %r100, %p169;
	min.s64 	%rd320, %rd319, %rd89;
$L__BB7_113:
	setp.lt.s32 	%p170, %r215, 193;
	mov.u32 	%r595, %r594;
	mov.u64 	%rd321, %rd320;
	@%p170 bra 	$L__BB7_117;
	ld.shared.u32 	%r103, [_ZN6thrust24THRUST_300001_SM_1000_NS8cuda_cub4core6detail5shmemE+104];
	ld.shared.u64 	%rd92, [_ZN6thrust24THRUST_300001_SM_1000_NS8cuda_cub4core6detail5shmemE+112];
	setp.lt.s32 	%p171, %r594, %r103;
	mov.u32 	%r595, %r103;
	mov.u64 	%rd321, %rd92;
	@%p171 bra 	$L__BB7_117;
	setp.lt.s32 	%p172, %r103, %r594;
	mov.u32 	%r595, %r594;
	mov.u64 	%rd321, %rd320;
	@%p172 bra 	$L__BB7_117;
	setp.lt.s64 	%p173, %rd320, %rd92;
	selp.b32 	%r595, %r594, %r103, %p173;
	min.s64 	%rd321, %rd320, %rd92;
$L__BB7_117:
	setp.lt.s32 	%p174, %r215, 225;
	mov.u32 	%r636, %r595;
	mov.u64 	%rd355, %rd321;
	@%p174 bra 	$L__BB7_209;
	ld.shared.u32 	%r106, [_ZN6thrust24THRUST_300001_SM_1000_NS8cuda_cub4core6detail5shmemE+120];
	ld.shared.u64 	%rd95, [_ZN6thrust24THRUST_300001_SM_1000_NS8cuda_cub4core6detail5shmemE+128];
	setp.lt.s32 	%p175, %r595, %r106;
	mov.u32 	%r636, %r106;
	mov.u64 	%rd355, %rd95;
	@%p175 bra 	$L__BB7_209;
	setp.lt.s32 	%p176, %r106, %r595;
	mov.u32 	%r636, %r595;
	mov.u64 	%rd355, %rd321;
	@%p176 bra 	$L__BB7_209;
	setp.lt.s64 	%p177, %rd321, %rd95;
	selp.b32 	%r636, %r595, %r106, %p177;
	min.s64 	%rd355, %rd321, %rd95;
	bra.uni 	$L__BB7_209;
$L__BB7_121:
	mov.u32 	%r108, %tid.x;
	mul.wide.u32 	%rd208, %r108, 16;
	add.s64 	%rd189, %rd186, %rd208;
	// begin inline asm
	ld.global.nc.u64 %rd188, [%rd189];
	// end inline asm
	add.s64 	%rd191, %rd189, 8;
	// begin inline asm
	ld.global.nc.u64 %rd190, [%rd191];
	// end inline asm
	cvt.u32.u64 	%r109, %rd188;
	add.s64 	%rd193, %rd189, 4096;
	// begin inline asm
	ld.global.nc.u64 %rd192, [%rd193];
	// end inline asm
	add.s64 	%rd195, %rd189, 4104;
	// begin inline asm
	ld.global.nc.u64 %rd322, [%rd195];
	// end inline asm
	cvt.u32.u64 	%r596, %rd192;
	add.s64 	%rd197, %rd189, 8192;
	// begin inline asm
	ld.global.nc.u64 %rd196, [%rd197];
	// end inline asm
	add.s64 	%rd199, %rd189, 8200;
	// begin inline asm
	ld.global.nc.u64 %rd323, [%rd199];
	// end inline asm
	cvt.u32.u64 	%r597, %rd196;
	add.s64 	%rd201, %rd189, 12288;
	// begin inline asm
	ld.global.nc.u64 %rd200, [%rd201];
	// end inline asm
	add.s64 	%rd203, %rd189, 12296;
	// begin inline asm
	ld.global.nc.u64 %rd324, [%rd203];
	// end inline asm
	cvt.u32.u64 	%r598, %rd200;
	add.s64 	%rd205, %rd189, 16384;
	// begin inline asm
	ld.global.nc.u64 %rd204, [%rd205];
	// end inline asm
	add.s64 	%rd207, %rd189, 16392;
	// begin inline asm
	ld.global.nc.u64 %rd342, [%rd207];
	// end inline asm
	cvt.u32.u64 	%r623, %rd204;
	setp.lt.s32 	%p3, %r109, %r596;
	@%p3 bra 	$L__BB7_123;
	setp.lt.s32 	%p4, %r596, %r109;
	setp.lt.s64 	%p5, %rd190, %rd322;
	or.pred  	%p6, %p4, %p5;
	selp.b32 	%r596, %r109, %r596, %p6;
	selp.b64 	%rd322, %rd190, %rd322, %p6;
$L__BB7_123:
	setp.lt.s32 	%p7, %r596, %r597;
	@%p7 bra 	$L__BB7_125;
	setp.lt.s32 	%p8, %r597, %r596;
	setp.lt.s64 	%p9, %rd322, %rd323;
	or.pred  	%p10, %p8, %p9;
	selp.b32 	%r597, %r596, %r597, %p10;
	selp.b64 	%rd323, %rd322, %rd323, %p10;
$L__BB7_125:
	setp.lt.s32 	%p11, %r597, %r598;
	@%p11 bra 	$L__BB7_127;
	setp.lt.s32 	%p12, %r598, %r597;
	setp.lt.s64 	%p13, %rd323, %rd324;
	or.pred  	%p14, %p12, %p13;
	selp.b32 	%r598, %r597, %r598, %p14;
	selp.b64 	%rd324, %rd323, %rd324, %p14;
$L__BB7_127:
	setp.lt.s32 	%p15, %r598, %r623;
	@%p15 bra 	$L__BB7_129;
	setp.lt.s32 	%p16, %r623, %r598;
	setp.lt.s64 	%p17, %rd324, %rd342;
	or.pred  	%p18, %p16, %p17;
	selp.b32 	%r623, %r598, %r623, %p18;
	selp.b64 	%rd342, %rd324, %rd342, %p18;
$L__BB7_129:
	setp.lt.u32 	%p19, %r215, 2560;
	mov.b32 	%r608, 1280;
	@%p19 bra 	$L__BB7_142;
	mov.b32 	%r600, 1280;
	mov.u32 	%r601, %r623;
	mov.u64 	%rd326, %rd342;
$L__BB7_131:
	add.s32 	%r218, %r600, %r108;
	mul.wide.u32 	%rd229, %r218, 16;
	add.s64 	%rd210, %rd186, %rd229;
	// begin inline asm
	ld.global.nc.u64 %rd209, [%rd210];
	// end inline asm
	add.s64 	%rd212, %rd210, 8;
	// begin inline asm
	ld.global.nc.u64 %rd327, [%rd212];
	// end inline asm
	cvt.u32.u64 	%r602, %rd209;
	add.s64 	%rd214, %rd210, 4096;
	// begin inline asm
	ld.global.nc.u64 %rd213, [%rd214];
	// end inline asm
	add.s64 	%rd216, %rd210, 4104;
	// begin inline asm
	ld.global.nc.u64 %rd328, [%rd216];
	// end inline asm
	cvt.u32.u64 	%r603, %rd213;
	add.s64 	%rd218, %rd210, 8192;
	// begin inline asm
	ld.global.nc.u64 %rd217, [%rd218];
	// end inline asm
	add.s64 	%rd220, %rd210, 8200;
	// begin inline asm
	ld.global.nc.u64 %rd329, [%rd220];
	// end inline asm
	cvt.u32.u64 	%r604, %rd217;
	add.s64 	%rd222, %rd210, 12288;
	// begin inline asm
	ld.global.nc.u64 %rd221, [%rd222];
	// end inline asm
	add.s64 	%rd224, %rd210, 12296;
	// begin inline asm
	ld.global.nc.u64 %rd330, [%rd224];
	// end inline asm
	cvt.u32.u64 	%r605, %rd221;
	add.s64 	%rd226, %rd210, 16384;
	// begin inline asm
	ld.global.nc.u64 %rd225, [%rd226];
	// end inline asm
	add.s64 	%rd228, %rd210, 16392;
	// begin inline asm
	ld.global.nc.u64 %rd342, [%rd228];
	// end inline asm
	cvt.u32.u64 	%r623, %rd225;
	setp.lt.s32 	%p20, %r601, %r602;
	@%p20 bra 	$L__BB7_133;
	setp.lt.s32 	%p21, %r602, %r601;
	setp.lt.s64 	%p22, %rd326, %rd327;
	or.pred  	%p23, %p21, %p22;
	selp.b32 	%r602, %r601, %r602, %p23;
	selp.b64 	%rd327, %rd326, %rd327, %p23;
$L__BB7_133:
	setp.lt.s32 	%p24, %r602, %r603;
	@%p24 bra 	$L__BB7_135;
	setp.lt.s32 	%p25, %r603, %r602;
	setp.lt.s64 	%p26, %rd327, %rd328;
	or.pred  	%p27, %p25, %p26;
	selp.b32 	%r603, %r602, %r603, %p27;
	selp.b64 	%rd328, %rd327, %rd328, %p27;
$L__BB7_135:
	setp.lt.s32 	%p28, %r603, %r604;
	@%p28 bra 	$L__BB7_137;
	setp.lt.s32 	%p29, %r604, %r603;
	setp.lt.s64 	%p30, %rd328, %rd329;
	or.pred  	%p31, %p29, %p30;
	selp.b32 	%r604, %r603, %r604, %p31;
	selp.b64 	%rd329, %rd328, %rd329, %p31;
$L__BB7_137:
	setp.lt.s32 	%p32, %r604, %r605;
	@%p32 bra 	$L__BB7_139;
	setp.lt.s32 	%p33, %r605, %r604;
	setp.lt.s64 	%p34, %rd329, %rd330;
	or.pred  	%p35, %p33, %p34;
	selp.b32 	%r605, %r604, %r605, %p35;
	selp.b64 	%rd330, %rd329, %rd330, %p35;
$L__BB7_139:
	setp.lt.s32 	%p36, %r605, %r623;
	@%p36 bra 	$L__BB7_141;
	setp.lt.s32 	%p37, %r623, %r605;
	setp.lt.s64 	%p38, %rd330, %rd342;
	or.pred  	%p39, %p37, %p38;
	selp.b32 	%r623, %r605, %r623, %p39;
	selp.b64 	%rd342, %rd330, %rd342, %p39;
$L__BB7_141:
	add.s32 	%r608, %r600, 1280;
	add.s32 	%r219, %r600, 2560;
	setp.le.s32 	%p40, %r219, %r215;
	mov.u32 	%r600, %r608;
	mov.u32 	%r601, %r623;
	mov.u64 	%rd326, %rd342;
	@%p40 bra 	$L__BB7_131;
$L__BB7_142:
	setp.le.s32 	%p41, %r215, %r608;
	@%p41 bra 	$L__BB7_165;
	sub.s32 	%r142, %r215, %r608;
	setp.ge.s32 	%p42, %r108, %r142;
	@%p42 bra 	$L__BB7_165;
	not.b32 	%r221, %r108;
	add.s32 	%r222, %r215, %r221;
	sub.s32 	%r143, %r222, %r608;
	and.b32  	%r223, %r143, 768;
	setp.eq.s32 	%p43, %r223, 768;
	mov.u32 	%r614, %r108;
	@%p43 bra 	$L__BB7_150;
	add.s32 	%r610, %r108, %r608;
	shr.u32 	%r224, %r143, 8;
	add.s32 	%r225, %r224, 1;
	and.b32  	%r226, %r225, 3;
	neg.s32 	%r609, %r226;
	mov.u32 	%r614, %r108;
$L__BB7_146:
	.pragma "nounroll";
	mov.u64 	%rd127, %rd342;
	mov.u32 	%r149, %r623;
	mul.wide.u32 	%rd235, %r610, 16;
	add.s64 	%rd232, %rd186, %rd235;
	// begin inline asm
	ld.global.nc.u64 %rd231, [%rd232];
	// end inline asm
	add.s64 	%rd234, %rd232, 8;
	// begin inline asm
	ld.global.nc.u64 %rd233, [%rd234];
	// end inline asm
	cvt.u32.u64 	%r150, %rd231;
	setp.lt.s32 	%p44, %r149, %r150;
	mov.u32 	%r623, %r150;
	mov.u64 	%rd342, %rd233;
	@%p44 bra 	$L__BB7_149;
	setp.lt.s32 	%p45, %r150, %r149;
	mov.u32 	%r623, %r149;
	mov.u64 	%rd342, %rd127;
	@%p45 bra 	$L__BB7_149;
	setp.lt.s64 	%p46, %rd127, %rd233;
	selp.b32 	%r623, %r149, %r150, %p46;
	min.s64 	%rd342, %rd127, %rd233;
$L__BB7_149:
	add.s32 	%r614, %r614, 256;
	add.s32 	%r610, %r610, 256;
	add.s32 	%r609, %r609, 1;
	setp.ne.s32 	%p47, %r609, 0;
	@%p47 bra 	$L__BB7_146;
$L__BB7_150:
	setp.lt.u32 	%p48, %r143, 768;
	@%p48 bra 	$L__BB7_165;
	cvt.u64.u32 	%rd236, %r614;
	cvt.u64.u32 	%rd237, %r608;
	add.s64 	%rd238, %rd236, %rd237;
	shl.b64 	%rd239, %rd238, 4;
	add.s64 	%rd240, %rd239, %rd186;
	add.s64 	%rd337, %rd240, 12296;
	add.s32 	%r617, %r614, %r608;
$L__BB7_152:
	mul.wide.u32 	%rd245, %r617, 16;
	add.s64 	%rd242, %rd186, %rd245;
	// begin inline asm
	ld.global.nc.u64 %rd241, [%rd242];
	// end inline asm
	add.s64 	%rd244, %rd242, 8;
	// begin inline asm
	ld.global.nc.u64 %rd243, [%rd244];
	// end inline asm
	cvt.u32.u64 	%r163, %rd241;
	setp.lt.s32 	%p49, %r623, %r163;
	mov.u32 	%r620, %r163;
	mov.u64 	%rd339, %rd243;
	@%p49 bra 	$L__BB7_155;
	setp.lt.s32 	%p50, %r163, %r623;
	mov.u32 	%r620, %r623;
	mov.u64 	%rd339, %rd342;
	@%p50 bra 	$L__BB7_155;
	setp.lt.s64 	%p51, %rd342, %rd243;
	selp.b32 	%r620, %r623, %r163, %p51;
	min.s64 	%rd339, %rd342, %rd243;
$L__BB7_155:
	add.s64 	%rd247, %rd337, -8200;
	// begin inline asm
	ld.global.nc.u64 %rd246, [%rd247];
	// end inline asm
	add.s64 	%rd249, %rd337, -8192;
	// begin inline asm
	ld.global.nc.u64 %rd248, [%rd249];
	// end inline asm
	cvt.u32.u64 	%r166, %rd246;
	setp.lt.s32 	%p52, %r620, %r166;
	mov.u32 	%r621, %r166;
	mov.u64 	%rd340, %rd248;
	@%p52 bra 	$L__BB7_158;
	setp.lt.s32 	%p53, %r166, %r620;
	mov.u32 	%r621, %r620;
	mov.u64 	%rd340, %rd339;
	@%p53 bra 	$L__BB7_158;
	setp.lt.s64 	%p54, %rd339, %rd248;
	selp.b32 	%r621, %r620, %r166, %p54;
	min.s64 	%rd340, %rd339, %rd248;
$L__BB7_158:
	add.s64 	%rd251, %rd337, -4104;
	// begin inline asm
	ld.global.nc.u64 %rd250, [%rd251];
	// end inline asm
	add.s64 	%rd253, %rd337, -4096;
	// begin inline asm
	ld.global.nc.u64 %rd252, [%rd253];
	// end inline asm
	cvt.u32.u64 	%r169, %rd250;
	setp.lt.s32 	%p55, %r621, %r169;
	mov.u32 	%r622, %r169;
	mov.u64 	%rd341, %rd252;
	@%p55 bra 	$L__BB7_161;
	setp.lt.s32 	%p56, %r169, %r621;
	mov.u32 	%r622, %r621;
	mov.u64 	%rd341, %rd340;
	@%p56 bra 	$L__BB7_161;
	setp.lt.s64 	%p57, %rd340, %rd252;
	selp.b32 	%r622, %r621, %r169, %p57;
	min.s64 	%rd341, %rd340, %rd252;
$L__BB7_161:
	add.s64 	%rd255, %rd337, -8;
	// begin inline asm
	ld.global.nc.u64 %rd254, [%rd255];
	// end inline asm
	// begin inline asm
	ld.global.nc.u64 %rd256, [%rd337];
	// end inline asm
	cvt.u32.u64 	%r172, %rd254;
	setp.lt.s32 	%p58, %r622, %r172;
	mov.u32 	%r623, %r172;
	mov.u64 	%rd342, %rd256;
	@%p58 bra 	$L__BB7_164;
	setp.lt.s32 	%p59, %r172, %r622;
	mov.u32 	%r623, %r622;
	mov.u64 	%rd342, %rd341;
	@%p59 bra 	$L__BB7_164;
	setp.lt.s64 	%p60, %rd341, %rd256;
	selp.b32 	%r623, %r622, %r172, %p60;
	min.s64 	%rd342, %rd341, %rd256;
$L__BB7_164:
	add.s32 	%r614, %r614, 1024;
	add.s64 	%rd337, %rd337, 16384;
	add.s32 	%r617, %r617, 1024;
	setp.lt.s32 	%p61, %r614, %r142;
	@%p61 bra 	$L__BB7_152;
$L__BB7_165:
	// begin inline asm
	mov.u32 %r227, %laneid;
	// end inline asm
	mov.b32 	%r245, 1;
	mov.b32 	%r246, 31;
	mov.b32 	%r247, -1;
	// begin inline asm
	shfl.sync.down.b32 %r228, %r623, %r245, %r246, %r247;
	// end inline asm
	// begin inline asm
	shfl.sync.down.b32 %r233, %r234, %r245, %r246, %r247;
	// end inline asm
	mov.b64 	{%r239, %r244}, %rd342;
	// begin inline asm
	shfl.sync.down.b32 %r238, %r239, %r245, %r246, %r247;
	// end inline asm
	// begin inline asm
	shfl.sync.down.b32 %r243, %r244, %r245, %r246, %r247;
	// end inline asm
	mov.b64 	%rd150, {%r238, %r243};
	setp.gt.s32 	%p62, %r227, 30;
	mov.u32 	%r625, %r623;
	mov.u64 	%rd344, %rd342;
	@%p62 bra 	$L__BB7_169;
	setp.lt.s32 	%p63, %r623, %r228;
	mov.u32 	%r625, %r228;
	mov.u64 	%rd344, %rd150;
	@%p63 bra 	$L__BB7_169;
	setp.lt.s32 	%p64, %r228, %r623;
	mov.u32 	%r625, %r623;
	mov.u64 	%rd344, %rd342;
	@%p64 bra 	$L__BB7_169;
	setp.lt.s64 	%p65, %rd342, %rd150;
	selp.b32 	%r625, %r623, %r228, %p65;
	min.s64 	%rd344, %rd342, %rd150;
$L__BB7_169:
	mov.b32 	%r265, 2;
	mov.b32 	%r266, 31;
	mov.b32 	%r267, -1;
	// begin inline asm
	shfl.sync.down.b32 %r248, %r625, %r265, %r266, %r267;
	// end inline asm
	// begin inline asm
	shfl.sync.down.b32 %r253, %r254, %r265, %r266, %r267;
	// end inline asm
	mov.b64 	{%r259, %r264}, %rd344;
	// begin inline asm
	shfl.sync.down.b32 %r258, %r259, %r265, %r266, %r267;
	// end inline asm
	// begin inline asm
	shfl.sync.down.b32 %r263, %r264, %r265, %r266, %r267;
	// end inline asm
	mov.b64 	%rd153, {%r258, %r263};
	setp.gt.s32 	%p66, %r227, 29;
	mov.u32 	%r626, %r625;
	mov.u64 	%rd345, %rd344;
	@%p66 bra 	$L__BB7_173;
	setp.lt.s32 	%p67, %r625, %r248;
	mov.u32 	%r626, %r248;
	mov.u64 	%rd345, %rd153;
	@%p67 bra 	$L__BB7_173;
	setp.lt.s32 	%p68, %r248, %r625;
	mov.u32 	%r626, %r625;
	mov.u64 	%rd345, %rd344;
	@%p68 bra 	$L__BB7_173;
	setp.lt.s64 	%p69, %rd344, %rd153;
	selp.b32 	%r626, %r625, %r248, %p69;
	min.s64 	%rd345, %rd344, %rd153;
$L__BB7_173:
	mov.b32 	%r285, 4;
	mov.b32 	%r286, 31;
	mov.b32 	%r287, -1;
	// begin inline asm
	shfl.sync.down.b32 %r268, %r626, %r285, %r286, %r287;
	// end inline asm
	// begin inline asm
	shfl.sync.down.b32 %r273, %r274, %r285, %r286, %r287;
	// end inline asm
	mov.b64 	{%r279, %r284}, %rd345;
	// begin inline asm
	shfl.sync.down.b32 %r278, %r279, %r285, %r286, %r287;
	// end inline asm
	// begin inline asm
	shfl.sync.down.b32 %r283, %r284, %r285, %r286, %r287;
	// end inline asm
	mov.b64 	%rd156, {%r278, %r283};
	setp.gt.s32 	%p70, %r227, 27;
	mov.u32 	%r627, %r626;
	mov.u64 	%rd346, %rd345;
	@%p70 bra 	$L__BB7_177;
	setp.lt.s32 	%p71, %r626, %r268;
	mov.u32 	%r627, %r268;
	mov.u64 	%rd346, %rd156;
	@%p71 bra 	$L__BB7_177;
	setp.lt.s32 	%p72, %r268, %r626;
	mov.u32 	%r627, %r626;
	mov.u64 	%rd346, %rd345;
	@%p72 bra 	$L__BB7_177;
	setp.lt.s64 	%p73, %rd345, %rd156;
	selp.b32 	%r627, %r626, %r268, %p73;
	min.s64 	%rd346, %rd345, %rd156;
$L__BB7_177:
	mov.b32 	%r305, 8;
	mov.b32 	%r306, 31;
	mov.b32 	%r307, -1;
	// begin inline asm
	shfl.sync.down.b32 %r288, %r627, %r305, %r306, %r307;
	// end inline asm
	// begin inline asm
	shfl.sync.down.b32 %r293, %r294, %r305, %r306, %r307;
	// end inline asm
	mov.b64 	{%r299, %r304}, %rd346;
	// begin inline asm
	shfl.sync.down.b32 %r298, %r299, %r305, %r306, %r307;
	// end inline asm
	// begin inline asm
	shfl.sync.down.b32 %r303, %r304, %r305, %r306, %r307;
	// end inline asm
	mov.b64 	%rd159, {%r298, %r303};
	setp.gt.s32 	%p74, %r227, 23;
	mov.u32 	%r628, %r627;
	mov.u64 	%rd347, %rd346;
	@%p74 bra 	$L__BB7_181;
	setp.lt.s32 	%p75, %r627, %r288;
	mov.u32 	%r628, %r288;
	mov.u64 	%rd347, %rd159;
	@%p75 bra 	$L__BB7_181;
	setp.lt.s32 	%p76, %r288, %r627;
	mov.u32 	%r628, %r627;
	mov.u64 	%rd347, %rd346;
	@%p76 bra 	$L__BB7_181;
	setp.lt.s64 	%p77, %rd346, %rd159;
	selp.b32 	%r628, %r627, %r288, %p77;
	min.s64 	%rd347, %rd346, %rd159;
$L__BB7_181:
	mov.b32 	%r325, 16;
	mov.b32 	%r326, 31;
	mov.b32 	%r327, -1;
	// begin inline asm
	shfl.sync.down.b32 %r308, %r628, %r325, %r326, %r327;
	// end inline asm
	// begin inline asm
	shfl.sync.down.b32 %r313, %r314, %r325, %r326, %r327;
	// end inline asm
	mov.b64 	{%r319, %r324}, %rd347;
	// begin inline asm
	shfl.sync.down.b32 %r318, %r319, %r325, %r326, %r327;
	// end inline asm
	// begin inline asm
	shfl.sync.down.b32 %r323, %r324, %r325, %r326, %r327;
	// end inline asm
	mov.b64 	%rd162, {%r318, %r323};
	setp.gt.s32 	%p78, %r227, 15;
	mov.u32 	%r636, %r628;
	mov.u64 	%rd355, %rd347;
	@%p78 bra 	$L__BB7_185;
	setp.lt.s32 	%p79, %r628, %r308;
	mov.u32 	%r636, %r308;
	mov.u64 	%rd355, %rd162;
	@%p79 bra 	$L__BB7_185;
	setp.lt.s32 	%p80, %r308, %r628;
	mov.u32 	%r636, %r628;
	mov.u64 	%rd355, %rd347;
	@%p80 bra 	$L__BB7_185;
	setp.lt.s64 	%p81, %rd347, %rd162;
	selp.b32 	%r636, %r628, %r308, %p81;
	min.s64 	%rd355, %rd347, %rd162;
$L__BB7_185:
	setp.ne.s32 	%p82, %r227, 0;
	@%p82 bra 	$L__BB7_187;
	shr.u32 	%r328, %r108, 1;
	and.b32  	%r329, %r328, 496;
	mov.u32 	%r330, _ZN6thrust24THRUST_300001_SM_1000_NS8cuda_cub4core6detail5shmemE;
	add.s32 	%r331, %r330, %r329;
	st.shared.u32 	[%r331+8], %r636;
	st.shared.u64 	[%r331+16], %rd355;
$L__BB7_187:
	bar.sync 	0;
	setp.ne.s32 	%p83, %r108, 0;
	@%p83 bra 	$L__BB7_209;
	ld.shared.u32 	%r194, [_ZN6thrust24THRUST_300001_SM_1000_NS8cuda_cub4core6detail5shmemE+24];
	ld.shared.u64 	%rd165, [_ZN6thrust24THRUST_300001_SM_1000_NS8cuda_cub4core6detail5shmemE+32];
	setp.lt.s32 	%p84, %r636, %r194;
	mov.u32 	%r630, %r194;
	mov.u64 	%rd349, %rd165;
	@%p84 bra 	$L__BB7_191;
	setp.lt.s32 	%p85, %r194, %r636;
	mov.u32 	%r630, %r636;
	mov.u64 	%rd349, %rd355;
	@%p85 bra 	$L__BB7_191;
	setp.lt.s64 	%p86, %rd355, %rd165;
	selp.b32 	%r630, %r636, %r194, %p86;
	min.s64 	%rd349, %rd355, %rd165;
$L__BB7_191:
	ld.shared.u32 	%r197, [_ZN6thrust24THRUST_300001_SM_1000_NS8cuda_cub4core6detail5shmemE+40];
	ld.shared.u64 	%rd168, [_ZN6thrust24THRUST_300001_SM_1000_NS8cuda_cub4core6detail5shmemE+48];
	setp.lt.s32 	%p87, %r630, %r197;
	mov.u32 	%r631, %r197;
	mov.u64 	%rd350, %rd168;
	@%p87 bra 	$L__BB7_194;
	setp.lt.s32 	%p88, %r197, %r630;
	mov.u32 	%r631, %r630;
	mov.u64 	%rd350, %rd349;
	@%p88 bra 	$L__BB7_194;
	setp.lt.s64 	%p89, %rd349, %rd168;
	selp.b32 	%r631, %r630, %r197, %p89;
	min.s64 	%rd350, %rd349, %rd168;
$L__BB7_194:
	ld.shared.u32 	%r200, [_ZN6thrust24THRUST_300001_SM_1000_NS8cuda_cub4core6detail5shmemE+56];
	ld.shared.u64 	%rd171, [_ZN6thrust24THRUST_300001_SM_1000_NS8cuda_cub4core6detail5shmemE+64];
	setp.lt.s32 	%p90, %r631, %r200;
	mov.u32 	%r632, %r200;
	mov.u64 	%rd351, %rd171;
	@%p90 bra 	$L__BB7_197;
	setp.lt.s32 	%p91, %r200, %r631;
	mov.u32 	%r632, %r631;
	mov.u64 	%rd351, %rd350;
	@%p91 bra 	$L__BB7_197;
	setp.lt.s64 	%p92, %rd350, %rd171;
	selp.b32 	%r632, %r631, %r200, %p92;
	min.s64 	%rd351, %rd350, %rd171;
$L__BB7_197:
	ld.shared.u32 	%r203, [_ZN6thrust24THRUST_300001_SM_1000_NS8cuda_cub4core6detail5shmemE+72];
	ld.shared.u64 	%rd174, [_ZN6thrust24THRUST_300001_SM_1000_NS8cuda_cub4core6detail5shmemE+80];
	setp.lt.s32 	%p93, %r632, %r203;
	mov.u32 	%r633, %r203;
	mov.u64 	%rd352, %rd174;
	@%p93 bra 	$L__BB7_200;
	setp.lt.s32 	%p94, %r203, %r632;
	mov.u32 	%r633, %r632;
	mov.u64 	%rd352, %rd351;
	@%p94 bra 	$L__BB7_200;
	setp.lt.s64 	%p95, %rd351, %rd174;
	selp.b32 	%r633, %r632, %r203, %p95;
	min.s64 	%rd352, %rd351, %rd174;
$L__BB7_200:
	ld.shared.u32 	%r206, [_ZN6thrust24THRUST_300001_SM_1000_NS8cuda_cub4core6detail5shmemE+88];
	ld.shared.u64 	%rd177, [_ZN6thrust24THRUST_300001_SM_1000_NS8cuda_cub4core6detail5shmemE+96];
	setp.lt.s32 	%p96, %r633, %r206;
	mov.u32 	%r634, %r206;
	mov.u64 	%rd353, %rd177;
	@%p96 bra 	$L__BB7_203;
	setp.lt.s32 	%p97, %r206, %r633;
	mov.u32 	%r634, %r633;
	mov.u64 	%rd353, %rd352;
	@%p97 bra 	$L__BB7_203;
	setp.lt.s64 	%p98, %rd352, %rd177;
	selp.b32 	%r634, %r633, %r206, %p98;
	min.s64 	%rd353, %rd352, %rd177;
$L__BB7_203:
	ld.shared.u32 	%r209, [_ZN6thrust24THRUST_300001_SM_1000_NS8cuda_cub4core6detail5shmemE+104];
	ld.shared.u64 	%rd180, [_ZN6thrust24THRUST_300001_SM_1000_NS8cuda_cub4core6detail5shmemE+112];
	setp.lt.s32 	%p99, %r634, %r209;
	mov.u32 	%r635, %r209;
	mov.u64 	%rd354, %rd180;
	@%p99 bra 	$L__BB7_206;
	setp.lt.s32 	%p100, %r209, %r634;
	mov.u32 	%r635, %r634;
	mov.u64 	%rd354, %rd353;
	@%p100 bra 	$L__BB7_206;
	setp.lt.s64 	%p101, %rd353, %rd180;
	selp.b32 	%r635, %r634, %r209, %p101;
	min.s64 	%rd354, %rd353, %rd180;
$L__BB7_206:
	ld.shared.u32 	%r212, [_ZN6thrust24THRUST_300001_SM_1000_NS8cuda_cub4core6detail5shmemE+120];
	ld.shared.u64 	%rd183, [_ZN6thrust24THRUST_300001_SM_1000_NS8cuda_cub4core6detail5shmemE+128];
	setp.lt.s32 	%p102, %r635, %r212;
	mov.u32 	%r636, %r212;
	mov.u64 	%rd355, %rd183;
	@%p102 bra 	$L__BB7_209;
	setp.lt.s32 	%p103, %r212, %r635;
	mov.u32 	%r636, %r635;
	mov.u64 	%rd355, %rd354;
	@%p103 bra 	$L__BB7_209;
	setp.lt.s64 	%p104, %rd354, %rd183;
	selp.b32 	%r636, %r635, %r212, %p104;
	min.s64 	%rd355, %rd354, %rd183;
$L__BB7_209:
	mov.u32 	%r557, %tid.x;
	setp.ne.s32 	%p221, %r557, 0;
	@%p221 bra 	$L__BB7_211;
	cvta.to.global.u64 	%rd287, %rd187;
	st.global.u32 	[%rd287], %r636;
	st.global.u64 	[%rd287+8], %rd355;
$L__BB7_211:
	ret;

}
	// .globl	_ZN6thrust24THRUST_300001_SM_1000_NS8cuda_cub4core6detail13_kernel_agentINS1_8__reduce11ReduceAgentINS0_12zip_iteratorIN4cuda3std3__45tupleIJNS0_10device_ptrIiEENS0_17counting_iteratorIlNS0_11use_defaultESF_SF_EEEEEEEPNSB_IJilEEESJ_lNS1_9__extrema9arg_max_fIilNSA_4lessIiEEEEEEJSI_SK_lSP_EEEvDpT0_
.visible .entry _ZN6thrust24THRUST_300001_SM_1000_NS8cuda_cub4core6detail13_kernel_agentINS1_8__reduce11ReduceAgentINS0_12zip_iteratorIN4cuda3std3__45tupleIJNS0_10device_ptrIiEENS0_17counting_iteratorIlNS0_11use_defaultESF_SF_EEEEEEEPNSB_IJilEEESJ_lNS1_9__extrema9arg_max_fIilNSA_4lessIiEEEEEEJSI_SK_lSP_EEEvDpT0_(
	.param .align 8 .b8 _ZN6thrust24THRUST_300001_SM_1000_NS8cuda_cub4core6detail13_kernel_agentINS1_8__reduce11ReduceAgentINS0_12zip_iteratorIN4cuda3std3__45tupleIJNS0_10device_ptrIiEENS0_17counting_iteratorIlNS0_11use_defaultESF_SF_EEEEEEEPNSB_IJilEEESJ_lNS1_9__extrema9arg_max_fIilNSA_4lessIiEEEEEEJSI_SK_lSP_EEEvDpT0__param_0[16],
	.param .u64 .ptr .align 1 _ZN6thrust24THRUST_300001_SM_1000_NS8cuda_cub4core6detail13_kernel_agentINS1_8__reduce11ReduceAgentINS0_12zip_iteratorIN4cuda3std3__45tupleIJNS0_10device_ptrIiEENS0_17counting_iteratorIlNS0_11use_defaultESF_SF_EEEEEEEPNSB_IJilEEESJ_lNS1_9__extrema9arg_max_fIilNSA_4lessIiEEEEEEJSI_SK_lSP_EEEvDpT0__param_1,
	.param .u64 _ZN6thrust24THRUST_300001_SM_1000_NS8cuda_cub4core6detail13_kernel_agentINS1_8__reduce11ReduceAgentINS0_12zip_iteratorIN4cuda3std3__45tupleIJNS0_10device_ptrIiEENS0_17counting_iteratorIlNS0_11use_defaultESF_SF_EEEEEEEPNSB_IJilEEESJ_lNS1_9__extrema9arg_max_fIilNSA_4lessIiEEEEEEJSI_SK_lSP_EEEvDpT0__param_2,
	.param .align 1 .b8 _ZN6thrust24THRUST_300001_SM_1000_NS8cuda_cub4core6detail13_kernel_agentINS1_8__reduce11ReduceAgentINS0_12zip_iteratorIN4cuda3std3__45tupleIJNS0_10device_ptrIiEENS0_17counting_iteratorIlNS0_11use_defaultESF_SF_EEEEEEEPNSB_IJilEEESJ_lNS1_9__extrema9arg_max_fIilNSA_4lessIiEEEEEEJSI_SK_lSP_EEEvDpT0__param_3[1]
)
.maxntid 256
{
	.reg .pred 	%p<213>;
	.reg .b32 	%r<632>;
	.reg .b64 	%rd<307>;

	ld.param.u64 	%rd192, [_ZN6thrust24THRUST_300001_SM_1000_NS8cuda_cub4core6detail13_kernel_agentINS1_8__reduce11ReduceAgentINS0_12zip_iteratorIN4cuda3std3__45tupleIJNS0_10device_ptrIiEENS0_17counting_iteratorIlNS0_11use_defaultESF_SF_EEEEEEEPNSB_IJilEEESJ_lNS1_9__extrema9arg_max_fIilNSA_4lessIiEEEEEEJSI_SK_lSP_EEEvDpT0__param_0+8];
	ld.param.u64 	%rd191, [_ZN6thrust24THRUST_300001_SM_1000_NS8cuda_cub4core6detail13_kernel_agentINS1_8__reduce11ReduceAgentINS0_12zip_iteratorIN4cuda3std3__45tupleIJNS0_10device_ptrIiEENS0_17counting_iteratorIlNS0_11use_defaultESF_SF_EEEEEEEPNSB_IJilEEESJ_lNS1_9__extrema9arg_max_fIilNSA_4lessIiEEEEEEJSI_SK_lSP_EEEvDpT0__param_0];
	ld.param.u64 	%rd194, [_ZN6thrust24THRUST_300001_SM_1000_NS8cuda_cub4core6detail13_kernel_agentINS1_8__reduce11ReduceAgentINS0_12zip_iteratorIN4cuda3std3__45tupleIJNS0_10device_ptrIiEENS0_17counting_iteratorIlNS0_11use_defaultESF_SF_EEEEEEEPNSB_IJilEEESJ_lNS1_9__extrema9arg_max_fIilNSA_4lessIiEEEEEEJSI_SK_lSP_EEEvDpT0__param_2];
	setp.eq.s64 	%p1, %rd194, 0;
	@%p1 bra 	$L__BB8_206;
	cvta.to.global.u64 	%rd1, %rd191;
	setp.gt.s64 	%p2, %rd194, 1279;
	@%p2 bra 	$L__BB8_122;
	cvt.u32.u64 	%r1, %rd194;
	mov.u32 	%r2, %tid.x;
	setp.ge.s32 	%p96, %r2, %r1;
	mov.b32 	%r574, 0;
	mov.b64 	%rd249, 0;
	mov.u32 	%r566, %r2;
	@%p96 bra 	$L__BB8_4;
	cvt.u64.u32 	%rd225, %r2;
	mul.wide.u32 	%rd226, %r2, 4;
	add.s64 	%rd227, %rd1, %rd226;
	add.s64 	%rd249, %rd192, %rd225;
	ld.global.u32 	%r574, [%rd227];
	add.s32 	%r566, %r2, 256;
$L__BB8_4:
	setp.ge.s32 	%p97, %r566, %r1;
	@%p97 bra 	$L__BB8_26;
	not.b32 	%r332, %r566;
	add.s32 	%r7, %r332, %r1;
	and.b32  	%r333, %r7, 768;
	setp.eq.s32 	%p98, %r333, 768;
	@%p98 bra 	$L__BB8_11;
	cvt.u64.u32 	%rd229, %r566;
	add.s64 	%rd240, %rd192, %rd229;
	mul.wide.u32 	%rd230, %r566, 4;
	add.s64 	%rd239, %rd1, %rd230;
	shr.u32 	%r334, %r7, 8;
	add.s32 	%r335, %r334, 1;
	and.b32  	%r336, %r335, 3;
	neg.s32 	%r562, %r336;
$L__BB8_7:
	.pragma "nounroll";
	mov.u64 	%rd9, %rd249;
	mov.u32 	%r11, %r574;
	ld.global.u32 	%r12, [%rd239];
	setp.lt.s32 	%p99, %r11, %r12;
	mov.u64 	%rd249, %rd240;
	mov.u32 	%r574, %r12;
	@%p99 bra 	$L__BB8_10;
	setp.lt.s32 	%p100, %r12, %r11;
	mov.u64 	%rd249, %rd9;
	mov.u32 	%r574, %r11;
	@%p100 bra 	$L__BB8_10;
	setp.lt.s64 	%p101, %rd9, %rd240;
	min.s64 	%rd249, %rd9, %rd240;
	selp.b32 	%r574, %r11, %r12, %p101;
$L__BB8_10:
	add.s32 	%r566, %r566, 256;
	add.s64 	%rd240, %rd240, 256;
	add.s64 	%rd239, %rd239, 1024;
	add.s32 	%r562, %r562, 1;
	setp.ne.s32 	%p102, %r562, 0;
	@%p102 bra 	$L__BB8_7;
$L__BB8_11:
	setp.lt.u32 	%p103, %r7, 768;
	@%p103 bra 	$L__BB8_26;
	add.s32 	%r569, %r566, 512;
$L__BB8_13:
	mov.u32 	%r21, %r569;
	add.s32 	%r337, %r21, -512;
	cvt.s64.s32 	%rd231, %r337;
	mul.wide.s32 	%rd232, %r337, 4;
	add.s64 	%rd17, %rd1, %rd232;
	add.s64 	%rd18, %rd192, %rd231;
	ld.global.u32 	%r23, [%rd17];
	setp.lt.s32 	%p104, %r574, %r23;
	mov.u64 	%rd246, %rd18;
	mov.u32 	%r571, %r23;
	@%p104 bra 	$L__BB8_16;
	setp.lt.s32 	%p105, %r23, %r574;
	mov.u64 	%rd246, %rd249;
	mov.u32 	%r571, %r574;
	@%p105 bra 	$L__BB8_16;
	setp.lt.s64 	%p106, %rd249, %rd18;
	min.s64 	%rd246, %rd249, %rd18;
	selp.b32 	%r571, %r574, %r23, %p106;
$L__BB8_16:
	add.s32 	%r338, %r21, -256;
	cvt.s64.s32 	%rd233, %r338;
	add.s64 	%rd21, %rd192, %rd233;
	ld.global.u32 	%r26, [%rd17+1024];
	setp.lt.s32 	%p107, %r571, %r26;
	mov.u64 	%rd247, %rd21;
	mov.u32 	%r572, %r26;
	@%p107 bra 	$L__BB8_19;
	setp.lt.s32 	%p108, %r26, %r571;
	mov.u64 	%rd247, %rd246;
	mov.u32 	%r572, %r571;
	@%p108 bra 	$L__BB8_19;
	setp.lt.s64 	%p109, %rd246, %rd21;
	min.s64 	%rd247, %rd246, %rd21;
	selp.b32 	%r572, %r571, %r26, %p109;
$L__BB8_19:
	cvt.s64.s32 	%rd234, %r21;
	add.s64 	%rd24, %rd192, %rd234;
	ld.global.u32 	%r29, [%rd17+2048];
	setp.lt.s32 	%p110, %r572, %r29;
	mov.u64 	%rd248, %rd24;
	mov.u32 	%r573, %r29;
	@%p110 bra 	$L__BB8_22;
	setp.lt.s32 	%p111, %r29, %r572;
	mov.u64 	%rd248, %rd247;
	mov.u32 	%r573, %r572;
	@%p111 bra 	$L__BB8_22;
	setp.lt.s64 	%p112, %rd247, %rd24;
	min.s64 	%rd248, %rd247, %rd24;
	selp.b32 	%r573, %r572, %r29, %p112;
$L__BB8_22:
	add.s32 	%r339, %r21, 256;
	cvt.s64.s32 	%rd235, %r339;
	add.s64 	%rd27, %rd192, %rd235;
	ld.global.u32 	%r32, [%rd17+3072];
	setp.lt.s32 	%p113, %r573, %r32;
	mov.u64 	%rd249, %rd27;
	mov.u32 	%r574, %r32;
	@%p113 bra 	$L__BB8_25;
	setp.lt.s32 	%p114, %r32, %r573;
	mov.u64 	%rd249, %rd248;
	mov.u32 	%r574, %r573;
	@%p114 bra 	$L__BB8_25;
	setp.lt.s64 	%p115, %rd248, %rd27;
	min.s64 	%rd249, %rd248, %rd27;
	selp.b32 	%r574, %r573, %r32, %p115;
$L__BB8_25:
	add.s32 	%r569, %r21, 1024;
	add.s32 	%r340, %r21, 512;
	setp.lt.s32 	%p116, %r340, %r1;
	@%p116 bra 	$L__BB8_13;
$L__BB8_26:
	setp.lt.s32 	%p117, %r1, 256;
	@%p117 bra 	$L__BB8_71;
	// begin inline asm
	mov.u32 %r454, %laneid;
	// end inline asm
	mov.b32 	%r472, 1;
	mov.b32 	%r473, 31;
	mov.b32 	%r474, -1;
	// begin inline asm
	shfl.sync.down.b32 %r455, %r574, %r472, %r473, %r474;
	// end inline asm
	// begin inline asm
	shfl.sync.down.b32 %r460, %r461, %r472, %r473, %r474;
	// end inline asm
	mov.b64 	{%r466, %r471}, %rd249;
	// begin inline asm
	shfl.sync.down.b32 %r465, %r466, %r472, %r473, %r474;
	// end inline asm
	// begin inline asm
	shfl.sync.down.b32 %r470, %r471, %r472, %r473, %r474;
	// end inline asm
	mov.b64 	%rd31, {%r465, %r470};
	setp.gt.s32 	%p169, %r454, 30;
	mov.u64 	%rd251, %rd249;
	mov.u32 	%r576, %r574;
	@%p169 bra 	$L__BB8_31;
	setp.lt.s32 	%p170, %r574, %r455;
	mov.u64 	%rd251, %rd31;
	mov.u32 	%r576, %r455;
	@%p170 bra 	$L__BB8_31;
	setp.lt.s32 	%p171, %r455, %r574;
	mov.u64 	%rd251, %rd249;
	mov.u32 	%r576, %r574;
	@%p171 bra 	$L__BB8_31;
	setp.lt.s64 	%p172, %rd249, %rd31;
	min.s64 	%rd251, %rd249, %rd31;
	selp.b32 	%r576, %r574, %r455, %p172;
$L__BB8_31:
	mov.b32 	%r492, 2;
	mov.b32 	%r493, 31;
	mov.b32 	%r494, -1;
	// begin inline asm
	shfl.sync.down.b32 %r475, %r576, %r492, %r493, %r494;
	// end inline asm
	// begin inline asm
	shfl.sync.down.b32 %r480, %r481, %r492, %r493, %r494;
	// end inline asm
	mov.b64 	{%r486, %r491}, %rd251;
	// begin inline asm
	shfl.sync.down.b32 %r485, %r486, %r492, %r493, %r494;
	// end inline asm
	// begin inline asm
	shfl.sync.down.b32 %r490, %r491, %r492, %r493, %r494;
	// end inline asm
	mov.b64 	%rd34, {%r485, %r490};
	setp.gt.s32 	%p173, %r454, 29;
	mov.u64 	%rd252, %rd251;
	mov.u32 	%r577, %r576;
	@%p173 bra 	$L__BB8_35;
	setp.lt.s32 	%p174, %r576, %r475;
	mov.u64 	%rd252, %rd34;
	mov.u32 	%r577, %r475;
	@%p174 bra 	$L__BB8_35;
	setp.lt.s32 	%p175, %r475, %r576;
	mov.u64 	%rd252, %rd251;
	mov.u32 	%r577, %r576;
	@%p175 bra 	$L__BB8_35;
	setp.lt.s64 	%p176, %rd251, %rd34;
	min.s64 	%rd252, %rd251, %rd34;
	selp.b32 	%r577, %r576, %r475, %p176;
$L__BB8_35:
	mov.b32 	%r512, 4;
	mov.b32 	%r513, 31;
	mov.b32 	%r514, -1;
	// begin inline asm
	shfl.sync.down.b32 %r495, %r577, %r512, %r513, %r514;
	// end inline asm
	// begin inline asm
	shfl.sync.down.b32 %r500, %r501, %r512, %r513, %r514;
	// end inline asm
	mov.b64 	{%r506, %r511}, %rd252;
	// begin inline asm
	shfl.sync.down.b32 %r505, %r506, %r512, %r513, %r514;
	// end inline asm
	// begin inline asm
	shfl.sync.down.b32 %r510, %r511, %r512, %r513, %r514;
	// end inline asm
	mov.b64 	%rd37, {%r505, %r510};
	setp.gt.s32 	%p177, %r454, 27;
	mov.u64 	%rd253, %rd252;
	mov.u32 	%r578, %r577;
	@%p177 bra 	$L__BB8_39;
	setp.lt.s32 	%p178, %r577, %r495;
	mov.u64 	%rd253, %rd37;
	mov.u32 	%r578, %r495;
	@%p178 bra 	$L__BB8_39;
	setp.lt.s32 	%p179, %r495, %r577;
	mov.u64 	%rd253, %rd252;
	mov.u32 	%r578, %r577;
	@%p179 bra 	$L__BB8_39;
	setp.lt.s64 	%p180, %rd252, %rd37;
	min.s64 	%rd253, %rd252, %rd37;
	selp.b32 	%r578, %r577, %r495, %p180;
$L__BB8_39:
	mov.b32 	%r532, 8;
	mov.b32 	%r533, 31;
	mov.b32 	%r534, -1;
	// begin inline asm
	shfl.sync.down.b32 %r515, %r578, %r532, %r533, %r534;
	// end inline asm
	// begin inline asm
	shfl.sync.down.b32 %r520, %r521, %r532, %r533, %r534;
	// end inline asm
	mov.b64 	{%r526, %r531}, %rd253;
	// begin inline asm
	shfl.sync.down.b32 %r525, %r526, %r532, %r533, %r534;
	// end inline asm
	// begin inline asm
	shfl.sync.down.b32 %r530, %r531, %r532, %r533, %r534;
	// end inline asm
	mov.b64 	%rd40, {%r525, %r530};
	setp.gt.s32 	%p181, %r454, 23;
	mov.u64 	%rd254, %rd253;
	mov.u32 	%r579, %r578;
	@%p181 bra 	$L__BB8_43;
	setp.lt.s32 	%p182, %r578, %r515;
	mov.u64 	%rd254, %rd40;
	mov.u32 	%r579, %r515;
	@%p182 bra 	$L__BB8_43;
	setp.lt.s32 	%p183, %r515, %r578;
	mov.u64 	%rd254, %rd253;
	mov.u32 	%r579, %r578;
	@%p183 bra 	$L__BB8_43;
	setp.lt.s64 	%p184, %rd253, %rd40;
	min.s64 	%rd254, %rd253, %rd40;
	selp.b32 	%r579, %r578, %r515, %p184;
$L__BB8_43:
	mov.b32 	%r552, 16;
	mov.b32 	%r553, 31;
	mov.b32 	%r554, -1;
	// begin inline asm
	shfl.sync.down.b32 %r535, %r579, %r552, %r553, %r554;
	// end inline asm
	// begin inline asm
	shfl.sync.down.b32 %r540, %r541, %r552, %r553, %r554;
	// end inline asm
	mov.b64 	{%r546, %r551}, %rd254;
	// begin inline asm
	shfl.sync.down.b32 %r545, %r546, %r552, %r553, %r554;
	// end inline asm
	// begin inline asm
	shfl.sync.down.b32 %r550, %r551, %r552, %r553, %r554;
	// end inline asm
	mov.b64 	%rd43, {%r545, %r550};
	setp.gt.s32 	%p185, %r454, 15;
	mov.u64 	%rd306, %rd254;
	mov.u32 	%r631, %r579;
	@%p185 bra 	$L__BB8_47;
	setp.lt.s32 	%p186, %r579, %r535;
	mov.u64 	%rd306, %rd43;
	mov.u32 	%r631, %r535;
	@%p186 bra 	$L__BB8_47;
	setp.lt.s32 	%p187, %r535, %r579;
	mov.u64 	%rd306, %rd254;
	mov.u32 	%r631, %r579;
	@%p187 bra 	$L__BB8_47;
	setp.lt.s64 	%p188, %rd254, %rd43;
	min.s64 	%rd306, %rd254, %rd43;
	selp.b32 	%r631, %r579, %r535, %p188;
$L__BB8_47:
	setp.ne.s32 	%p189, %r454, 0;
	@%p189 bra 	$L__BB8_49;
	shr.u32 	%r555, %r2, 1;
	and.b32  	%r556, %r555, 496;
	mov.u32 	%r557, _ZN6thrust24THRUST_300001_SM_1000_NS8cuda_cub4core6detail5shmemE;
	add.s32 	%r558, %r557, %r556;
	st.shared.u32 	[%r558+8], %r631;
	st.shared.u64 	[%r558+16], %rd306;
$L__BB8_49:
	bar.sync 	0;
	setp.ne.s32 	%p190, %r2, 0;
	@%p190 bra 	$L__BB8_204;
	ld.shared.u32 	%r53, [_ZN6thrust24THRUST_300001_SM_1000_NS8cuda_cub4core6detail5shmemE+24];
	ld.shared.u64 	%rd46, [_ZN6thrust24THRUST_300001_SM_1000_NS8cuda_cub4core6detail5shmemE+32];
	setp.lt.s32 	%p191, %r631, %r53;
	mov.u64 	%rd256, %rd46;
	mov.u32 	%r581, %r53;
	@%p191 bra 	$L__BB8_53;
	setp.lt.s32 	%p192, %r53, %r631;
	mov.u64 	%rd256, %rd306;
	mov.u32 	%r581, %r631;
	@%p192 bra 	$L__BB8_53;
	setp.lt.s64 	%p193, %rd306, %rd46;
	min.s64 	%rd256, %rd306, %rd46;
	selp.b32 	%r581, %r631, %r53, %p193;
$L__BB8_53:
	ld.shared.u32 	%r56, [_ZN6thrust24THRUST_300001_SM_1000_NS8cuda_cub4core6detail5shmemE+40];
	ld.shared.u64 	%rd49, [_ZN6thrust24THRUST_300001_SM_1000_NS8cuda_cub4core6detail5shmemE+48];
	setp.lt.s32 	%p194, %r581, %r56;
	mov.u64 	%rd257, %rd49;
	mov.u32 	%r582, %r56;
	@%p194 bra 	$L__BB8_56;
	setp.lt.s32 	%p195, %r56, %r581;
	mov.u64 	%rd257, %rd256;
	mov.u32 	%r582, %r581;
	@%p195 bra 	$L__BB8_56;
	setp.lt.s64 	%p196, %rd256, %rd49;
	min.s64 	%rd257, %rd256, %rd49;
	selp.b32 	%r582, %r581, %r56, %p196;
$L__BB8_56:
	ld.shared.u32 	%r59, [_ZN6thrust24THRUST_300001_SM_1000_NS8cuda_cub4core6detail5shmemE+56];
	ld.shared.u64 	%rd52, [_ZN6thrust24THRUST_300001_SM_1000_NS8cuda_cub4core6detail5shmemE+64];
	setp.lt.s32 	%p197, %r582, %r59;
	mov.u64 	%rd258, %rd52;
	mov.u32 	%r583, %r59;
	@%p197 bra 	$L__BB8_59;
	setp.lt.s32 	%p198, %r59, %r582;
	mov.u64 	%rd258, %rd257;
	mov.u32 	%r583, %r582;
	@%p198 bra 	$L__BB8_59;
	setp.lt.s64 	%p199, %rd257, %rd52;
	min.s64 	%rd258, %rd257, %rd52;
	selp.b32 	%r583, %r582, %r59, %p199;
$L__BB8_59:
	ld.shared.u32 	%r62, [_ZN6thrust24THRUST_300001_SM_1000_NS8cuda_cub4core6detail5shmemE+72];
	ld.shared.u64 	%rd55, [_ZN6thrust24THRUST_300001_SM_1000_NS8cuda_cub4core6detail5shmemE+80];
	setp.lt.s32 	%p200, %r583, %r62;
	mov.u64 	%rd259, %rd55;
	mov.u32 	%r584, %r62;
	@%p200 bra 	$L__BB8_62;
	setp.lt.s32 	%p201, %r62, %r583;
	mov.u64 	%rd259, %rd258;
	mov.u32 	%r584, %r583;
	@%p201 bra 	$L__BB8_62;
	setp.lt.s64 	%p202, %rd258, %rd55;
	min.s64 	%rd259, %rd258, %rd55;
	selp.b32 	%r584, %r583, %r62, %p202;
$L__BB8_62:
	ld.shared.u32 	%r65, [_ZN6thrust24THRUST_300001_SM_1000_NS8cuda_cub4core6detail5shmemE+88];
	ld.shared.u64 	%rd58, [_ZN6thrust24THRUST_300001_SM_1000_NS8cuda_cub4core6detail5shmemE+96];
	setp.lt.s32 	%p203, %r584, %r65;
	mov.u64 	%rd260, %rd58;
	mov.u32 	%r585, %r65;
	@%p203 bra 	$L__BB8_65;
	setp.lt.s32 	%p204, %r65, %r584;
	mov.u64 	%rd260, %rd259;
	mov.u32 	%r585, %r584;
	@%p204 bra 	$L__BB8_65;
	setp.lt.s64 	%p205, %rd259, %rd58;
	min.s64 	%rd260, %rd259, %rd58;
	selp.b32 	%r585, %r584, %r65, %p205;
$L__BB8_65:
	ld.shared.u32 	%r68, [_ZN6thrust24THRUST_300001_SM_1000_NS8cuda_cub4core6detail5shmemE+104];
	ld.shared.u64 	%rd61, [_ZN6thrust24THRUST_300001_SM_1000_NS8cuda_cub4core6detail5shmemE+112];
	setp.lt.s32 	%p206, %r585, %r68;
	mov.u64 	%rd261, %rd61;
	mov.u32 	%r586, %r68;
	@%p206 bra 	$L__BB8_68;
	setp.lt.s32 	%p207, %r68, %r585;
	mov.u64 	%rd261, %rd260;
	mov.u32 	%r586, %r585;
	@%p207 bra 	$L__BB8_68;
	setp.lt.s64 	%p208, %rd260, %rd61;
	min.s64 	%rd261, %rd260, %rd61;
	selp.b32 	%r586, %r585, %r68, %p208;
$L__BB8_68:
	ld.shared.u32 	%r71, [_ZN6thrust24THRUST_300001_SM_1000_NS8cuda_cub4core6detail5shmemE+120];
	ld.shared.u64 	%rd64, [_ZN6thrust24THRUST_300001_SM_1000_NS8cuda_cub4core6detail5shmemE+128];
	setp.lt.s32 	%p209, %r586, %r71;
	mov.u32 	%r631, %r71;
	mov.u64 	%rd306, %rd64;
	@%p209 bra 	$L__BB8_204;
	setp.lt.s32 	%p210, %r71, %r586;
	mov.u32 	%r631, %r586;
	mov.u64 	%rd306, %rd261;
	@%p210 bra 	$L__BB8_204;
	setp.lt.s64 	%p211, %rd261, %rd64;
	min.s64 	%rd306, %rd261, %rd64;
	selp.b32 	%r631, %r586, %r71, %p211;
	bra.uni 	$L__BB8_204;
$L__BB8_71:
	// begin inline asm
	mov.u32 %r341, %laneid;
	// end inline asm
	and.b32  	%r362, %r2, 992;
	add.s32 	%r363, %r362, 32;
	setp.gt.s32 	%p118, %r363, %r1;
	not.b32 	%r364, %r362;
	add.s32 	%r365, %r1, %r364;
	selp.b32 	%r360, %r365, 31, %p118;
	mov.b32 	%r359, 1;
	mov.b32 	%r361, -1;
	// begin inline asm
	shfl.sync.down.b32 %r342, %r574, %r359, %r360, %r361;
	// end inline asm
	// begin inline asm
	shfl.sync.down.b32 %r347, %r348, %r359, %r360, %r361;
	// end inline asm
	mov.b64 	{%r353, %r358}, %rd249;
	// begin inline asm
	shfl.sync.down.b32 %r352, %r353, %r359, %r360, %r361;
	// end inline asm
	// begin inline asm
	shfl.sync.down.b32 %r357, %r358, %r359, %r360, %r361;
	// end inline asm
	mov.b64 	%rd66, {%r352, %r357};
	setp.ge.s32 	%p119, %r341, %r360;
	mov.u32 	%r587, %r574;
	mov.u64 	%rd262, %rd249;
	@%p119 bra 	$L__BB8_75;
	setp.lt.s32 	%p120, %r574, %r342;
	mov.u32 	%r587, %r342;
	mov.u64 	%rd262, %rd66;
	@%p120 bra 	$L__BB8_75;
	setp.lt.s32 	%p121, %r342, %r574;
	mov.u32 	%r587, %r574;
	mov.u64 	%rd262, %rd249;
	@%p121 bra 	$L__BB8_75;
	setp.lt.s64 	%p122, %rd249, %rd66;
	selp.b32 	%r587, %r574, %r342, %p122;
	min.s64 	%rd262, %rd249, %rd66;
$L__BB8_75:
	mov.b32 	%r383, 2;
	mov.b32 	%r385, -1;
	// begin inline asm
	shfl.sync.down.b32 %r366, %r587, %r383, %r360, %r385;
	// end inline asm
	// begin inline asm
	shfl.sync.down.b32 %r371, %r372, %r383, %r360, %r385;
	// end inline asm
	mov.b64 	{%r377, %r382}, %rd262;
	// begin inline asm
	shfl.sync.down.b32 %r376, %r377, %r383, %r360, %r385;
	// end inline asm
	// begin inline asm
	shfl.sync.down.b32 %r381, %r382, %r383, %r360, %r385;
	// end inline asm
	mov.b64 	%rd69, {%r376, %r381};
	add.s32 	%r386, %r341, 2;
	setp.gt.s32 	%p123, %r386, %r360;
	mov.u32 	%r588, %r587;
	mov.u64 	%rd263, %rd262;
	@%p123 bra 	$L__BB8_79;
	setp.lt.s32 	%p124, %r587, %r366;
	mov.u32 	%r588, %r366;
	mov.u64 	%rd263, %rd69;
	@%p124 bra 	$L__BB8_79;
	setp.lt.s32 	%p125, %r366, %r587;
	mov.u32 	%r588, %r587;
	mov.u64 	%rd263, %rd262;
	@%p125 bra 	$L__BB8_79;
	setp.lt.s64 	%p126, %rd262, %rd69;
	selp.b32 	%r588, %r587, %r366, %p126;
	min.s64 	%rd263, %rd262, %rd69;
$L__BB8_79:
	mov.b32 	%r404, 4;
	mov.b32 	%r406, -1;
	// begin inline asm
	shfl.sync.down.b32 %r387, %r588, %r404, %r360, %r406;
	// end inline asm
	// begin inline asm
	shfl.sync.down.b32 %r392, %r393, %r404, %r360, %r406;
	// end inline asm
	mov.b64 	{%r398, %r403}, %rd263;
	// begin inline asm
	shfl.sync.down.b32 %r397, %r398, %r404, %r360, %r406;
	// end inline asm
	// begin inline asm
	shfl.sync.down.b32 %r402, %r403, %r404, %r360, %r406;
	// end inline asm
	mov.b64 	%rd72, {%r397, %r402};
	add.s32 	%r407, %r341, 4;
	setp.gt.s32 	%p127, %r407, %r360;
	mov.u32 	%r589, %r588;
	mov.u64 	%rd264, %rd263;
	@%p127 bra 	$L__BB8_83;
	setp.lt.s32 	%p128, %r588, %r387;
	mov.u32 	%r589, %r387;
	mov.u64 	%rd264, %rd72;
	@%p128 bra 	$L__BB8_83;
	setp.lt.s32 	%p129, %r387, %r588;
	mov.u32 	%r589, %r588;
	mov.u64 	%rd264, %rd263;
	@%p129 bra 	$L__BB8_83;
	setp.lt.s64 	%p130, %rd263, %rd72;
	selp.b32 	%r589, %r588, %r387, %p130;
	min.s64 	%rd264, %rd263, %rd72;
$L__BB8_83:
	mov.b32 	%r425, 8;
	mov.b32 	%r427, -1;
	// begin inline asm
	shfl.sync.down.b32 %r408, %r589, %r425, %r360, %r427;
	// end inline asm
	// begin inline asm
	shfl.sync.down.b32 %r413, %r414, %r425, %r360, %r427;
	// end inline asm
	mov.b64 	{%r419, %r424}, %rd264;
	// begin inline asm
	shfl.sync.down.b32 %r418, %r419, %r425, %r360, %r427;
	// end inline asm
	// begin inline asm
	shfl.sync.down.b32 %r423, %r424, %r425, %r360, %r427;
	// end inline asm
	mov.b64 	%rd75, {%r418, %r423};
	add.s32 	%r428, %r341, 8;
	setp.gt.s32 	%p131, %r428, %r360;
	mov.u32 	%r590, %r589;
	mov.u64 	%rd265, %rd264;
	@%p131 bra 	$L__BB8_87;
	setp.lt.s32 	%p132, %r589, %r408;
	mov.u32 	%r590, %r408;
	mov.u64 	%rd265, %rd75;
	@%p132 bra 	$L__BB8_87;
	setp.lt.s32 	%p133, %r408, %r589;
	mov.u32 	%r590, %r589;
	mov.u64 	%rd265, %rd264;
	@%p133 bra 	$L__BB8_87;
	setp.lt.s64 	%p134, %rd264, %rd75;
	selp.b32 	%r590, %r589, %r408, %p134;
	min.s64 	%rd265, %rd264, %rd75;
$L__BB8_87:
	mov.b32 	%r446, 16;
	mov.b32 	%r448, -1;
	// begin inline asm
	shfl.sync.down.b32 %r429, %r590, %r446, %r360, %r448;
	// end inline asm
	// begin inline asm
	shfl.sync.down.b32 %r434, %r435, %r446, %r360, %r448;
	// end inline asm
	mov.b64 	{%r440, %r445}, %rd265;
	// begin inline asm
	shfl.sync.down.b32 %r439, %r440, %r446, %r360, %r448;
	// end inline asm
	// begin inline asm
	shfl.sync.down.b32 %r444, %r445, %r446, %r360, %r448;
	// end inline asm
	mov.b64 	%rd78, {%r439, %r444};
	add.s32 	%r449, %r341, 16;
	setp.gt.s32 	%p135, %r449, %r360;
	mov.u32 	%r631, %r590;
	mov.u64 	%rd306, %rd265;
	@%p135 bra 	$L__BB8_91;
	setp.lt.s32 	%p136, %r590, %r429;
	mov.u32 	%r631, %r429;
	mov.u64 	%rd306, %rd78;
	@%p136 bra 	$L__BB8_91;
	setp.lt.s32 	%p137, %r429, %r590;
	mov.u32 	%r631, %r590;
	mov.u64 	%rd306, %rd265;
	@%p137 bra 	$L__BB8_91;
	setp.lt.s64 	%p138, %rd265, %rd78;
	selp.b32 	%r631, %r590, %r429, %p138;
	min.s64 	%rd306, %rd265, %rd78;
$L__BB8_91:
	setp.ne.s32 	%p139, %r341, 0;
	@%p139 bra 	$L__BB8_93;
	shr.u32 	%r450, %r2, 1;
	and.b32  	%r451, %r450, 496;
	mov.u32 	%r452, _ZN6thrust24THRUST_300001_SM_1000_NS8cuda_cub4core6detail5shmemE;
	add.s32 	%r453, %r452, %r451;
	st.shared.u32 	[%r453+8], %r631;
	st.shared.u64 	[%r453+16], %rd306;
$L__BB8_93:
	bar.sync 	0;
	setp.ne.s32 	%p140, %r2, 0;
	@%p140 bra 	$L__BB8_204;
	setp.lt.s32 	%p141, %r1, 33;
	mov.u32 	%r592, %r631;
	mov.u64 	%rd267, %rd306;
	@%p141 bra 	$L__BB8_98;
	ld.shared.u32 	%r90, [_ZN6thrust24THRUST_300001_SM_1000_NS8cuda_cub4core6detail5shmemE+24];
	ld.shared.u64 	%rd81, [_ZN6thrust24THRUST_300001_SM_1000_NS8cuda_cub4core6detail5shmemE+32];
	setp.lt.s32 	%p142, %r631, %r90;
	mov.u32 	%r592, %r90;
	mov.u64 	%rd267, %rd81;
	@%p142 bra 	$L__BB8_98;
	setp.lt.s32 	%p143, %r90, %r631;
	mov.u32 	%r592, %r631;
	mov.u64 	%rd267, %rd306;
	@%p143 bra 	$L__BB8_98;
	setp.lt.s64 	%p144, %rd306, %rd81;
	selp.b32 	%r592, %r631, %r90, %p144;
	min.s64 	%rd267, %rd306, %rd81;
$L__BB8_98:
	setp.lt.s32 	%p145, %r1, 65;
	mov.u32 	%r593, %r592;
	mov.u64 	%rd268, %rd267;
	@%p145 bra 	$L__BB8_102;
	ld.shared.u32 	%r93, [_ZN6thrust24THRUST_300001_SM_1000_NS8cuda_cub4core6detail5shmemE+40];
	ld.shared.u64 	%rd84, [_ZN6thrust24THRUST_300001_SM_1000_NS8cuda_cub4core6detail5shmemE+48];
	setp.lt.s32 	%p146, %r592, %r93;
	mov.u32 	%r593, %r93;
	mov.u64 	%rd268, %rd84;
	@%p146 bra 	$L__BB8_102;
	setp.lt.s32 	%p147, %r93, %r592;
	mov.u32 	%r593, %r592;
	mov.u64 	%rd268, %rd267;
	@%p147 bra 	$L__BB8_102;
	setp.lt.s64 	%p148, %rd267, %rd84;
	selp.b32 	%r593, %r592, %r93, %p148;
	min.s64 	%rd268, %rd267, %rd84;
$L__BB8_102:
	setp.lt.s32 	%p149, %r1, 97;
	mov.u32 	%r594, %r593;
	mov.u64 	%rd269, %rd268;
	@%p149 bra 	$L__BB8_106;
	ld.shared.u32 	%r96, [_ZN6thrust24THRUST_300001_SM_1000_NS8cuda_cub4core6detail5shmemE+56];
	ld.shared.u64 	%rd87, [_ZN6thrust24THRUST_300001_SM_1000_NS8cuda_cub4core6detail5shmemE+64];
	setp.lt.s32 	%p150, %r593, %r96;
	mov.u32 	%r594, %r96;
	mov.u64 	%rd269, %rd87;
	@%p150 bra 	$L__BB8_106;
	setp.lt.s32 	%p151, %r96, %r593;
	mov.u32 	%r594, %r593;
	mov.u64 	%rd269, %rd268;
	@%p151 bra 	$L__BB8_106;
	setp.lt.s64 	%p152, %rd268, %rd87;
	selp.b32 	%r594, %r593, %r96, %p152;
	min.s64 	%rd269, %rd268, %rd87;
$L__BB8_106:
	setp.lt.s32 	%p153, %r1, 129;
	mov.u32 	%r595, %r594;
	mov.u64 	%rd270, %rd269;
	@%p153 bra 	$L__BB8_110;
	ld.shared.u32 	%r99, [_ZN6thrust24THRUST_300001_SM_1000_NS8cuda_cub4core6detail5shmemE+72];
	ld.shared.u64 	%rd90, [_ZN6thrust24THRUST_300001_SM_1000_NS8cuda_cub4core6detail5shmemE+80];
	setp.lt.s32 	%p154, %r594, %r99;
	mov.u32 	%r595, %r99;
	mov.u64 	%rd270, %rd90;
	@%p154 bra 	$L__BB8_110;
	setp.lt.s32 	%p155, %r99, %r594;
	mov.u32 	%r595, %r594;
	mov.u64 	%rd270, %rd269;
	@%p155 bra 	$L__BB8_110;
	setp.lt.s64 	%p156, %rd269, %rd90;
	selp.b32 	%r595, %r594, %r99, %p156;
	min.s64 	%rd270, %rd269, %rd90;
$L__BB8_110:
	setp.lt.s32 	%p157, %r1, 161;
	mov.u32 	%r596, %r595;
	mov.u64 	%rd271, %rd270;
	@%p157 bra 	$L__BB8_114;
	ld.shared.u32 	%r102, [_ZN6thrust24THRUST_300001_SM_1000_NS8cuda_cub4core6detail5shmemE+88];
	ld.shared.u64 	%rd93, [_ZN6thrust24THRUST_300001_SM_1000_NS8cuda_cub4core6detail5shmemE+96];
	setp.lt.s32 	%p158, %r595, %r102;
	mov.u32 	%r596, %r102;
	mov.u64 	%rd271, %rd93;
	@%p158 bra 	$L__BB8_114;
	setp.lt.s32 	%p159, %r102, %r595;
	mov.u32 	%r596, %r595;
	mov.u64 	%rd271, %rd270;
	@%p159 bra 	$L__BB8_114;
	setp.lt.s64 	%p160, %rd270, %rd93;
	selp.b32 	%r596, %r595, %r102, %p160;
	min.s64 	%rd271, %rd270, %rd93;
$L__BB8_114:
	setp.lt.s32 	%p161, %r1, 193;
	mov.u32 	%r597, %r596;
	mov.u64 	%rd272, %rd271;
	@%p161 bra 	$L__BB8_118;
	ld.shared.u32 	%r105, [_ZN6thrust24THRUST_300001_SM_1000_NS8cuda_cub4core6detail5shmemE+104];
	ld.shared.u64 	%rd96, [_ZN6thrust24THRUST_300001_SM_1000_NS8cuda_cub4core6detail5shmemE+112];
	setp.lt.s32 	%p162, %r596, %r105;
	mov.u32 	%r597, %r105;
	mov.u64 	%rd272, %rd96;
	@%p162 bra 	$L__BB8_118;
	setp.lt.s32 	%p163, %r105, %r596;
	mov.u32 	%r597, %r596;
	mov.u64 	%rd272, %rd271;
	@%p163 bra 	$L__BB8_118;
	setp.lt.s64 	%p164, %rd271, %rd96;
	selp.b32 	%r597, %r596, %r105, %p164;
	min.s64 	%rd272, %rd271, %rd96;
$L__BB8_118:
	setp.lt.s32 	%p165, %r1, 225;
	mov.u32 	%r631, %r597;
	mov.u64 	%rd306, %rd272;
	@%p165 bra 	$L__BB8_204;
	ld.shared.u32 	%r108, [_ZN6thrust24THRUST_300001_SM_1000_NS8cuda_cub4core6detail5shmemE+120];
	ld.shared.u64 	%rd99, [_ZN6thrust24THRUST_300001_SM_1000_NS8cuda_cub4core6detail5shmemE+128];
	setp.lt.s32 	%p166, %r597, %r108;
	mov.u32 	%r631, %r108;
	mov.u64 	%rd306, %rd99;
	@%p166 bra 	$L__BB8_204;
	setp.lt.s32 	%p167, %r108, %r597;
	mov.u32 	%r631, %r597;
	mov.u64 	%rd306, %rd272;
	@%p167 bra 	$L__BB8_204;
	setp.lt.s64 	%p168, %rd272, %rd99;
	selp.b32 	%r631, %r597, %r108, %p168;
	min.s64 	%rd306, %rd272, %rd99;
	bra.uni 	$L__BB8_204;
$L__BB8_122:
	mov.u32 	%r110, %tid.x;
	cvt.u64.u32 	%rd101, %r110;
	mul.wide.u32 	%rd195, %r110, 4;
	add.s64 	%rd102, %rd1, %rd195;
	ld.global.u32 	%r200, [%rd102];
	add.s32 	%r201, %r110, 256;
	cvt.u64.u32 	%rd196, %r201;
	ld.global.u32 	%r202, [%rd102+1024];
	add.s32 	%r203, %r110, 512;
	cvt.u64.u32 	%rd197, %r203;
	ld.global.u32 	%r204, [%rd102+2048];
	add.s32 	%r205, %r110, 768;
	cvt.u64.u32 	%rd198, %r205;
	ld.global.u32 	%r206, [%rd102+3072];
	or.b32  	%r207, %r110, 1024;
	cvt.u64.u32 	%rd103, %r207;
	add.s64 	%rd293, %rd192, %rd103;
	ld.global.u32 	%r618, [%rd102+4096];
	setp.lt.s32 	%p3, %r200, %r202;
	max.s32 	%r208, %r200, %r202;
	selp.b64 	%rd199, %rd196, %rd101, %p3;
	setp.lt.s32 	%p4, %r208, %r204;
	max.s32 	%r209, %r208, %r204;
	selp.b64 	%rd200, %rd197, %rd199, %p4;
	setp.lt.s32 	%p5, %r209, %r206;
	max.s32 	%r112, %r209, %r206;
	selp.b64 	%rd105, %rd198, %rd200, %p5;
	setp.lt.s32 	%p6, %r112, %r618;
	@%p6 bra 	$L__BB8_124;
	setp.lt.s32 	%p7, %r618, %r112;
	setp.lt.u64 	%p8, %rd105, %rd103;
	or.pred  	%p9, %p7, %p8;
	selp.b32 	%r618, %r112, %r618, %p9;
	add.s64 	%rd201, %rd192, %rd105;
	selp.b64 	%rd293, %rd201, %rd293, %p9;
$L__BB8_124:
	setp.lt.u64 	%p10, %rd194, 2560;
	mov.b64 	%rd282, 1280;
	@%p10 bra 	$L__BB8_137;
	mov.b64 	%rd274, 1280;
	mov.u32 	%r599, %r618;
$L__BB8_126:
	add.s64 	%rd204, %rd274, %rd101;
	shl.b64 	%rd205, %rd274, 2;
	add.s64 	%rd206, %rd102, %rd205;
	add.s64 	%rd110, %rd204, %rd192;
	ld.global.u32 	%r600, [%rd206];
	ld.global.u32 	%r601, [%rd206+1024];
	add.s64 	%rd278, %rd110, 512;
	ld.global.u32 	%r602, [%rd206+2048];
	add.s64 	%rd279, %rd110, 768;
	ld.global.u32 	%r603, [%rd206+3072];
	ld.global.u32 	%r618, [%rd206+4096];
	setp.lt.s32 	%p11, %r599, %r600;
	mov.u64 	%rd276, %rd110;
	@%p11 bra 	$L__BB8_128;
	setp.lt.s32 	%p12, %r600, %r599;
	setp.lt.s64 	%p13, %rd293, %rd110;
	or.pred  	%p14, %p12, %p13;
	selp.b32 	%r600, %r599, %r600, %p14;
	selp.b64 	%rd276, %rd293, %rd110, %p14;
$L__BB8_128:
	add.s64 	%rd277, %rd110, 256;
	setp.lt.s32 	%p15, %r600, %r601;
	@%p15 bra 	$L__BB8_130;
	setp.lt.s32 	%p16, %r601, %r600;
	setp.lt.s64 	%p17, %rd276, %rd277;
	or.pred  	%p18, %p16, %p17;
	selp.b32 	%r601, %r600, %r601, %p18;
	selp.b64 	%rd277, %rd276, %rd277, %p18;
$L__BB8_130:
	setp.lt.s32 	%p19, %r601, %r602;
	@%p19 bra 	$L__BB8_132;
	setp.lt.s32 	%p20, %r602, %r601;
	setp.lt.s64 	%p21, %rd277, %rd278;
	or.pred  	%p22, %p20, %p21;
	selp.b32 	%r602, %r601, %r602, %p22;
	selp.b64 	%rd278, %rd277, %rd278, %p22;
$L__BB8_132:
	setp.lt.s32 	%p23, %r602, %r603;
	@%p23 bra 	$L__BB8_134;
	setp.lt.s32 	%p24, %r603, %r602;
	setp.lt.s64 	%p25, %rd278, %rd279;
	or.pred  	%p26, %p24, %p25;
	selp.b32 	%r603, %r602, %r603, %p26;
	selp.b64 	%rd279, %rd278, %rd279, %p26;
$L__BB8_134:
	add.s64 	%rd210, %rd204, %rd192;
	add.s64 	%rd293, %rd210, 1024;
	setp.lt.s32 	%p27, %r603, %r618;
	@%p27 bra 	$L__BB8_136;
	setp.lt.s32 	%p28, %r618, %r603;
	setp.lt.s64 	%p29, %rd279, %rd293;
	or.pred  	%p30, %p28, %p29;
	selp.b32 	%r618, %r603, %r618, %p30;
	selp.b64 	%rd293, %rd279, %rd293, %p30;
$L__BB8_136:
	add.s64 	%rd282, %rd274, 1280;
	add.s64 	%rd211, %rd274, 2560;
	setp.le.s64 	%p31, %rd211, %rd194;
	mov.u64 	%rd274, %rd282;
	mov.u32 	%r599, %r618;
	@%p31 bra 	$L__BB8_126;
$L__BB8_137:
	setp.le.s64 	%p32, %rd194, %rd282;
	@%p32 bra 	$L__BB8_160;
	cvt.u32.u64 	%r210, %rd282;
	cvt.u32.u64 	%r211, %rd194;
	sub.s32 	%r132, %r211, %r210;
	setp.ge.s32 	%p33, %r110, %r132;
	@%p33 bra 	$L__BB8_160;
	cvta.to.global.u64 	%rd128, %rd191;
	not.b32 	%r214, %r110;
	add.s32 	%r215, %r214, %r211;
	sub.s32 	%r133, %r215, %r210;
	and.b32  	%r217, %r133, 768;
	setp.eq.s32 	%p34, %r217, 768;
	mov.u32 	%r610, %r110;
	@%p34 bra 	$L__BB8_145;
	add.s64 	%rd213, %rd282, %rd101;
	add.s64 	%rd284, %rd213, %rd192;
	shl.b64 	%rd214, %rd213, 2;
	add.s64 	%rd283, %rd128, %rd214;
	shr.u32 	%r218, %r133, 8;
	add.s32 	%r219, %r218, 1;
	and.b32  	%r220, %r219, 3;
	neg.s32 	%r606, %r220;
	mov.u32 	%r610, %r110;
$L__BB8_141:
	.pragma "nounroll";
	mov.u64 	%rd133, %rd293;
	mov.u32 	%r137, %r618;
	ld.global.u32 	%r138, [%rd283];
	setp.lt.s32 	%p35, %r137, %r138;
	mov.u32 	%r618, %r138;
	mov.u64 	%rd293, %rd284;
	@%p35 bra 	$L__BB8_144;
	setp.lt.s32 	%p36, %r138, %r137;
	mov.u32 	%r618, %r137;
	mov.u64 	%rd293, %rd133;
	@%p36 bra 	$L__BB8_144;
	setp.lt.s64 	%p37, %rd133, %rd284;
	selp.b32 	%r618, %r137, %r138, %p37;
	min.s64 	%rd293, %rd133, %rd284;
$L__BB8_144:
	add.s32 	%r610, %r610, 256;
	add.s64 	%rd284, %rd284, 256;
	add.s64 	%rd283, %rd283, 1024;
	add.s32 	%r606, %r606, 1;
	setp.ne.s32 	%p38, %r606, 0;
	@%p38 bra 	$L__BB8_141;
$L__BB8_145:
	setp.lt.u32 	%p39, %r133, 768;
	@%p39 bra 	$L__BB8_160;
	add.s32 	%r613, %r610, 512;
$L__BB8_147:
	mov.u32 	%r147, %r613;
	add.s32 	%r221, %r147, -512;
	cvt.u64.u32 	%rd215, %r221;
	add.s64 	%rd216, %rd282, %rd215;
	shl.b64 	%rd217, %rd216, 2;
	add.s64 	%rd141, %rd128, %rd217;
	add.s64 	%rd142, %rd216, %rd192;
	ld.global.u32 	%r149, [%rd141];
	setp.lt.s32 	%p40, %r618, %r149;
	mov.u32 	%r615, %r149;
	mov.u64 	%rd290, %rd142;
	@%p40 bra 	$L__BB8_150;
	setp.lt.s32 	%p41, %r149, %r618;
	mov.u32 	%r615, %r618;
	mov.u64 	%rd290, %rd293;
	@%p41 bra 	$L__BB8_150;
	setp.lt.s64 	%p42, %rd293, %rd142;
	selp.b32 	%r615, %r618, %r149, %p42;
	min.s64 	%rd290, %rd293, %rd142;
$L__BB8_150:
	add.s32 	%r222, %r147, -256;
	cvt.u64.u32 	%rd218, %r222;
	add.s64 	%rd219, %rd282, %rd218;
	add.s64 	%rd145, %rd219, %rd192;
	ld.global.u32 	%r152, [%rd141+1024];
	setp.lt.s32 	%p43, %r615, %r152;
	mov.u32 	%r616, %r152;
	mov.u64 	%rd291, %rd145;
	@%p43 bra 	$L__BB8_153;
	setp.lt.s32 	%p44, %r152, %r615;
	mov.u32 	%r616, %r615;
	mov.u64 	%rd291, %rd290;
	@%p44 bra 	$L__BB8_153;
	setp.lt.s64 	%p45, %rd290, %rd145;
	selp.b32 	%r616, %r615, %r152, %p45;
	min.s64 	%rd291, %rd290, %rd145;
$L__BB8_153:
	cvt.u64.u32 	%rd220, %r147;
	add.s64 	%rd221, %rd282, %rd220;
	add.s64 	%rd148, %rd221, %rd192;
	ld.global.u32 	%r155, [%rd141+2048];
	setp.lt.s32 	%p46, %r616, %r155;
	mov.u32 	%r617, %r155;
	mov.u64 	%rd292, %rd148;
	@%p46 bra 	$L__BB8_156;
	setp.lt.s32 	%p47, %r155, %r616;
	mov.u32 	%r617, %r616;
	mov.u64 	%rd292, %rd291;
	@%p47 bra 	$L__BB8_156;
	setp.lt.s64 	%p48, %rd291, %rd148;
	selp.b32 	%r617, %r616, %r155, %p48;
	min.s64 	%rd292, %rd291, %rd148;
$L__BB8_156:
	add.s32 	%r223, %r147, 256;
	cvt.u64.u32 	%rd222, %r223;
	add.s64 	%rd223, %rd282, %rd222;
	add.s64 	%rd151, %rd223, %rd192;
	ld.global.u32 	%r158, [%rd141+3072];
	setp.lt.s32 	%p49, %r617, %r158;
	mov.u32 	%r618, %r158;
	mov.u64 	%rd293, %rd151;
	@%p49 bra 	$L__BB8_159;
	setp.lt.s32 	%p50, %r158, %r617;
	mov.u32 	%r618, %r617;
	mov.u64 	%rd293, %rd292;
	@%p50 bra 	$L__BB8_159;
	setp.lt.s64 	%p51, %rd292, %rd151;
	selp.b32 	%r618, %r617, %r158, %p51;
	min.s64 	%rd293, %rd292, %rd151;
$L__BB8_159:
	add.s32 	%r613, %r147, 1024;
	add.s32 	%r224, %r147, 512;
	setp.lt.s32 	%p52, %r224, %r132;
	@%p52 bra 	$L__BB8_147;
$L__BB8_160:
	// begin inline asm
	mov.u32 %r225, %laneid;
	// end inline asm
	mov.b32 	%r243, 1;
	mov.b32 	%r244, 31;
	mov.b32 	%r245, -1;
	// begin inline asm
	shfl.sync.down.b32 %r226, %r618, %r243, %r244, %r245;
	// end inline asm
	// begin inline asm
	shfl.sync.down.b32 %r231, %r232, %r243, %r244, %r245;
	// end inline asm
	mov.b64 	{%r237, %r242}, %rd293;
	// begin inline asm
	shfl.sync.down.b32 %r236, %r237, %r243, %r244, %r245;
	// end inline asm
	// begin inline asm
	shfl.sync.down.b32 %r241, %r242, %r243, %r244, %r245;
	// end inline asm
	mov.b64 	%rd155, {%r236, %r241};
	setp.gt.s32 	%p53, %r225, 30;
	mov.u32 	%r620, %r618;
	mov.u64 	%rd295, %rd293;
	@%p53 bra 	$L__BB8_164;
	setp.lt.s32 	%p54, %r618, %r226;
	mov.u32 	%r620, %r226;
	mov.u64 	%rd295, %rd155;
	@%p54 bra 	$L__BB8_164;
	setp.lt.s32 	%p55, %r226, %r618;
	mov.u32 	%r620, %r618;
	mov.u64 	%rd295, %rd293;
	@%p55 bra 	$L__BB8_164;
	setp.lt.s64 	%p56, %rd293, %rd155;
	selp.b32 	%r620, %r618, %r226, %p56;
	min.s64 	%rd295, %rd293, %rd155;
$L__BB8_164:
	mov.b32 	%r263, 2;
	mov.b32 	%r264, 31;
	mov.b32 	%r265, -1;
	// begin inline asm
	shfl.sync.down.b32 %r246, %r620, %r263, %r264, %r265;
	// end inline asm
	// begin inline asm
	shfl.sync.down.b32 %r251, %r252, %r263, %r264, %r265;
	// end inline asm
	mov.b64 	{%r257, %r262}, %rd295;
	// begin inline asm
	shfl.sync.down.b32 %r256, %r257, %r263, %r264, %r265;
	// end inline asm
	// begin inline asm
	shfl.sync.down.b32 %r261, %r262, %r263, %r264, %r265;
	// end inline asm
	mov.b64 	%rd158, {%r256, %r261};
	setp.gt.s32 	%p57, %r225, 29;
	mov.u32 	%r621, %r620;
	mov.u64 	%rd296, %rd295;
	@%p57 bra 	$L__BB8_168;
	setp.lt.s32 	%p58, %r620, %r246;
	mov.u32 	%r621, %r246;
	mov.u64 	%rd296, %rd158;
	@%p58 bra 	$L__BB8_168;
	setp.lt.s32 	%p59, %r246, %r620;
	mov.u32 	%r621, %r620;
	mov.u64 	%rd296, %rd295;
	@%p59 bra 	$L__BB8_168;
	setp.lt.s64 	%p60, %rd295, %rd158;
	selp.b32 	%r621, %r620, %r246, %p60;
	min.s64 	%rd296, %rd295, %rd158;
$L__BB8_168:
	mov.b32 	%r283, 4;
	mov.b32 	%r284, 31;
	mov.b32 	%r285, -1;
	// begin inline asm
	shfl.sync.down.b32 %r266, %r621, %r283, %r284, %r285;
	// end inline asm
	// begin inline asm
	shfl.sync.down.b32 %r271, %r272, %r283, %r284, %r285;
	// end inline asm
	mov.b64 	{%r277, %r282}, %rd296;
	// begin inline asm
	shfl.sync.down.b32 %r276, %r277, %r283, %r284, %r285;
	// end inline asm
	// begin inline asm
	shfl.sync.down.b32 %r281, %r282, %r283, %r284, %r285;
	// end inline asm
	mov.b64 	%rd161, {%r276, %r281};
	setp.gt.s32 	%p61, %r225, 27;
	mov.u32 	%r622, %r621;
	mov.u64 	%rd297, %rd296;
	@%p61 bra 	$L__BB8_172;
	setp.lt.s32 	%p62, %r621, %r266;
	mov.u32 	%r622, %r266;
	mov.u64 	%rd297, %rd161;
	@%p62 bra 	$L__BB8_172;
	setp.lt.s32 	%p63, %r266, %r621;
	mov.u32 	%r622, %r621;
	mov.u64 	%rd297, %rd296;
	@%p63 bra 	$L__BB8_172;
	setp.lt.s64 	%p64, %rd296, %rd161;
	selp.b32 	%r622, %r621, %r266, %p64;
	min.s64 	%rd297, %rd296, %rd161;
$L__BB8_172:
	mov.b32 	%r303, 8;
	mov.b32 	%r304, 31;
	mov.b32 	%r305, -1;
	// begin inline asm
	shfl.sync.down.b32 %r286, %r622, %r303, %r304, %r305;
	// end inline asm
	// begin inline asm
	shfl.sync.down.b32 %r291, %r292, %r303, %r304, %r305;
	// end inline asm
	mov.b64 	{%r297, %r302}, %rd297;
	// begin inline asm
	shfl.sync.down.b32 %r296, %r297, %r303, %r304, %r305;
	// end inline asm
	// begin inline asm
	shfl.sync.down.b32 %r301, %r302, %r303, %r304, %r305;
	// end inline asm
	mov.b64 	%rd164, {%r296, %r301};
	setp.gt.s32 	%p65, %r225, 23;
	mov.u32 	%r623, %r622;
	mov.u64 	%rd298, %rd297;
	@%p65 bra 	$L__BB8_176;
	setp.lt.s32 	%p66, %r622, %r286;
	mov.u32 	%r623, %r286;
	mov.u64 	%rd298, %rd164;
	@%p66 bra 	$L__BB8_176;
	setp.lt.s32 	%p67, %r286, %r622;
	mov.u32 	%r623, %r622;
	mov.u64 	%rd298, %rd297;
	@%p67 bra 	$L__BB8_176;
	setp.lt.s64 	%p68, %rd297, %rd164;
	selp.b32 	%r623, %r622, %r286, %p68;
	min.s64 	%rd298, %rd297, %rd164;
$L__BB8_176:
	mov.b32 	%r323, 16;
	mov.b32 	%r324, 31;
	mov.b32 	%r325, -1;
	// begin inline asm
	shfl.sync.down.b32 %r306, %r623, %r323, %r324, %r325;
	// end inline asm
	// begin inline asm
	shfl.sync.down.b32 %r311, %r312, %r323, %r324, %r325;
	// end inline asm
	mov.b64 	{%r317, %r322}, %rd298;
	// begin inline asm
	shfl.sync.down.b32 %r316, %r317, %r323, %r324, %r325;
	// end inline asm
	// begin inline asm
	shfl.sync.down.b32 %r321, %r322, %r323, %r324, %r325;
	// end inline asm
	mov.b64 	%rd167, {%r316, %r321};
	setp.gt.s32 	%p69, %r225, 15;
	mov.u32 	%r631, %r623;
	mov.u64 	%rd306, %rd298;
	@%p69 bra 	$L__BB8_180;
	setp.lt.s32 	%p70, %r623, %r306;
	mov.u32 	%r631, %r306;
	mov.u64 	%rd306, %rd167;
	@%p70 bra 	$L__BB8_180;
	setp.lt.s32 	%p71, %r306, %r623;
	mov.u32 	%r631, %r623;
	mov.u64 	%rd306, %rd298;
	@%p71 bra 	$L__BB8_180;
	setp.lt.s64 	%p72, %rd298, %rd167;
	selp.b32 	%r631, %r623, %r306, %p72;
	min.s64 	%rd306, %rd298, %rd167;
$L__BB8_180:
	setp.ne.s32 	%p73, %r225, 0;
	@%p73 bra 	$L__BB8_182;
	shr.u32 	%r326, %r110, 1;
	and.b32  	%r327, %r326, 496;
	mov.u32 	%r328, _ZN6thrust24THRUST_300001_SM_1000_NS8cuda_cub4core6detail5shmemE;
	add.s32 	%r329, %r328, %r327;
	st.shared.u32 	[%r329+8], %r631;
	st.shared.u64 	[%r329+16], %rd306;
$L__BB8_182:
	bar.sync 	0;
	setp.ne.s32 	%p74, %r110, 0;
	@%p74 bra 	$L__BB8_204;
	ld.shared.u32 	%r179, [_ZN6thrust24THRUST_300001_SM_1000_NS8cuda_cub4core6detail5shmemE+24];
	ld.shared.u64 	%rd170, [_ZN6thrust24THRUST_300001_SM_1000_NS8cuda_cub4core6detail5shmemE+32];
	setp.lt.s32 	%p75, %r631, %r179;
	mov.u32 	%r625, %r179;
	mov.u64 	%rd300, %rd170;
	@%p75 bra 	$L__BB8_186;
	setp.lt.s32 	%p76, %r179, %r631;
	mov.u32 	%r625, %r631;
	mov.u64 	%rd300, %rd306;
	@%p76 bra 	$L__BB8_186;
	setp.lt.s64 	%p77, %rd306, %rd170;
	selp.b32 	%r625, %r631, %r179, %p77;
	min.s64 	%rd300, %rd306, %rd170;
$L__BB8_186:
	ld.shared.u32 	%r182, [_ZN6thrust24THRUST_300001_SM_1000_NS8cuda_cub4core6detail5shmemE+40];
	ld.shared.u64 	%rd173, [_ZN6thrust24THRUST_300001_SM_1000_NS8cuda_cub4core6detail5shmemE+48];
	setp.lt.s32 	%p78, %r625, %r182;
	mov.u32 	%r626, %r182;
	mov.u64 	%rd301, %rd173;
	@%p78 bra 	$L__BB8_189;
	setp.lt.s32 	%p79, %r182, %r625;
	mov.u32 	%r626, %r625;
	mov.u64 	%rd301, %rd300;
	@%p79 bra 	$L__BB8_189;
	setp.lt.s64 	%p80, %rd300, %rd173;
	selp.b32 	%r626, %r625, %r182, %p80;
	min.s64 	%rd301, %rd300, %rd173;
$L__BB8_189:
	ld.shared.u32 	%r185, [_ZN6thrust24THRUST_300001_SM_1000_NS8cuda_cub4core6detail5shmemE+56];
	ld.shared.u64 	%rd176, [_ZN6thrust24THRUST_300001_SM_1000_NS8cuda_cub4core6detail5shmemE+64];
	setp.lt.s32 	%p81, %r626, %r185;
	mov.u32 	%r627, %r185;
	mov.u64 	%rd302, %rd176;
	@%p81 bra 	$L__BB8_192;
	setp.lt.s32 	%p82, %r185, %r626;
	mov.u32 	%r627, %r626;
	mov.u64 	%rd302, %rd301;
	@%p82 bra 	$L__BB8_192;
	setp.lt.s64 	%p83, %rd301, %rd176;
	selp.b32 	%r627, %r626, %r185, %p83;
	min.s64 	%rd302, %rd301, %rd176;
$L__BB8_192:
	ld.shared.u32 	%r188, [_ZN6thrust24THRUST_300001_SM_1000_NS8cuda_cub4core6detail5shmemE+72];
	ld.shared.u64 	%rd179, [_ZN6thrust24THRUST_300001_SM_1000_NS8cuda_cub4core6detail5shmemE+80];
	setp.lt.s32 	%p84, %r627, %r188;
	mov.u32 	%r628, %r188;
	mov.u64 	%rd303, %rd179;
	@%p84 bra 	$L__BB8_195;
	setp.lt.s32 	%p85, %r188, %r627;
	mov.u32 	%r628, %r627;
	mov.u64 	%rd303, %rd302;
	@%p85 bra 	$L__BB8_195;
	setp.lt.s64 	%p86, %rd302, %rd179;
	selp.b32 	%r628, %r627, %r188, %p86;
	min.s64 	%rd303, %rd302, %rd179;
$L__BB8_195:
	ld.shared.u32 	%r191, [_ZN6thrust24THRUST_300001_SM_1000_NS8cuda_cub4core6detail5shmemE+88];
	ld.shared.u64 	%rd182, [_ZN6thrust24THRUST_300001_SM_1000_NS8cuda_cub4core6detail5shmemE+96];
	setp.lt.s32 	%p87, %r628, %r191;
	mov.u32 	%r629, %r191;
	mov.u64 	%rd304, %rd182;
	@%p87 bra 	$L__BB8_198;
	setp.lt.s32 	%p88, %r191, %r628;
	mov.u32 	%r629, %r628;
	mov.u64 	%rd304, %rd303;
	@%p88 bra 	$L__BB8_198;
	setp.lt.s64 	%p89, %rd303, %rd182;
	selp.b32 	%r629, %r628, %r191, %p89;
	min.s64 	%rd304, %rd303, %rd182;
$L__BB8_198:
	ld.shared.u32 	%r194, [_ZN6thrust24THRUST_300001_SM_1000_NS8cuda_cub4core6detail5shmemE+104];
	ld.shared.u64 	%rd185, [_ZN6thrust24THRUST_300001_SM_1000_NS8cuda_cub4core6detail5shmemE+112];
	setp.lt.s32 	%p90, %r629, %r194;
	mov.u32 	%r630, %r194;
	mov.u64 	%rd305, %rd185;
	@%p90 bra 	$L__BB8_201;
	setp.lt.s32 	%p91, %r194, %r629;
	mov.u32 	%r630, %r629;
	mov.u64 	%rd305, %rd304;
	@%p91 bra 	$L__BB8_201;
	setp.lt.s64 	%p92, %rd304, %rd185;
	selp.b32 	%r630, %r629, %r194, %p92;
	min.s64 	%rd305, %rd304, %rd185;
$L__BB8_201:
	ld.shared.u32 	%r197, [_ZN6thrust24THRUST_300001_SM_1000_NS8cuda_cub4core6detail5shmemE+120];
	ld.shared.u64 	%rd188, [_ZN6thrust24THRUST_300001_SM_1000_NS8cuda_cub4core6detail5shmemE+128];
	setp.lt.s32 	%p93, %r630, %r197;
	mov.u32 	%r631, %r197;
	mov.u64 	%rd306, %rd188;
	@%p93 bra 	$L__BB8_204;
	setp.lt.s32 	%p94, %r197, %r630;
	mov.u32 	%r631, %r630;
	mov.u64 	%rd306, %rd305;
	@%p94 bra 	$L__BB8_204;
	setp.lt.s64 	%p95, %rd305, %rd188;
	selp.b32 	%r631, %r630, %r197, %p95;
	min.s64 	%rd306, %rd305, %rd188;
$L__BB8_204:
	mov.u32 	%r559, %tid.x;
	setp.ne.s32 	%p212, %r559, 0;
	@%p212 bra 	$L__BB8_206;
	ld.param.u64 	%rd237, [_ZN6thrust24THRUST_300001_SM_1000_NS8cuda_cub4core6detail13_kernel_agentINS1_8__reduce11ReduceAgentINS0_12zip_iteratorIN4cuda3std3__45tupleIJNS0_10device_ptrIiEENS0_17counting_iteratorIlNS0_11use_defaultESF_SF_EEEEEEEPNSB_IJilEEESJ_lNS1_9__extrema9arg_max_fIilNSA_4lessIiEEEEEEJSI_SK_lSP_EEEvDpT0__param_1];
	cvta.to.global.u64 	%rd236, %rd237;
	st.global.u32 	[%rd236], %r631;
	st.global.u64 	[%rd236+8], %rd306;
$L__BB8_206:
	ret;

}
	// .globl	_ZN6thrust24THRUST_300001_SM_1000_NS8cuda_cub4core6detail13_kernel_agentINS1_8__reduce11ReduceAgentINS0_12zip_iteratorIN4cuda3std3__45tupleIJNS0_10device_ptrIiEENS0_17counting_iteratorIlNS0_11use_defaultESF_SF_EEEEEEEPNSB_IJilEEESJ_lNS1_9__extrema9arg_max_fIilNSA_4lessIiEEEEEEJSI_SK_lN3cub18CUB_300001_SM_100013GridEvenShareIlEENSS_9GridQueueIyEESP_EEEvDpT0_
.visible .entry _ZN6thrust24THRUST_300001_SM_1000_NS8cuda_cub4core6detail13_kernel_agentINS1_8__reduce11ReduceAgentINS0_12zip_iteratorIN4cuda3std3__45tupleIJNS0_10device_ptrIiEENS0_17counting_iteratorIlNS0_11use_defaultESF_SF_EEEEEEEPNSB_IJilEEESJ_lNS1_9__extrema9arg_max_fIilNSA_4lessIiEEEEEEJSI_SK_lN3cub18CUB_300001_SM_100013GridEvenShareIlEENSS_9GridQueueIyEESP_EEEvDpT0_(
	.param .align 8 .b8 _ZN6thrust24THRUST_300001_SM_1000_NS8cuda_cub4core6detail13_kernel_agentINS1_8__reduce11ReduceAgentINS0_12zip_iteratorIN4cuda3std3__45tupleIJNS0_10device_ptrIiEENS0_17counting_iteratorIlNS0_11use_defaultESF_SF_EEEEEEEPNSB_IJilEEESJ_lNS1_9__extrema9arg_max_fIilNSA_4lessIiEEEEEEJSI_SK_lN3cub18CUB_300001_SM_100013GridEvenShareIlEENSS_9GridQueueIyEESP_EEEvDpT0__param_0[16],
	.param .u64 .ptr .align 1 _ZN6thrust24THRUST_300001_SM_1000_NS8cuda_cub4core6detail13_kernel_agentINS1_8__reduce11ReduceAgentINS0_12zip_iteratorIN4cuda3std3__45tupleIJNS0_10device_ptrIiEENS0_17counting_iteratorIlNS0_11use_defaultESF_SF_EEEEEEEPNSB_IJilEEESJ_lNS1_9__extrema9arg_max_fIilNSA_4lessIiEEEEEEJSI_SK_lN3cub18CUB_300001_SM_100013GridEvenShareIlEENSS_9GridQueueIyEESP_EEEvDpT0__param_1,
	.param .u64 _ZN6thrust24THRUST_300001_SM_1000_NS8cuda_cub4core6detail13_kernel_agentINS1_8__reduce11ReduceAgentINS0_12zip_iteratorIN4cuda3std3__45tupleIJNS0_10device_ptrIiEENS0_17counting_iteratorIlNS0_11use_defaultESF_SF_EEEEEEEPNSB_IJilEEESJ_lNS1_9__extrema9arg_max_fIilNSA_4lessIiEEEEEEJSI_SK_lN3cub18CUB_300001_SM_100013GridEvenShareIlEENSS_9GridQueueIyEESP_EEEvDpT0__param_2,
	.param .align 8 .b8 _ZN6thrust24THRUST_300001_SM_1000_NS8cuda_cub4core6detail13_kernel_agentINS1_8__reduce11ReduceAgentINS0_12zip_iteratorIN4cuda3std3__45tupleIJNS0_10device_ptrIiEENS0_17counting_iteratorIlNS0_11use_defaultESF_SF_EEEEEEEPNSB_IJilEEESJ_lNS1_9__extrema9arg_max_fIilNSA_4lessIiEEEEEEJSI_SK_lN3cub18CUB_300001_SM_100013GridEvenShareIlEENSS_9GridQueueIyEESP_EEEvDpT0__param_3[72],
	.param .align 8 .b8 _ZN6thrust24THRUST_300001_SM_1000_NS8cuda_cub4core6detail13_kernel_agentINS1_8__reduce11ReduceAgentINS0_12zip_iteratorIN4cuda3std3__45tupleIJNS0_10device_ptrIiEENS0_17counting_iteratorIlNS0_11use_defaultESF_SF_EEEEEEEPNSB_IJilEEESJ_lNS1_9__extrema9arg_max_fIilNSA_4lessIiEEEEEEJSI_SK_lN3cub18CUB_300001_SM_100013GridEvenShareIlEENSS_9GridQueueIyEESP_EEEvDpT0__param_4[8],
	.param .align 1 .b8 _ZN6thrust24THRUST_300001_SM_1000_NS8cuda_cub4core6detail13_kernel_agentINS1_8__reduce11ReduceAgentINS0_12zip_iteratorIN4cuda3std3__45tupleIJNS0_10device_ptrIiEENS0_17counting_iteratorIlNS0_11use_defaultESF_SF_EEEEEEEPNSB_IJilEEESJ_lNS1_9__extrema9arg_max_fIilNSA_4lessIiEEEEEEJSI_SK_lN3cub18CUB_300001_SM_100013GridEvenShareIlEENSS_9GridQueueIyEESP_EEEvDpT0__param_5[1]
)
.maxntid 256
{
	.reg .pred 	%p<215>;
	.reg .b32 	%r<640>;
	.reg .b64 	%rd<324>;

	ld.param.u64 	%rd196, [_ZN6thrust24THRUST_300001_SM_1000_NS8cuda_cub4core6detail13_kernel_agentINS1_8__reduce11ReduceAgentINS0_12zip_iteratorIN4cuda3std3__45tupleIJNS0_10device_ptrIiEENS0_17counting_iteratorIlNS0_11use_defaultESF_SF_EEEEEEEPNSB_IJilEEESJ_lNS1_9__extrema9arg_max_fIilNSA_4lessIiEEEEEEJSI_SK_lN3cub18CUB_300001_SM_100013GridEvenShareIlEENSS_9GridQueueIyEESP_EEEvDpT0__param_0+8];
	ld.param.u64 	%rd195, [_ZN6thrust24THRUST_300001_SM_1000_NS8cuda_cub4core6detail13_kernel_agentINS1_8__reduce11ReduceAgentINS0_12zip_iteratorIN4cuda3std3__45tupleIJNS0_10device_ptrIiEENS0_17counting_iteratorIlNS0_11use_defaultESF_SF_EEEEEEEPNSB_IJilEEESJ_lNS1_9__extrema9arg_max_fIilNSA_4lessIiEEEEEEJSI_SK_lN3cub18CUB_300001_SM_100013GridEvenShareIlEENSS_9GridQueueIyEESP_EEEvDpT0__param_0];
	ld.param.u64 	%rd199, [_ZN6thrust24THRUST_300001_SM_1000_NS8cuda_cub4core6detail13_kernel_agentINS1_8__reduce11ReduceAgentINS0_12zip_iteratorIN4cuda3std3__45tupleIJNS0_10device_ptrIiEENS0_17counting_iteratorIlNS0_11use_defaultESF_SF_EEEEEEEPNSB_IJilEEESJ_lNS1_9__extrema9arg_max_fIilNSA_4lessIiEEEEEEJSI_SK_lN3cub18CUB_300001_SM_100013GridEvenShareIlEENSS_9GridQueueIyEESP_EEEvDpT0__param_4];
	ld.param.u64 	%rd198, [_ZN6thrust24THRUST_300001_SM_1000_NS8cuda_cub4core6detail13_kernel_agentINS1_8__reduce11ReduceAgentINS0_12zip_iteratorIN4cuda3std3__45tupleIJNS0_10device_ptrIiEENS0_17counting_iteratorIlNS0_11use_defaultESF_SF_EEEEEEEPNSB_IJilEEESJ_lNS1_9__extrema9arg_max_fIilNSA_4lessIiEEEEEEJSI_SK_lN3cub18CUB_300001_SM_100013GridEvenShareIlEENSS_9GridQueueIyEESP_EEEvDpT0__param_2];
	cvta.to.global.u64 	%rd1, %rd199;
	cvta.to.global.u64 	%rd2, %rd195;
	mov.u32 	%r1, %ctaid.x;
	mul.lo.s32 	%r202, %r1, 1280;
	cvt.u64.u32 	%rd4, %r202;
	mov.u32 	%r203, %nctaid.x;
	mul.lo.s32 	%r204, %r203, 1280;
	cvt.u64.u32 	%rd5, %r204;
	add.s64 	%rd200, %rd4, 1280;
	setp.le.s64 	%p1, %rd200, %rd198;
	@%p1 bra 	$L__BB9_121;
	cvt.u32.u64 	%r336, %rd4;
	cvt.u32.u64 	%r2, %rd198;
	sub.s32 	%r3, %r2, %r336;
	mov.u32 	%r4, %tid.x;
	setp.ge.s32 	%p98, %r4, %r3;
	mov.b32 	%r582, 0;
	mov.b64 	%rd266, 0;
	mov.u32 	%r574, %r4;
	@%p98 bra 	$L__BB9_3;
	cvt.u64.u32 	%rd234, %r4;
	add.s64 	%rd235, %rd4, %rd234;
	shl.b64 	%rd236, %rd235, 2;
	add.s64 	%rd237, %rd2, %rd236;
	add.s64 	%rd266, %rd196, %rd235;
	ld.global.u32 	%r582, [%rd237];
	add.s32 	%r574, %r4, 256;
$L__BB9_3:
	setp.ge.s32 	%p99, %r574, %r3;
	@%p99 bra 	$L__BB9_25;
	not.b32 	%r339, %r574;
	add.s32 	%r340, %r339, %r2;
	sub.s32 	%r9, %r340, %r336;
	and.b32  	%r341, %r9, 768;
	setp.eq.s32 	%p100, %r341, 768;
	@%p100 bra 	$L__BB9_10;
	cvt.u64.u32 	%rd239, %r574;
	add.s64 	%rd240, %rd239, %rd4;
	add.s64 	%rd257, %rd240, %rd196;
	shl.b64 	%rd241, %rd240, 2;
	add.s64 	%rd256, %rd2, %rd241;
	shr.u32 	%r342, %r9, 8;
	add.s32 	%r343, %r342, 1;
	and.b32  	%r344, %r343, 3;
	neg.s32 	%r570, %r344;
$L__BB9_6:
	.pragma "nounroll";
	mov.u64 	%rd12, %rd266;
	mov.u32 	%r13, %r582;
	ld.global.u32 	%r14, [%rd256];
	setp.lt.s32 	%p101, %r13, %r14;
	mov.u64 	%rd266, %rd257;
	mov.u32 	%r582, %r14;
	@%p101 bra 	$L__BB9_9;
	setp.lt.s32 	%p102, %r14, %r13;
	mov.u64 	%rd266, %rd12;
	mov.u32 	%r582, %r13;
	@%p102 bra 	$L__BB9_9;
	setp.lt.s64 	%p103, %rd12, %rd257;
	min.s64 	%rd266, %rd12, %rd257;
	selp.b32 	%r582, %r13, %r14, %p103;
$L__BB9_9:
	add.s32 	%r574, %r574, 256;
	add.s64 	%rd257, %rd257, 256;
	add.s64 	%rd256, %rd256, 1024;
	add.s32 	%r570, %r570, 1;
	setp.ne.s32 	%p104, %r570, 0;
	@%p104 bra 	$L__BB9_6;
$L__BB9_10:
	setp.lt.u32 	%p105, %r9, 768;
	@%p105 bra 	$L__BB9_25;
	add.s32 	%r577, %r574, 512;
$L__BB9_12:
	mov.u32 	%r23, %r577;
	add.s32 	%r345, %r23, -512;
	cvt.s64.s32 	%rd242, %r345;
	add.s64 	%rd243, %rd242, %rd4;
	shl.b64 	%rd244, %rd243, 2;
	add.s64 	%rd20, %rd2, %rd244;
	add.s64 	%rd21, %rd243, %rd196;
	ld.global.u32 	%r25, [%rd20];
	setp.lt.s32 	%p106, %r582, %r25;
	mov.u64 	%rd263, %rd21;
	mov.u32 	%r579, %r25;
	@%p106 bra 	$L__BB9_15;
	setp.lt.s32 	%p107, %r25, %r582;
	mov.u64 	%rd263, %rd266;
	mov.u32 	%r579, %r582;
	@%p107 bra 	$L__BB9_15;
	setp.lt.s64 	%p108, %rd266, %rd21;
	min.s64 	%rd263, %rd266, %rd21;
	selp.b32 	%r579, %r582, %r25, %p108;
$L__BB9_15:
	add.s32 	%r346, %r23, -256;
	cvt.s64.s32 	%rd245, %r346;
	add.s64 	%rd246, %rd245, %rd4;
	add.s64 	%rd24, %rd246, %rd196;
	ld.global.u32 	%r28, [%rd20+1024];
	setp.lt.s32 	%p109, %r579, %r28;
	mov.u64 	%rd264, %rd24;
	mov.u32 	%r580, %r28;
	@%p109 bra 	$L__BB9_18;
	setp.lt.s32 	%p110, %r28, %r579;
	mov.u64 	%rd264, %rd263;
	mov.u32 	%r580, %r579;
	@%p110 bra 	$L__BB9_18;
	setp.lt.s64 	%p111, %rd263, %rd24;
	min.s64 	%rd264, %rd263, %rd24;
	selp.b32 	%r580, %r579, %r28, %p111;
$L__BB9_18:
	cvt.s64.s32 	%rd247, %r23;
	add.s64 	%rd248, %rd247, %rd4;
	add.s64 	%rd27, %rd248, %rd196;
	ld.global.u32 	%r31, [%rd20+2048];
	setp.lt.s32 	%p112, %r580, %r31;
	mov.u64 	%rd265, %rd27;
	mov.u32 	%r581, %r31;
	@%p112 bra 	$L__BB9_21;
	setp.lt.s32 	%p113, %r31, %r580;
	mov.u64 	%rd265, %rd264;
	mov.u32 	%r581, %r580;
	@%p113 bra 	$L__BB9_21;
	setp.lt.s64 	%p114, %rd264, %rd27;
	min.s64 	%rd265, %rd264, %rd27;
	selp.b32 	%r581, %r580, %r31, %p114;
$L__BB9_21:
	add.s32 	%r347, %r23, 256;
	cvt.s64.s32 	%rd249, %r347;
	add.s64 	%rd250, %rd249, %rd4;
	add.s64 	%rd30, %rd250, %rd196;
	ld.global.u32 	%r34, [%rd20+3072];
	setp.lt.s32 	%p115, %r581, %r34;
	mov.u64 	%rd266, %rd30;
	mov.u32 	%r582, %r34;
	@%p115 bra 	$L__BB9_24;
	setp.lt.s32 	%p116, %r34, %r581;
	mov.u64 	%rd266, %rd265;
	mov.u32 	%r582, %r581;
	@%p116 bra 	$L__BB9_24;
	setp.lt.s64 	%p117, %rd265, %rd30;
	min.s64 	%rd266, %rd265, %rd30;
	selp.b32 	%r582, %r581, %r34, %p117;
$L__BB9_24:
	add.s32 	%r577, %r23, 1024;
	add.s32 	%r348, %r23, 512;
	setp.lt.s32 	%p118, %r348, %r3;
	@%p118 bra 	$L__BB9_12;
$L__BB9_25:
	setp.lt.s32 	%p119, %r3, 256;
	@%p119 bra 	$L__BB9_70;
	// begin inline asm
	mov.u32 %r462, %laneid;
	// end inline asm
	mov.b32 	%r480, 1;
	mov.b32 	%r481, 31;
	mov.b32 	%r482, -1;
	// begin inline asm
	shfl.sync.down.b32 %r463, %r582, %r480, %r481, %r482;
	// end inline asm
	// begin inline asm
	shfl.sync.down.b32 %r468, %r469, %r480, %r481, %r482;
	// end inline asm
	mov.b64 	{%r474, %r479}, %rd266;
	// begin inline asm
	shfl.sync.down.b32 %r473, %r474, %r480, %r481, %r482;
	// end inline asm
	// begin inline asm
	shfl.sync.down.b32 %r478, %r479, %r480, %r481, %r482;
	// end inline asm
	mov.b64 	%rd34, {%r473, %r478};
	setp.gt.s32 	%p171, %r462, 30;
	mov.u64 	%rd268, %rd266;
	mov.u32 	%r584, %r582;
	@%p171 bra 	$L__BB9_30;
	setp.lt.s32 	%p172, %r582, %r463;
	mov.u64 	%rd268, %rd34;
	mov.u32 	%r584, %r463;
	@%p172 bra 	$L__BB9_30;
	setp.lt.s32 	%p173, %r463, %r582;
	mov.u64 	%rd268, %rd266;
	mov.u32 	%r584, %r582;
	@%p173 bra 	$L__BB9_30;
	setp.lt.s64 	%p174, %rd266, %rd34;
	min.s64 	%rd268, %rd266, %rd34;
	selp.b32 	%r584, %r582, %r463, %p174;
$L__BB9_30:
	mov.b32 	%r500, 2;
	mov.b32 	%r501, 31;
	mov.b32 	%r502, -1;
	// begin inline asm
	shfl.sync.down.b32 %r483, %r584, %r500, %r501, %r502;
	// end inline asm
	// begin inline asm
	shfl.sync.down.b32 %r488, %r489, %r500, %r501, %r502;
	// end inline asm
	mov.b64 	{%r494, %r499}, %rd268;
	// begin inline asm
	shfl.sync.down.b32 %r493, %r494, %r500, %r501, %r502;
	// end inline asm
	// begin inline asm
	shfl.sync.down.b32 %r498, %r499, %r500, %r501, %r502;
	// end inline asm
	mov.b64 	%rd37, {%r493, %r498};
	setp.gt.s32 	%p175, %r462, 29;
	mov.u64 	%rd269, %rd268;
	mov.u32 	%r585, %r584;
	@%p175 bra 	$L__BB9_34;
	setp.lt.s32 	%p176, %r584, %r483;
	mov.u64 	%rd269, %rd37;
	mov.u32 	%r585, %r483;
	@%p176 bra 	$L__BB9_34;
	setp.lt.s32 	%p177, %r483, %r584;
	mov.u64 	%rd269, %rd268;
	mov.u32 	%r585, %r584;
	@%p177 bra 	$L__BB9_34;
	setp.lt.s64 	%p178, %rd268, %rd37;
	min.s64 	%rd269, %rd268, %rd37;
	selp.b32 	%r585, %r584, %r483, %p178;
$L__BB9_34:
	mov.b32 	%r520, 4;
	mov.b32 	%r521, 31;
	mov.b32 	%r522, -1;
	// begin inline asm
	shfl.sync.down.b32 %r503, %r585, %r520, %r521, %r522;
	// end inline asm
	// begin inline asm
	shfl.sync.down.b32 %r508, %r509, %r520, %r521, %r522;
	// end inline asm
	mov.b64 	{%r514, %r519}, %rd269;
	// begin inline asm
	shfl.sync.down.b32 %r513, %r514, %r520, %r521, %r522;
	// end inline asm
	// begin inline asm
	shfl.sync.down.b32 %r518, %r519, %r520, %r521, %r522;
	// end inline asm
	mov.b64 	%rd40, {%r513, %r518};
	setp.gt.s32 	%p179, %r462, 27;
	mov.u64 	%rd270, %rd269;
	mov.u32 	%r586, %r585;
	@%p179 bra 	$L__BB9_38;
	setp.lt.s32 	%p180, %r585, %r503;
	mov.u64 	%rd270, %rd40;
	mov.u32 	%r586, %r503;
	@%p180 bra 	$L__BB9_38;
	setp.lt.s32 	%p181, %r503, %r585;
	mov.u64 	%rd270, %rd269;
	mov.u32 	%r586, %r585;
	@%p181 bra 	$L__BB9_38;
	setp.lt.s64 	%p182, %rd269, %rd40;
	min.s64 	%rd270, %rd269, %rd40;
	selp.b32 	%r586, %r585, %r503, %p182;
$L__BB9_38:
	mov.b32 	%r540, 8;
	mov.b32 	%r541, 31;
	mov.b32 	%r542, -1;
	// begin inline asm
	shfl.sync.down.b32 %r523, %r586, %r540, %r541, %r542;
	// end inline asm
	// begin inline asm
	shfl.sync.down.b32 %r528, %r529, %r540, %r541, %r542;
	// end inline asm
	mov.b64 	{%r534, %r539}, %rd270;
	// begin inline asm
	shfl.sync.down.b32 %r533, %r534, %r540, %r541, %r542;
	// end inline asm
	// begin inline asm
	shfl.sync.down.b32 %r538, %r539, %r540, %r541, %r542;
	// end inline asm
	mov.b64 	%rd43, {%r533, %r538};
	setp.gt.s32 	%p183, %r462, 23;
	mov.u64 	%rd271, %rd270;
	mov.u32 	%r587, %r586;
	@%p183 bra 	$L__BB9_42;
	setp.lt.s32 	%p184, %r586, %r523;
	mov.u64 	%rd271, %rd43;
	mov.u32 	%r587, %r523;
	@%p184 bra 	$L__BB9_42;
	setp.lt.s32 	%p185, %r523, %r586;
	mov.u64 	%rd271, %rd270;
	mov.u32 	%r587, %r586;
	@%p185 bra 	$L__BB9_42;
	setp.lt.s64 	%p186, %rd270, %rd43;
	min.s64 	%rd271, %rd270, %rd43;
	selp.b32 	%r587, %r586, %r523, %p186;
$L__BB9_42:
	mov.b32 	%r560, 16;
	mov.b32 	%r561, 31;
	mov.b32 	%r562, -1;
	// begin inline asm
	shfl.sync.down.b32 %r543, %r587, %r560, %r561, %r562;
	// end inline asm
	// begin inline asm
	shfl.sync.down.b32 %r548, %r549, %r560, %r561, %r562;
	// end inline asm
	mov.b64 	{%r554, %r559}, %rd271;
	// begin inline asm
	shfl.sync.down.b32 %r553, %r554, %r560, %r561, %r562;
	// end inline asm
	// begin inline asm
	shfl.sync.down.b32 %r558, %r559, %r560, %r561, %r562;
	// end inline asm
	mov.b64 	%rd46, {%r553, %r558};
	setp.gt.s32 	%p187, %r462, 15;
	mov.u64 	%rd323, %rd271;
	mov.u32 	%r639, %r587;
	@%p187 bra 	$L__BB9_46;
	setp.lt.s32 	%p188, %r587, %r543;
	mov.u64 	%rd323, %rd46;
	mov.u32 	%r639, %r543;
	@%p188 bra 	$L__BB9_46;
	setp.lt.s32 	%p189, %r543, %r587;
	mov.u64 	%rd323, %rd271;
	mov.u32 	%r639, %r587;
	@%p189 bra 	$L__BB9_46;
	setp.lt.s64 	%p190, %rd271, %rd46;
	min.s64 	%rd323, %rd271, %rd46;
	selp.b32 	%r639, %r587, %r543, %p190;
$L__BB9_46:
	setp.ne.s32 	%p191, %r462, 0;
	@%p191 bra 	$L__BB9_48;
	shr.u32 	%r563, %r4, 1;
	and.b32  	%r564, %r563, 496;
	mov.u32 	%r565, _ZN6thrust24THRUST_300001_SM_1000_NS8cuda_cub4core6detail5shmemE;
	add.s32 	%r566, %r565, %r564;
	st.shared.u32 	[%r566+8], %r639;
	st.shared.u64 	[%r566+16], %rd323;
$L__BB9_48:
	bar.sync 	0;
	setp.ne.s32 	%p192, %r4, 0;
	@%p192 bra 	$L__BB9_208;
	ld.shared.u32 	%r55, [_ZN6thrust24THRUST_300001_SM_1000_NS8cuda_cub4core6detail5shmemE+24];
	ld.shared.u64 	%rd49, [_ZN6thrust24THRUST_300001_SM_1000_NS8cuda_cub4core6detail5shmemE+32];
	setp.lt.s32 	%p193, %r639, %r55;
	mov.u64 	%rd273, %rd49;
	mov.u32 	%r589, %r55;
	@%p193 bra 	$L__BB9_52;
	setp.lt.s32 	%p194, %r55, %r639;
	mov.u64 	%rd273, %rd323;
	mov.u32 	%r589, %r639;
	@%p194 bra 	$L__BB9_52;
	setp.lt.s64 	%p195, %rd323, %rd49;
	min.s64 	%rd273, %rd323, %rd49;
	selp.b32 	%r589, %r639, %r55, %p195;
$L__BB9_52:
	ld.shared.u32 	%r58, [_ZN6thrust24THRUST_300001_SM_1000_NS8cuda_cub4core6detail5shmemE+40];
	ld.shared.u64 	%rd52, [_ZN6thrust24THRUST_300001_SM_1000_NS8cuda_cub4core6detail5shmemE+48];
	setp.lt.s32 	%p196, %r589, %r58;
	mov.u64 	%rd274, %rd52;
	mov.u32 	%r590, %r58;
	@%p196 bra 	$L__BB9_55;
	setp.lt.s32 	%p197, %r58, %r589;
	mov.u64 	%rd274, %rd273;
	mov.u32 	%r590, %r589;
	@%p197 bra 	$L__BB9_55;
	setp.lt.s64 	%p198, %rd273, %rd52;
	min.s64 	%rd274, %rd273, %rd52;
	selp.b32 	%r590, %r589, %r58, %p198;
$L__BB9_55:
	ld.shared.u32 	%r61, [_ZN6thrust24THRUST_300001_SM_1000_NS8cuda_cub4core6detail5shmemE+56];
	ld.shared.u64 	%rd55, [_ZN6thrust24THRUST_300001_SM_1000_NS8cuda_cub4core6detail5shmemE+64];
	setp.lt.s32 	%p199, %r590, %r61;
	mov.u64 	%rd275, %rd55;
	mov.u32 	%r591, %r61;
	@%p199 bra 	$L__BB9_58;
	setp.lt.s32 	%p200, %r61, %r590;
	mov.u64 	%rd275, %rd274;
	mov.u32 	%r591, %r590;
	@%p200 bra 	$L__BB9_58;
	setp.lt.s64 	%p201, %rd274, %rd55;
	min.s64 	%rd275, %rd274, %rd55;
	selp.b32 	%r591, %r590, %r61, %p201;
$L__BB9_58:
	ld.shared.u32 	%r64, [_ZN6thrust24THRUST_300001_SM_1000_NS8cuda_cub4core6detail5shmemE+72];
	ld.shared.u64 	%rd58, [_ZN6thrust24THRUST_300001_SM_1000_NS8cuda_cub4core6detail5shmemE+80];
	setp.lt.s32 	%p202, %r591, %r64;
	mov.u64 	%rd276, %rd58;
	mov.u32 	%r592, %r64;
	@%p202 bra 	$L__BB9_61;
	setp.lt.s32 	%p203, %r64, %r591;
	mov.u64 	%rd276, %rd275;
	mov.u32 	%r592, %r591;
	@%p203 bra 	$L__BB9_61;
	setp.lt.s64 	%p204, %rd275, %rd58;
	min.s64 	%rd276, %rd275, %rd58;
	selp.b32 	%r592, %r591, %r64, %p204;
$L__BB9_61:
	ld.shared.u32 	%r67, [_ZN6thrust24THRUST_300001_SM_1000_NS8cuda_cub4core6detail5shmemE+88];
	ld.shared.u64 	%rd61, [_ZN6thrust24THRUST_300001_SM_1000_NS8cuda_cub4core6detail5shmemE+96];
	setp.lt.s32 	%p205, %r592, %r67;
	mov.u32 	%r593, %r67;
	mov.u64 	%rd277, %rd61;
	@%p205 bra 	$L__BB9_64;
	setp.lt.s32 	%p206, %r67, %r592;
	mov.u32 	%r593, %r592;
	mov.u64 	%rd277, %rd276;
	@%p206 bra 	$L__BB9_64;
	setp.lt.s64 	%p207, %rd276, %rd61;
	selp.b32 	%r593, %r592, %r67, %p207;
	min.s64 	%rd277, %rd276, %rd61;
$L__BB9_64:
	ld.shared.u32 	%r70, [_ZN6thrust24THRUST_300001_SM_1000_NS8cuda_cub4core6detail5shmemE+104];
	ld.shared.u64 	%rd64, [_ZN6thrust24THRUST_300001_SM_1000_NS8cuda_cub4core6detail5shmemE+112];
	setp.lt.s32 	%p208, %r593, %r70;
	mov.u32 	%r594, %r70;
	mov.u64 	%rd278, %rd64;
	@%p208 bra 	$L__BB9_67;
	setp.lt.s32 	%p209, %r70, %r593;
	mov.u32 	%r594, %r593;
	mov.u64 	%rd278, %rd277;
	@%p209 bra 	$L__BB9_67;
	setp.lt.s64 	%p210, %rd277, %rd64;
	selp.b32 	%r594, %r593, %r70, %p210;
	min.s64 	%rd278, %rd277, %rd64;
$L__BB9_67:
	ld.shared.u32 	%r73, [_ZN6thrust24THRUST_300001_SM_1000_NS8cuda_cub4core6detail5shmemE+120];
	ld.shared.u64 	%rd67, [_ZN6thrust24THRUST_300001_SM_1000_NS8cuda_cub4core6detail5shmemE+128];
	setp.lt.s32 	%p211, %r594, %r73;
	mov.u32 	%r639, %r73;
	mov.u64 	%rd323, %rd67;
	@%p211 bra 	$L__BB9_208;
	setp.lt.s32 	%p212, %r73, %r594;
	mov.u32 	%r639, %r594;
	mov.u64 	%rd323, %rd278;
	@%p212 bra 	$L__BB9_208;
	setp.lt.s64 	%p213, %rd278, %rd67;
	selp.b32 	%r639, %r594, %r73, %p213;
	min.s64 	%rd323, %rd278, %rd67;
	bra.uni 	$L__BB9_208;
$L__BB9_70:
	// begin inline asm
	mov.u32 %r349, %laneid;
	// end inline asm
	and.b32  	%r370, %r4, 992;
	add.s32 	%r371, %r370, 32;
	setp.gt.s32 	%p120, %r371, %r3;
	not.b32 	%r372, %r370;
	add.s32 	%r373, %r3, %r372;
	selp.b32 	%r368, %r373, 31, %p120;
	mov.b32 	%r367, 1;
	mov.b32 	%r369, -1;
	// begin inline asm
	shfl.sync.down.b32 %r350, %r582, %r367, %r368, %r369;
	// end inline asm
	// begin inline asm
	shfl.sync.down.b32 %r355, %r356, %r367, %r368, %r369;
	// end inline asm
	mov.b64 	{%r361, %r366}, %rd266;
	// begin inline asm
	shfl.sync.down.b32 %r360, %r361, %r367, %r368, %r369;
	// end inline asm
	// begin inline asm
	shfl.sync.down.b32 %r365, %r366, %r367, %r368, %r369;
	// end inline asm
	mov.b64 	%rd69, {%r360, %r365};
	setp.ge.s32 	%p121, %r349, %r368;
	mov.u32 	%r595, %r582;
	mov.u64 	%rd279, %rd266;
	@%p121 bra 	$L__BB9_74;
	setp.lt.s32 	%p122, %r582, %r350;
	mov.u32 	%r595, %r350;
	mov.u64 	%rd279, %rd69;
	@%p122 bra 	$L__BB9_74;
	setp.lt.s32 	%p123, %r350, %r582;
	mov.u32 	%r595, %r582;
	mov.u64 	%rd279, %rd266;
	@%p123 bra 	$L__BB9_74;
	setp.lt.s64 	%p124, %rd266, %rd69;
	selp.b32 	%r595, %r582, %r350, %p124;
	min.s64 	%rd279, %rd266, %rd69;
$L__BB9_74:
	mov.b32 	%r391, 2;
	mov.b32 	%r393, -1;
	// begin inline asm
	shfl.sync.down.b32 %r374, %r595, %r391, %r368, %r393;
	// end inline asm
	// begin inline asm
	shfl.sync.down.b32 %r379, %r380, %r391, %r368, %r393;
	// end inline asm
	mov.b64 	{%r385, %r390}, %rd279;
	// begin inline asm
	shfl.sync.down.b32 %r384, %r385, %r391, %r368, %r393;
	// end inline asm
	// begin inline asm
	shfl.sync.down.b32 %r389, %r390, %r391, %r368, %r393;
	// end inline asm
	mov.b64 	%rd72, {%r384, %r389};
	add.s32 	%r394, %r349, 2;
	setp.gt.s32 	%p125, %r394, %r368;
	mov.u32 	%r596, %r595;
	mov.u64 	%rd280, %rd279;
	@%p125 bra 	$L__BB9_78;
	setp.lt.s32 	%p126, %r595, %r374;
	mov.u32 	%r596, %r374;
	mov.u64 	%rd280, %rd72;
	@%p126 bra 	$L__BB9_78;
	setp.lt.s32 	%p127, %r374, %r595;
	mov.u32 	%r596, %r595;
	mov.u64 	%rd280, %rd279;
	@%p127 bra 	$L__BB9_78;
	setp.lt.s64 	%p128, %rd279, %rd72;
	selp.b32 	%r596, %r595, %r374, %p128;
	min.s64 	%rd280, %rd279, %rd72;
$L__BB9_78:
	mov.b32 	%r412, 4;
	mov.b32 	%r414, -1;
	// begin inline asm
	shfl.sync.down.b32 %r395, %r596, %r412, %r368, %r414;
	// end inline asm
	// begin inline asm
	shfl.sync.down.b32 %r400, %r401, %r412, %r368, %r414;
	// end inline asm
	mov.b64 	{%r406, %r411}, %rd280;
	// begin inline asm
	shfl.sync.down.b32 %r405, %r406, %r412, %r368, %r414;
	// end inline asm
	// begin inline asm
	shfl.sync.down.b32 %r410, %r411, %r412, %r368, %r414;
	// end inline asm
	mov.b64 	%rd75, {%r405, %r410};
	add.s32 	%r415, %r349, 4;
	setp.gt.s32 	%p129, %r415, %r368;
	mov.u32 	%r597, %r596;
	mov.u64 	%rd281, %rd280;
	@%p129 bra 	$L__BB9_82;
	setp.lt.s32 	%p130, %r596, %r395;
	mov.u32 	%r597, %r395;
	mov.u64 	%rd281, %rd75;
	@%p130 bra 	$L__BB9_82;
	setp.lt.s32 	%p131, %r395, %r596;
	mov.u32 	%r597, %r596;
	mov.u64 	%rd281, %rd280;
	@%p131 bra 	$L__BB9_82;
	setp.lt.s64 	%p132, %rd280, %rd75;
	selp.b32 	%r597, %r596, %r395, %p132;
	min.s64 	%rd281, %rd280, %rd75;
$L__BB9_82:
	mov.b32 	%r433, 8;
	mov.b32 	%r435, -1;
	// begin inline asm
	shfl.sync.down.b32 %r416, %r597, %r433, %r368, %r435;
	// end inline asm
	// begin inline asm
	shfl.sync.down.b32 %r421, %r422, %r433, %r368, %r435;
	// end inline asm
	mov.b64 	{%r427, %r432}, %rd281;
	// begin inline asm
	shfl.sync.down.b32 %r426, %r427, %r433, %r368, %r435;
	// end inline asm
	// begin inline asm
	shfl.sync.down.b32 %r431, %r432, %r433, %r368, %r435;
	// end inline asm
	mov.b64 	%rd78, {%r426, %r431};
	add.s32 	%r436, %r349, 8;
	setp.gt.s32 	%p133, %r436, %r368;
	mov.u32 	%r598, %r597;
	mov.u64 	%rd282, %rd281;
	@%p133 bra 	$L__BB9_86;
	setp.lt.s32 	%p134, %r597, %r416;
	mov.u32 	%r598, %r416;
	mov.u64 	%rd282, %rd78;
	@%p134 bra 	$L__BB9_86;
	setp.lt.s32 	%p135, %r416, %r597;
	mov.u32 	%r598, %r597;
	mov.u64 	%rd282, %rd281;
	@%p135 bra 	$L__BB9_86;
	setp.lt.s64 	%p136, %rd281, %rd78;
	selp.b32 	%r598, %r597, %r416, %p136;
	min.s64 	%rd282, %rd281, %rd78;
$L__BB9_86:
	mov.b32 	%r454, 16;
	mov.b32 	%r456, -1;
	// begin inline asm
	shfl.sync.down.b32 %r437, %r598, %r454, %r368, %r456;
	// end inline asm
	// begin inline asm
	shfl.sync.down.b32 %r442, %r443, %r454, %r368, %r456;
	// end inline asm
	mov.b64 	{%r448, %r453}, %rd282;
	// begin inline asm
	shfl.sync.down.b32 %r447, %r448, %r454, %r368, %r456;
	// end inline asm
	// begin inline asm
	shfl.sync.down.b32 %r452, %r453, %r454, %r368, %r456;
	// end inline asm
	mov.b64 	%rd81, {%r447, %r452};
	add.s32 	%r457, %r349, 16;
	setp.gt.s32 	%p137, %r457, %r368;
	mov.u32 	%r639, %r598;
	mov.u64 	%rd323, %rd282;
	@%p137 bra 	$L__BB9_90;
	setp.lt.s32 	%p138, %r598, %r437;
	mov.u32 	%r639, %r437;
	mov.u64 	%rd323, %rd81;
	@%p138 bra 	$L__BB9_90;
	setp.lt.s32 	%p139, %r437, %r598;
	mov.u32 	%r639, %r598;
	mov.u64 	%rd323, %rd282;
	@%p139 bra 	$L__BB9_90;
	setp.lt.s64 	%p140, %rd282, %rd81;
	selp.b32 	%r639, %r598, %r437, %p140;
	min.s64 	%rd323, %rd282, %rd81;
$L__BB9_90:
	setp.ne.s32 	%p141, %r349, 0;
	@%p141 bra 	$L__BB9_92;
	shr.u32 	%r458, %r4, 1;
	and.b32  	%r459, %r458, 496;
	mov.u32 	%r460, _ZN6thrust24THRUST_300001_SM_1000_NS8cuda_cub4core6detail5shmemE;
	add.s32 	%r461, %r460, %r459;
	st.shared.u32 	[%r461+8], %r639;
	st.shared.u64 	[%r461+16], %rd323;
$L__BB9_92:
	bar.sync 	0;
	setp.ne.s32 	%p142, %r4, 0;
	@%p142 bra 	$L__BB9_208;
	setp.lt.s32 	%p143, %r3, 33;
	mov.u32 	%r600, %r639;
	mov.u64 	%rd284, %rd323;
	@%p143 bra 	$L__BB9_97;
	ld.shared.u32 	%r92, [_ZN6thrust24THRUST_300001_SM_1000_NS8cuda_cub4core6detail5shmemE+24];
	ld.shared.u64 	%rd84, [_ZN6thrust24THRUST_300001_SM_1000_NS8cuda_cub4core6detail5shmemE+32];
	setp.lt.s32 	%p144, %r639, %r92;
	mov.u32 	%r600, %r92;
	mov.u64 	%rd284, %rd84;
	@%p144 bra 	$L__BB9_97;
	setp.lt.s32 	%p145, %r92, %r639;
	mov.u32 	%r600, %r639;
	mov.u64 	%rd284, %rd323;
	@%p145 bra 	$L__BB9_97;
	setp.lt.s64 	%p146, %rd323, %rd84;
	selp.b32 	%r600, %r639, %r92, %p146;
	min.s64 	%rd284, %rd323, %rd84;
$L__BB9_97:
	setp.lt.s32 	%p147, %r3, 65;
	mov.u32 	%r601, %r600;
	mov.u64 	%rd285, %rd284;
	@%p147 bra 	$L__BB9_101;
	ld.shared.u32 	%r95, [_ZN6thrust24THRUST_300001_SM_1000_NS8cuda_cub4core6detail5shmemE+40];
	ld.shared.u64 	%rd87, [_ZN6thrust24THRUST_300001_SM_1000_NS8cuda_cub4core6detail5shmemE+48];
	setp.lt.s32 	%p148, %r600, %r95;
	mov.u32 	%r601, %r95;
	mov.u64 	%rd285, %rd87;
	@%p148 bra 	$L__BB9_101;
	setp.lt.s32 	%p149, %r95, %r600;
	mov.u32 	%r601, %r600;
	mov.u64 	%rd285, %rd284;
	@%p149 bra 	$L__BB9_101;
	setp.lt.s64 	%p150, %rd284, %rd87;
	selp.b32 	%r601, %r600, %r95, %p150;
	min.s64 	%rd285, %rd284, %rd87;
$L__BB9_101:
	setp.lt.s32 	%p151, %r3, 97;
	mov.u32 	%r602, %r601;
	mov.u64 	%rd286, %rd285;
	@%p151 bra 	$L__BB9_105;
	ld.shared.u32 	%r98, [_ZN6thrust24THRUST_300001_SM_1000_NS8cuda_cub4core6detail5shmemE+56];
	ld.shared.u64 	%rd90, [_ZN6thrust24THRUST_300001_SM_1000_NS8cuda_cub4core6detail5shmemE+64];
	setp.lt.s32 	%p152, %r601, %r98;
	mov.u32 	%r602, %r98;
	mov.u64 	%rd286, %rd90;
	@%p152 bra 	$L__BB9_105;
	setp.lt.s32 	%p153, %r98, %r601;
	mov.u32 	%r602, %r601;
	mov.u64 	%rd286, %rd285;
	@%p153 bra 	$L__BB9_105;
	setp.lt.s64 	%p154, %rd285, %rd90;
	selp.b32 	%r602, %r601, %r98, %p154;
	min.s64 	%rd286, %rd285, %rd90;
$L__BB9_105:
	setp.lt.s32 	%p155, %r3, 129;
	mov.u32 	%r603, %r602;
	mov.u64 	%rd287, %rd286;
	@%p155 bra 	$L__BB9_109;
	ld.shared.u32 	%r101, [_ZN6thrust24THRUST_300001_SM_1000_NS8cuda_cub4core6detail5shmemE+72];
	ld.shared.u64 	%rd93, [_ZN6thrust24THRUST_300001_SM_1000_NS8cuda_cub4core6detail5shmemE+80];
	setp.lt.s32 	%p156, %r602, %r101;
	mov.u32 	%r603, %r101;
	mov.u64 	%rd287, %rd93;
	@%p156 bra 	$L__BB9_109;
	setp.lt.s32 	%p157, %r101, %r602;
	mov.u32 	%r603, %r602;
	mov.u64 	%rd287, %rd286;
	@%p157 bra 	$L__BB9_109;
	setp.lt.s64 	%p158, %rd286, %rd93;
	selp.b32 	%r603, %r602, %r101, %p158;
	min.s64 	%rd287, %rd286, %rd93;
$L__BB9_109:
	setp.lt.s32 	%p159, %r3, 161;
	mov.u32 	%r604, %r603;
	mov.u64 	%rd288, %rd287;
	@%p159 bra 	$L__BB9_113;
	ld.shared.u32 	%r104, [_ZN6thrust24THRUST_300001_SM_1000_NS8cuda_cub4core6detail5shmemE+88];
	ld.shared.u64 	%rd96, [_ZN6thrust24THRUST_300001_SM_1000_NS8cuda_cub4core6detail5shmemE+96];
	setp.lt.s32 	%p160, %r603, %r104;
	mov.u32 	%r604, %r104;
	mov.u64 	%rd288, %rd96;
	@%p160 bra 	$L__BB9_113;
	setp.lt.s32 	%p161, %r104, %r603;
	mov.u32 	%r604, %r603;
	mov.u64 	%rd288, %rd287;
	@%p161 bra 	$L__BB9_113;
	setp.lt.s64 	%p162, %rd287, %rd96;
	selp.b32 	%r604, %r603, %r104, %p162;
	min.s64 	%rd288, %rd287, %rd96;
$L__BB9_113:
	setp.lt.s32 	%p163, %r3, 193;
	mov.u32 	%r605, %r604;
	mov.u64 	%rd289, %rd288;
	@%p163 bra 	$L__BB9_117;
	ld.shared.u32 	%r107, [_ZN6thrust24THRUST_300001_SM_1000_NS8cuda_cub4core6detail5shmemE+104];
	ld.shared.u64 	%rd99, [_ZN6thrust24THRUST_300001_SM_1000_NS8cuda_cub4core6detail5shmemE+112];
	setp.lt.s32 	%p164, %r604, %r107;
	mov.u32 	%r605, %r107;
	mov.u64 	%rd289, %rd99;
	@%p164 bra 	$L__BB9_117;
	setp.lt.s32 	%p165, %r107, %r604;
	mov.u32 	%r605, %r604;
	mov.u64 	%rd289, %rd288;
	@%p165 bra 	$L__BB9_117;
	setp.lt.s64 	%p166, %rd288, %rd99;
	selp.b32 	%r605, %r604, %r107, %p166;
	min.s64 	%rd289, %rd288, %rd99;
$L__BB9_117:
	setp.lt.s32 	%p167, %r3, 225;
	mov.u32 	%r639, %r605;
	mov.u64 	%rd323, %rd289;
	@%p167 bra 	$L__BB9_208;
	ld.shared.u32 	%r110, [_ZN6thrust24THRUST_300001_SM_1000_NS8cuda_cub4core6detail5shmemE+120];
	ld.shared.u64 	%rd102, [_ZN6thrust24THRUST_300001_SM_1000_NS8cuda_cub4core6detail5shmemE+128];
	setp.lt.s32 	%p168, %r605, %r110;
	mov.u32 	%r639, %r110;
	mov.u64 	%rd323, %rd102;
	@%p168 bra 	$L__BB9_208;
	setp.lt.s32 	%p169, %r110, %r605;
	mov.u32 	%r639, %r605;
	mov.u64 	%rd323, %rd289;
	@%p169 bra 	$L__BB9_208;
	setp.lt.s64 	%p170, %rd289, %rd102;
	selp.b32 	%r639, %r605, %r110, %p170;
	min.s64 	%rd323, %rd289, %rd102;
	bra.uni 	$L__BB9_208;
$L__BB9_121:
	mov.u32 	%r112, %tid.x;
	add.s64 	%rd104, %rd196, %rd4;
	cvt.u64.u32 	%rd105, %r112;
	add.s64 	%rd201, %rd105, %rd4;
	cvta.to.global.u64 	%rd202, %rd195;
	shl.b64 	%rd203, %rd201, 2;
	add.s64 	%rd204, %rd202, %rd203;
	ld.global.u32 	%r205, [%rd204];
	add.s32 	%r206, %r112, 256;
	cvt.u64.u32 	%rd205, %r206;
	ld.global.u32 	%r207, [%rd204+1024];
	add.s32 	%r208, %r112, 512;
	cvt.u64.u32 	%rd206, %r208;
	ld.global.u32 	%r209, [%rd204+2048];
	add.s32 	%r210, %r112, 768;
	cvt.u64.u32 	%rd207, %r210;
	ld.global.u32 	%r211, [%rd204+3072];
	or.b32  	%r212, %r112, 1024;
	cvt.u64.u32 	%rd106, %r212;
	add.s64 	%rd311, %rd104, %rd106;
	ld.global.u32 	%r627, [%rd204+4096];
	setp.lt.s32 	%p2, %r205, %r207;
	max.s32 	%r213, %r205, %r207;
	selp.b64 	%rd208, %rd205, %rd105, %p2;
	setp.lt.s32 	%p3, %r213, %r209;
	max.s32 	%r214, %r213, %r209;
	selp.b64 	%rd209, %rd206, %rd208, %p3;
	setp.lt.s32 	%p4, %r214, %r211;
	max.s32 	%r114, %r214, %r211;
	selp.b64 	%rd108, %rd207, %rd209, %p4;
	setp.lt.s32 	%p5, %r114, %r627;
	@%p5 bra 	$L__BB9_123;
	setp.lt.s32 	%p6, %r627, %r114;
	setp.lt.u64 	%p7, %rd108, %rd106;
	or.pred  	%p8, %p6, %p7;
	selp.b32 	%r627, %r114, %r627, %p8;
	add.s64 	%rd210, %rd104, %rd108;
	selp.b64 	%rd311, %rd210, %rd311, %p8;
$L__BB9_123:
	setp.le.u64 	%p9, %rd198, %rd5;
	@%p9 bra 	$L__BB9_164;
	setp.ne.s32 	%p10, %r112, 0;
	@%p10 bra 	$L__BB9_126;
	atom.global.add.u64 	%rd211, [%rd1+8], 1280;
	add.s64 	%rd212, %rd211, %rd5;
	st.shared.u64 	[_ZN6thrust24THRUST_300001_SM_1000_NS8cuda_cub4core6detail5shmemE+152], %rd212;
$L__BB9_126:
	bar.sync 	0;
	ld.shared.u64 	%rd299, [_ZN6thrust24THRUST_300001_SM_1000_NS8cuda_cub4core6detail5shmemE+152];
	add.s64 	%rd213, %rd299, 1280;
	setp.gt.s64 	%p11, %rd213, %rd198;
	@%p11 bra 	$L__BB9_141;
	mov.u32 	%r607, %r627;
	mov.u64 	%rd292, %rd311;
$L__BB9_128:
	add.s64 	%rd214, %rd299, %rd105;
	cvta.to.global.u64 	%rd215, %rd195;
	shl.b64 	%rd216, %rd214, 2;
	add.s64 	%rd217, %rd215, %rd216;
	add.s64 	%rd293, %rd214, %rd196;
	ld.global.u32 	%r608, [%rd217];
	add.s64 	%rd294, %rd293, 256;
	ld.global.u32 	%r609, [%rd217+1024];
	add.s64 	%rd295, %rd293, 512;
	ld.global.u32 	%r610, [%rd217+2048];
	add.s64 	%rd296, %rd293, 768;
	ld.global.u32 	%r611, [%rd217+3072];
	add.s64 	%rd311, %rd293, 1024;
	ld.global.u32 	%r627, [%rd217+4096];
	setp.lt.s32 	%p12, %r607, %r608;
	@%p12 bra 	$L__BB9_130;
	setp.lt.s32 	%p13, %r608, %r607;
	setp.lt.s64 	%p14, %rd292, %rd293;
	or.pred  	%p15, %p13, %p14;
	selp.b32 	%r608, %r607, %r608, %p15;
	selp.b64 	%rd293, %rd292, %rd293, %p15;
$L__BB9_130:
	setp.lt.s32 	%p16, %r608, %r609;
	@%p16 bra 	$L__BB9_132;
	setp.lt.s32 	%p17, %r609, %r608;
	setp.lt.s64 	%p18, %rd293, %rd294;
	or.pred  	%p19, %p17, %p18;
	selp.b32 	%r609, %r608, %r609, %p19;
	selp.b64 	%rd294, %rd293, %rd294, %p19;
$L__BB9_132:
	setp.lt.s32 	%p20, %r609, %r610;
	@%p20 bra 	$L__BB9_134;
	setp.lt.s32 	%p21, %r610, %r609;
	setp.lt.s64 	%p22, %rd294, %rd295;
	or.pred  	%p23, %p21, %p22;
	selp.b32 	%r610, %r609, %r610, %p23;
	selp.b64 	%rd295, %rd294, %rd295, %p23;
$L__BB9_134:
	setp.lt.s32 	%p24, %r610, %r611;
	@%p24 bra 	$L__BB9_136;
	setp.lt.s32 	%p25, %r611, %r610;
	setp.lt.s64 	%p26, %rd295, %rd296;
	or.pred  	%p27, %p25, %p26;
	selp.b32 	%r611, %r610, %r611, %p27;
	selp.b64 	%rd296, %rd295, %rd296, %p27;
$L__BB9_136:
	setp.lt.s32 	%p28, %r611, %r627;
	@%p28 bra 	$L__BB9_138;
	setp.lt.s32 	%p29, %r627, %r611;
	setp.lt.s64 	%p30, %rd296, %rd311;
	or.pred  	%p31, %p29, %p30;
	selp.b32 	%r627, %r611, %r627, %p31;
	selp.b64 	%rd311, %rd296, %rd311, %p31;
$L__BB9_138:
	setp.ne.s32 	%p32, %r112, 0;
	bar.sync 	0;
	@%p32 bra 	$L__BB9_140;
	atom.global.add.u64 	%rd218, [%rd1+8], 1280;
	add.s64 	%rd219, %rd218, %rd5;
	st.shared.u64 	[_ZN6thrust24THRUST_300001_SM_1000_NS8cuda_cub4core6detail5shmemE+152], %rd219;
$L__BB9_140:
	bar.sync 	0;
	ld.shared.u64 	%rd299, [_ZN6thrust24THRUST_300001_SM_1000_NS8cuda_cub4core6detail5shmemE+152];
	add.s64 	%rd220, %rd299, 1280;
	setp.le.s64 	%p33, %rd220, %rd198;
	mov.u32 	%r607, %r627;
	mov.u64 	%rd292, %rd311;
	@%p33 bra 	$L__BB9_128;
$L__BB9_141:
	setp.le.s64 	%p34, %rd198, %rd299;
	@%p34 bra 	$L__BB9_164;
	cvt.u32.u64 	%r215, %rd299;
	cvt.u32.u64 	%r216, %rd198;
	sub.s32 	%r134, %r216, %r215;
	setp.ge.s32 	%p35, %r112, %r134;
	@%p35 bra 	$L__BB9_164;
	cvta.to.global.u64 	%rd132, %rd195;
	not.b32 	%r219, %r112;
	add.s32 	%r220, %r219, %r216;
	sub.s32 	%r135, %r220, %r215;
	and.b32  	%r222, %r135, 768;
	setp.eq.s32 	%p36, %r222, 768;
	mov.u32 	%r618, %r112;
	@%p36 bra 	$L__BB9_149;
	add.s64 	%rd222, %rd299, %rd105;
	add.s64 	%rd301, %rd222, %rd196;
	shl.b64 	%rd223, %rd222, 2;
	add.s64 	%rd300, %rd132, %rd223;
	shr.u32 	%r223, %r135, 8;
	add.s32 	%r224, %r223, 1;
	and.b32  	%r225, %r224, 3;
	neg.s32 	%r614, %r225;
	mov.u32 	%r618, %r112;
$L__BB9_145:
	.pragma "nounroll";
	mov.u64 	%rd137, %rd311;
	mov.u32 	%r139, %r627;
	ld.global.u32 	%r140, [%rd300];
	setp.lt.s32 	%p37, %r139, %r140;
	mov.u32 	%r627, %r140;
	mov.u64 	%rd311, %rd301;
	@%p37 bra 	$L__BB9_148;
	setp.lt.s32 	%p38, %r140, %r139;
	mov.u32 	%r627, %r139;
	mov.u64 	%rd311, %rd137;
	@%p38 bra 	$L__BB9_148;
	setp.lt.s64 	%p39, %rd137, %rd301;
	selp.b32 	%r627, %r139, %r140, %p39;
	min.s64 	%rd311, %rd137, %rd301;
$L__BB9_148:
	add.s32 	%r618, %r618, 256;
	add.s64 	%rd301, %rd301, 256;
	add.s64 	%rd300, %rd300, 1024;
	add.s32 	%r614, %r614, 1;
	setp.ne.s32 	%p40, %r614, 0;
	@%p40 bra 	$L__BB9_145;
$L__BB9_149:
	setp.lt.u32 	%p41, %r135, 768;
	@%p41 bra 	$L__BB9_164;
	add.s32 	%r621, %r618, 512;
$L__BB9_151:
	mov.u32 	%r149, %r621;
	add.s32 	%r226, %r149, -512;
	cvt.u64.u32 	%rd224, %r226;
	add.s64 	%rd225, %rd299, %rd224;
	shl.b64 	%rd226, %rd225, 2;
	add.s64 	%rd145, %rd132, %rd226;
	add.s64 	%rd146, %rd225, %rd196;
	ld.global.u32 	%r151, [%rd145];
	setp.lt.s32 	%p42, %r627, %r151;
	mov.u32 	%r623, %r151;
	mov.u64 	%rd307, %rd146;
	@%p42 bra 	$L__BB9_154;
	setp.lt.s32 	%p43, %r151, %r627;
	mov.u32 	%r623, %r627;
	mov.u64 	%rd307, %rd311;
	@%p43 bra 	$L__BB9_154;
	setp.lt.s64 	%p44, %rd311, %rd146;
	selp.b32 	%r623, %r627, %r151, %p44;
	min.s64 	%rd307, %rd311, %rd146;
$L__BB9_154:
	add.s32 	%r227, %r149, -256;
	cvt.u64.u32 	%rd227, %r227;
	add.s64 	%rd228, %rd299, %rd227;
	add.s64 	%rd149, %rd228, %rd196;
	ld.global.u32 	%r154, [%rd145+1024];
	setp.lt.s32 	%p45, %r623, %r154;
	mov.u32 	%r624, %r154;
	mov.u64 	%rd308, %rd149;
	@%p45 bra 	$L__BB9_157;
	setp.lt.s32 	%p46, %r154, %r623;
	mov.u32 	%r624, %r623;
	mov.u64 	%rd308, %rd307;
	@%p46 bra 	$L__BB9_157;
	setp.lt.s64 	%p47, %rd307, %rd149;
	selp.b32 	%r624, %r623, %r154, %p47;
	min.s64 	%rd308, %rd307, %rd149;
$L__BB9_157:
	cvt.u64.u32 	%rd229, %r149;
	add.s64 	%rd230, %rd299, %rd229;
	add.s64 	%rd152, %rd230, %rd196;
	ld.global.u32 	%r157, [%rd145+2048];
	setp.lt.s32 	%p48, %r624, %r157;
	mov.u32 	%r625, %r157;
	mov.u64 	%rd309, %rd152;
	@%p48 bra 	$L__BB9_160;
	setp.lt.s32 	%p49, %r157, %r624;
	mov.u32 	%r625, %r624;
	mov.u64 	%rd309, %rd308;
	@%p49 bra 	$L__BB9_160;
	setp.lt.s64 	%p50, %rd308, %rd152;
	selp.b32 	%r625, %r624, %r157, %p50;
	min.s64 	%rd309, %rd308, %rd152;
$L__BB9_160:
	add.s32 	%r228, %r149, 256;
	cvt.u64.u32 	%rd231, %r228;
	add.s64 	%rd232, %rd299, %rd231;
	add.s64 	%rd155, %rd232, %rd196;
	ld.global.u32 	%r160, [%rd145+3072];
	setp.lt.s32 	%p51, %r625, %r160;
	mov.u32 	%r627, %r160;
	mov.u64 	%rd311, %rd155;
	@%p51 bra 	$L__BB9_163;
	setp.lt.s32 	%p52, %r160, %r625;
	mov.u32 	%r627, %r625;
	mov.u64 	%rd311, %rd309;
	@%p52 bra 	$L__BB9_163;
	setp.lt.s64 	%p53, %rd309, %rd155;
	selp.b32 	%r627, %r625, %r160, %p53;
	min.s64 	%rd311, %rd309, %rd155;
$L__BB9_163:
	add.s32 	%r621, %r149, 1024;
	add.s32 	%r229, %r149, 512;
	setp.lt.s32 	%p54, %r229, %r134;
	@%p54 bra 	$L__BB9_151;
$L__BB9_164:
	// begin inline asm
	mov.u32 %r230, %laneid;
	// end inline asm
	mov.b32 	%r248, 1;
	mov.b32 	%r249, 31;
	mov.b32 	%r250, -1;
	// begin inline asm
	shfl.sync.down.b32 %r231, %r627, %r248, %r249, %r250;
	// end inline asm
	// begin inline asm
	shfl.sync.down.b32 %r236, %r237, %r248, %r249, %r250;
	// end inline asm
	mov.b64 	{%r242, %r247}, %rd311;
	// begin inline asm
	shfl.sync.down.b32 %r241, %r242, %r248, %r249, %r250;
	// end inline asm
	// begin inline asm
	shfl.sync.down.b32 %r246, %r247, %r248, %r249, %r250;
	// end inline asm
	mov.b64 	%rd159, {%r241, %r246};
	setp.gt.s32 	%p55, %r230, 30;
	mov.u32 	%r628, %r627;
	mov.u64 	%rd312, %rd311;
	@%p55 bra 	$L__BB9_168;
	setp.lt.s32 	%p56, %r627, %r231;
	mov.u32 	%r628, %r231;
	mov.u64 	%rd312, %rd159;
	@%p56 bra 	$L__BB9_168;
	setp.lt.s32 	%p57, %r231, %r627;
	mov.u32 	%r628, %r627;
	mov.u64 	%rd312, %rd311;
	@%p57 bra 	$L__BB9_168;
	setp.lt.s64 	%p58, %rd311, %rd159;
	selp.b32 	%r628, %r627, %r231, %p58;
	min.s64 	%rd312, %rd311, %rd159;
$L__BB9_168:
	mov.b32 	%r268, 2;
	mov.b32 	%r269, 31;
	mov.b32 	%r270, -1;
	// begin inline asm
	shfl.sync.down.b32 %r251, %r628, %r268, %r269, %r270;
	// end inline asm
	// begin inline asm
	shfl.sync.down.b32 %r256, %r257, %r268, %r269, %r270;
	// end inline asm
	mov.b64 	{%r262, %r267}, %rd312;
	// begin inline asm
	shfl.sync.down.b32 %r261, %r262, %r268, %r269, %r270;
	// end inline asm
	// begin inline asm
	shfl.sync.down.b32 %r266, %r267, %r268, %r269, %r270;
	// end inline asm
	mov.b64 	%rd162, {%r261, %r266};
	setp.gt.s32 	%p59, %r230, 29;
	mov.u32 	%r629, %r628;
	mov.u64 	%rd313, %rd312;
	@%p59 bra 	$L__BB9_172;
	setp.lt.s32 	%p60, %r628, %r251;
	mov.u32 	%r629, %r251;
	mov.u64 	%rd313, %rd162;
	@%p60 bra 	$L__BB9_172;
	setp.lt.s32 	%p61, %r251, %r628;
	mov.u32 	%r629, %r628;
	mov.u64 	%rd313, %rd312;
	@%p61 bra 	$L__BB9_172;
	setp.lt.s64 	%p62, %rd312, %rd162;
	selp.b32 	%r629, %r628, %r251, %p62;
	min.s64 	%rd313, %rd312, %rd162;
$L__BB9_172:
	mov.b32 	%r288, 4;
	mov.b32 	%r289, 31;
	mov.b32 	%r290, -1;
	// begin inline asm
	shfl.sync.down.b32 %r271, %r629, %r288, %r289, %r290;
	// end inline asm
	// begin inline asm
	shfl.sync.down.b32 %r276, %r277, %r288, %r289, %r290;
	// end inline asm
	mov.b64 	{%r282, %r287}, %rd313;
	// begin inline asm
	shfl.sync.down.b32 %r281, %r282, %r288, %r289, %r290;
	// end inline asm
	// begin inline asm
	shfl.sync.down.b32 %r286, %r287, %r288, %r289, %r290;
	// end inline asm
	mov.b64 	%rd165, {%r281, %r286};
	setp.gt.s32 	%p63, %r230, 27;
	mov.u32 	%r630, %r629;
	mov.u64 	%rd314, %rd313;
	@%p63 bra 	$L__BB9_176;
	setp.lt.s32 	%p64, %r629, %r271;
	mov.u32 	%r630, %r271;
	mov.u64 	%rd314, %rd165;
	@%p64 bra 	$L__BB9_176;
	setp.lt.s32 	%p65, %r271, %r629;
	mov.u32 	%r630, %r629;
	mov.u64 	%rd314, %rd313;
	@%p65 bra 	$L__BB9_176;
	setp.lt.s64 	%p66, %rd313, %rd165;
	selp.b32 	%r630, %r629, %r271, %p66;
	min.s64 	%rd314, %rd313, %rd165;
$L__BB9_176:
	mov.b32 	%r308, 8;
	mov.b32 	%r309, 31;
	mov.b32 	%r310, -1;
	// begin inline asm
	shfl.sync.down.b32 %r291, %r630, %r308, %r309, %r310;
	// end inline asm
	// begin inline asm
	shfl.sync.down.b32 %r296, %r297, %r308, %r309, %r310;
	// end inline asm
	mov.b64 	{%r302, %r307}, %rd314;
	// begin inline asm
	shfl.sync.down.b32 %r301, %r302, %r308, %r309, %r310;
	// end inline asm
	// begin inline asm
	shfl.sync.down.b32 %r306, %r307, %r308, %r309, %r310;
	// end inline asm
	mov.b64 	%rd168, {%r301, %r306};
	setp.gt.s32 	%p67, %r230, 23;
	mov.u32 	%r631, %r630;
	mov.u64 	%rd315, %rd314;
	@%p67 bra 	$L__BB9_180;
	setp.lt.s32 	%p68, %r630, %r291;
	mov.u32 	%r631, %r291;
	mov.u64 	%rd315, %rd168;
	@%p68 bra 	$L__BB9_180;
	setp.lt.s32 	%p69, %r291, %r630;
	mov.u32 	%r631, %r630;
	mov.u64 	%rd315, %rd314;
	@%p69 bra 	$L__BB9_180;
	setp.lt.s64 	%p70, %rd314, %rd168;
	selp.b32 	%r631, %r630, %r291, %p70;
	min.s64 	%rd315, %rd314, %rd168;
$L__BB9_180:
	mov.b32 	%r328, 16;
	mov.b32 	%r329, 31;
	mov.b32 	%r330, -1;
	// begin inline asm
	shfl.sync.down.b32 %r311, %r631, %r328, %r329, %r330;
	// end inline asm
	// begin inline asm
	shfl.sync.down.b32 %r316, %r317, %r328, %r329, %r330;
	// end inline asm
	mov.b64 	{%r322, %r327}, %rd315;
	// begin inline asm
	shfl.sync.down.b32 %r321, %r322, %r328, %r329, %r330;
	// end inline asm
	// begin inline asm
	shfl.sync.down.b32 %r326, %r327, %r328, %r329, %r330;
	// end inline asm
	mov.b64 	%rd171, {%r321, %r326};
	setp.gt.s32 	%p71, %r230, 15;
	mov.u32 	%r639, %r631;
	mov.u64 	%rd323, %rd315;
	@%p71 bra 	$L__BB9_184;
	setp.lt.s32 	%p72, %r631, %r311;
	mov.u32 	%r639, %r311;
	mov.u64 	%rd323, %rd171;
	@%p72 bra 	$L__BB9_184;
	setp.lt.s32 	%p73, %r311, %r631;
	mov.u32 	%r639, %r631;
	mov.u64 	%rd323, %rd315;
	@%p73 bra 	$L__BB9_184;
	setp.lt.s64 	%p74, %rd315, %rd171;
	selp.b32 	%r639, %r631, %r311, %p74;
	min.s64 	%rd323, %rd315, %rd171;
$L__BB9_184:
	setp.ne.s32 	%p75, %r230, 0;
	@%p75 bra 	$L__BB9_186;
	shr.u32 	%r331, %r112, 1;
	and.b32  	%r332, %r331, 496;
	mov.u32 	%r333, _ZN6thrust24THRUST_300001_SM_1000_NS8cuda_cub4core6detail5shmemE;
	add.s32 	%r334, %r333, %r332;
	st.shared.u32 	[%r334+8], %r639;
	st.shared.u64 	[%r334+16], %rd323;
$L__BB9_186:
	bar.sync 	0;
	setp.ne.s32 	%p76, %r112, 0;
	@%p76 bra 	$L__BB9_208;
	ld.shared.u32 	%r181, [_ZN6thrust24THRUST_300001_SM_1000_NS8cuda_cub4core6detail5shmemE+24];
	ld.shared.u64 	%rd174, [_ZN6thrust24THRUST_300001_SM_1000_NS8cuda_cub4core6detail5shmemE+32];
	setp.lt.s32 	%p77, %r639, %r181;
	mov.u32 	%r633, %r181;
	mov.u64 	%rd317, %rd174;
	@%p77 bra 	$L__BB9_190;
	setp.lt.s32 	%p78, %r181, %r639;
	mov.u32 	%r633, %r639;
	mov.u64 	%rd317, %rd323;
	@%p78 bra 	$L__BB9_190;
	setp.lt.s64 	%p79, %rd323, %rd174;
	selp.b32 	%r633, %r639, %r181, %p79;
	min.s64 	%rd317, %rd323, %rd174;
$L__BB9_190:
	ld.shared.u32 	%r184, [_ZN6thrust24THRUST_300001_SM_1000_NS8cuda_cub4core6detail5shmemE+40];
	ld.shared.u64 	%rd177, [_ZN6thrust24THRUST_300001_SM_1000_NS8cuda_cub4core6detail5shmemE+48];
	setp.lt.s32 	%p80, %r633, %r184;
	mov.u32 	%r634, %r184;
	mov.u64 	%rd318, %rd177;
	@%p80 bra 	$L__BB9_193;
	setp.lt.s32 	%p81, %r184, %r633;
	mov.u32 	%r634, %r633;
	mov.u64 	%rd318, %rd317;
	@%p81 bra 	$L__BB9_193;
	setp.lt.s64 	%p82, %rd317, %rd177;
	selp.b32 	%r634, %r633, %r184, %p82;
	min.s64 	%rd318, %rd317, %rd177;
$L__BB9_193:
	ld.shared.u32 	%r187, [_ZN6thrust24THRUST_300001_SM_1000_NS8cuda_cub4core6detail5shmemE+56];
	ld.shared.u64 	%rd180, [_ZN6thrust24THRUST_300001_SM_1000_NS8cuda_cub4core6detail5shmemE+64];
	setp.lt.s32 	%p83, %r634, %r187;
	mov.u32 	%r635, %r187;
	mov.u64 	%rd319, %rd180;
	@%p83 bra 	$L__BB9_196;
	setp.lt.s32 	%p84, %r187, %r634;
	mov.u32 	%r635, %r634;
	mov.u64 	%rd319, %rd318;
	@%p84 bra 	$L__BB9_196;
	setp.lt.s64 	%p85, %rd318, %rd180;
	selp.b32 	%r635, %r634, %r187, %p85;
	min.s64 	%rd319, %rd318, %rd180;
$L__BB9_196:
	ld.shared.u32 	%r190, [_ZN6thrust24THRUST_300001_SM_1000_NS8cuda_cub4core6detail5shmemE+72];
	ld.shared.u64 	%rd183, [_ZN6thrust24THRUST_300001_SM_1000_NS8cuda_cub4core6detail5shmemE+80];
	setp.lt.s32 	%p86, %r635, %r190;
	mov.u32 	%r636, %r190;
	mov.u64 	%rd320, %rd183;
	@%p86 bra 	$L__BB9_199;
	setp.lt.s32 	%p87, %r190, %r635;
	mov.u32 	%r636, %r635;
	mov.u64 	%rd320, %rd319;
	@%p87 bra 	$L__BB9_199;
	setp.lt.s64 	%p88, %rd319, %rd183;
	selp.b32 	%r636, %r635, %r190, %p88;
	min.s64 	%rd320, %rd319, %rd183;
$L__BB9_199:
	ld.shared.u32 	%r193, [_ZN6thrust24THRUST_300001_SM_1000_NS8cuda_cub4core6detail5shmemE+88];
	ld.shared.u64 	%rd186, [_ZN6thrust24THRUST_300001_SM_1000_NS8cuda_cub4core6detail5shmemE+96];
	setp.lt.s32 	%p89, %r636, %r193;
	mov.u32 	%r637, %r193;
	mov.u64 	%rd321, %rd186;
	@%p89 bra 	$L__BB9_202;
	setp.lt.s32 	%p90, %r193, %r636;
	mov.u32 	%r637, %r636;
	mov.u64 	%rd321, %rd320;
	@%p90 bra 	$L__BB9_202;
	setp.lt.s64 	%p91, %rd320, %rd186;
	selp.b32 	%r637, %r636, %r193, %p91;
	min.s64 	%rd321, %rd320, %rd186;
$L__BB9_202:
	ld.shared.u32 	%r196, [_ZN6thrust24THRUST_300001_SM_1000_NS8cuda_cub4core6detail5shmemE+104];
	ld.shared.u64 	%rd189, [_ZN6thrust24THRUST_300001_SM_1000_NS8cuda_cub4core6detail5shmemE+112];
	setp.lt.s32 	%p92, %r637, %r196;
	mov.u32 	%r638, %r196;
	mov.u64 	%rd322, %rd189;
	@%p92 bra 	$L__BB9_205;
	setp.lt.s32 	%p93, %r196, %r637;
	mov.u32 	%r638, %r637;
	mov.u64 	%rd322, %rd321;
	@%p93 bra 	$L__BB9_205;
	setp.lt.s64 	%p94, %rd321, %rd189;
	selp.b32 	%r638, %r637, %r196, %p94;
	min.s64 	%rd322, %rd321, %rd189;
$L__BB9_205:
	ld.shared.u32 	%r199, [_ZN6thrust24THRUST_300001_SM_1000_NS8cuda_cub4core6detail5shmemE+120];
	ld.shared.u64 	%rd192, [_ZN6thrust24THRUST_300001_SM_1000_NS8cuda_cub4core6detail5shmemE+128];
	setp.lt.s32 	%p95, %r638, %r199;
	mov.u32 	%r639, %r199;
	mov.u64 	%rd323, %rd192;
	@%p95 bra 	$L__BB9_208;
	setp.lt.s32 	%p96, %r199, %r638;
	mov.u32 	%r639, %r638;
	mov.u64 	%rd323, %rd322;
	@%p96 bra 	$L__BB9_208;
	setp.lt.s64 	%p97, %rd322, %rd192;
	selp.b32 	%r639, %r638, %r199, %p97;
	min.s64 	%rd323, %rd322, %rd192;
$L__BB9_208:
	mov.u32 	%r567, %tid.x;
	setp.ne.s32 	%p214, %r567, 0;
	@%p214 bra 	$L__BB9_210;
	ld.param.u64 	%rd254, [_ZN6thrust24THRUST_300001_SM_1000_NS8cuda_cub4core6detail13_kernel_agentINS1_8__reduce11ReduceAgentINS0_12zip_iteratorIN4cuda3std3__45tupleIJNS0_10device_ptrIiEENS0_17counting_iteratorIlNS0_11use_defaultESF_SF_EEEEEEEPNSB_IJilEEESJ_lNS1_9__extrema9arg_max_fIilNSA_4lessIiEEEEEEJSI_SK_lN3cub18CUB_300001_SM_100013GridEvenShareIlEENSS_9GridQueueIyEESP_EEEvDpT0__param_1];
	cvta.to.global.u64 	%rd251, %rd254;
	mul.wide.u32 	%rd252, %r1, 16;
	add.s64 	%rd253, %rd251, %rd252;
	st.global.u32 	[%rd253], %r639;
	st.global.u64 	[%rd253+8], %rd323;
$L__BB9_210:
	ret;

}
	// .globl	_ZN6thrust24THRUST_300001_SM_1000_NS8cuda_cub4core6detail13_kernel_agentINS1_8__reduce10DrainAgentIlEEJN3cub18CUB_300001_SM_10009GridQueueIyEElEEEvDpT0_
.visible .entry _ZN6thrust24THRUST_300001_SM_1000_NS8cuda_cub4core6detail13_kernel_agentINS1_8__reduce10DrainAgentIlEEJN3cub18CUB_300001_SM_10009GridQueueIyEElEEEvDpT0_(
	.param .align 8 .b8 _ZN6thrust24THRUST_300001_SM_1000_NS8cuda_cub4core6detail13_kernel_agentINS1_8__reduce10DrainAgentIlEEJN3cub18CUB_300001_SM_10009GridQueueIyEElEEEvDpT0__param_0[8],
	.param .u64 _ZN6thrust24THRUST_300001_SM_1000_NS8cuda_cub4core6detail13_kernel_agentINS1_8__reduce10DrainAgentIlEEJN3cub18CUB_300001_SM_10009GridQueueIyEElEEEvDpT0__param_1
)
.maxntid 1
{
	.reg .b64 	%rd<5>;

	ld.param.u64 	%rd1, [_ZN6thrust24THRUST_300001_SM_1000_NS8cuda_cub4core6detail13_kernel_agentINS1_8__reduce10DrainAgentIlEEJN3cub18CUB_300001_SM_10009GridQueueIyEElEEEvDpT0__param_0];
	ld.param.u64 	%rd2, [_ZN6thrust24THRUST_300001_SM_1000_NS8cuda_cub4core6detail13_kernel_agentINS1_8__reduce10DrainAgentIlEEJN3cub18CUB_300001_SM_10009GridQueueIyEElEEEvDpT0__param_1];
	cvta.to.global.u64 	%rd3, %rd1;
	st.global.u64 	[%rd3], %rd2;
	mov.b64 	%rd4, 0;
	st.global.u64 	[%rd3+8], %rd4;
	ret;

}
	// .globl	_ZN6thrust24THRUST_300001_SM_1000_NS8cuda_cub4core6detail13_kernel_agentINS1_8__reduce11ReduceAgentIPN4cuda3std3__45tupleIJilEEESC_SB_lNS1_9__extrema9arg_max_fIilNS9_4lessIiEEEEEEJSC_SC_iSH_EEEvDpT0_
.visible .entry _ZN6thrust24THRUST_300001_SM_1000_NS8cuda_cub4core6detail13_kernel_agentINS1_8__reduce11ReduceAgentIPN4cuda3std3__45tupleIJilEEESC_SB_lNS1_9__extrema9arg_max_fIilNS9_4lessIiEEEEEEJSC_SC_iSH_EEEvDpT0_(
	.param .u64 .ptr .align 1 _ZN6thrust24THRUST_300001_SM_1000_NS8cuda_cub4core6detail13_kernel_agentINS1_8__reduce11ReduceAgentIPN4cuda3std3__45tupleIJilEEESC_SB_lNS1_9__extrema9arg_max_fIilNS9_4lessIiEEEEEEJSC_SC_iSH_EEEvDpT0__param_0,
	.param .u64 .ptr .align 1 _ZN6thrust24THRUST_300001_SM_1000_NS8cuda_cub4core6detail13_kernel_agentINS1_8__reduce11ReduceAgentIPN4cuda3std3__45tupleIJilEEESC_SB_lNS1_9__extrema9arg_max_fIilNS9_4lessIiEEEEEEJSC_SC_iSH_EEEvDpT0__param_1,
	.param .u32 _ZN6thrust24THRUST_300001_SM_1000_NS8cuda_cub4core6detail13_kernel_agentINS1_8__reduce11ReduceAgentIPN4cuda3std3__45tupleIJilEEESC_SB_lNS1_9__extrema9arg_max_fIilNS9_4lessIiEEEEEEJSC_SC_iSH_EEEvDpT0__param_2,
	.param .align 1 .b8 _ZN6thrust24THRUST_300001_SM_1000_NS8cuda_cub4core6detail13_kernel_agentINS1_8__reduce11ReduceAgentIPN4cuda3std3__45tupleIJilEEESC_SB_lNS1_9__extrema9arg_max_fIilNS9_4lessIiEEEEEEJSC_SC_iSH_EEEvDpT0__param_3[1]
)
.maxntid 256
{
	.reg .pred 	%p<264>;
	.reg .b32 	%r<666>;
	.reg .b64 	%rd<487>;

	ld.param.u32 	%r239, [_ZN6thrust24THRUST_300001_SM_1000_NS8cuda_cub4core6detail13_kernel_agentINS1_8__reduce11ReduceAgentIPN4cuda3std3__45tupleIJilEEESC_SB_lNS1_9__extrema9arg_max_fIilNS9_4lessIiEEEEEEJSC_SC_iSH_EEEvDpT0__param_2];
	cvt.s64.s32 	%rd1, %r239;
	setp.eq.s32 	%p1, %r239, 0;
	@%p1 bra 	$L__BB11_234;
	setp.gt.s32 	%p2, %r239, 1279;
	@%p2 bra 	$L__BB11_121;
	mov.u32 	%r1, %tid.x;
	setp.ge.s32 	%p147, %r1, %r239;
	mov.b32 	%r593, 0;
	mov.b64 	%rd410, 0;
	mov.u32 	%r585, %r1;
	@%p147 bra 	$L__BB11_4;
	ld.param.u64 	%rd396, [_ZN6thrust24THRUST_300001_SM_1000_NS8cuda_cub4core6detail13_kernel_agentINS1_8__reduce11ReduceAgentIPN4cuda3std3__45tupleIJilEEESC_SB_lNS1_9__extrema9arg_max_fIilNS9_4lessIiEEEEEEJSC_SC_iSH_EEEvDpT0__param_0];
	mul.wide.u32 	%rd366, %r1, 16;
	add.s64 	%rd363, %rd396, %rd366;
	// begin inline asm
	ld.global.nc.u64 %rd362, [%rd363];
	// end inline asm
	add.s64 	%rd365, %rd363, 8;
	// begin inline asm
	ld.global.nc.u64 %rd410, [%rd365];
	// end inline asm
	cvt.u32.u64 	%r593, %rd362;
	add.s32 	%r585, %r1, 256;
$L__BB11_4:
	setp.ge.s32 	%p148, %r585, %r239;
	@%p148 bra 	$L__BB11_25;
	not.b32 	%r355, %r585;
	add.s32 	%r6, %r239, %r355;
	and.b32  	%r356, %r6, 768;
	setp.eq.s32 	%p149, %r356, 768;
	@%p149 bra 	$L__BB11_11;
	ld.param.u64 	%rd397, [_ZN6thrust24THRUST_300001_SM_1000_NS8cuda_cub4core6detail13_kernel_agentINS1_8__reduce11ReduceAgentIPN4cuda3std3__45tupleIJilEEESC_SB_lNS1_9__extrema9arg_max_fIilNS9_4lessIiEEEEEEJSC_SC_iSH_EEEvDpT0__param_0];
	mul.wide.u32 	%rd368, %r585, 16;
	add.s64 	%rd401, %rd397, %rd368;
	shr.u32 	%r357, %r6, 8;
	add.s32 	%r358, %r357, 1;
	and.b32  	%r359, %r358, 3;
	neg.s32 	%r581, %r359;
$L__BB11_7:
	.pragma "nounroll";
	mov.u64 	%rd6, %rd410;
	mov.u32 	%r10, %r593;
	// begin inline asm
	ld.global.nc.u64 %rd369, [%rd401];
	// end inline asm
	add.s64 	%rd372, %rd401, 8;
	// begin inline asm
	ld.global.nc.u64 %rd371, [%rd372];
	// end inline asm
	cvt.u32.u64 	%r11, %rd369;
	setp.lt.s32 	%p150, %r10, %r11;
	mov.u64 	%rd410, %rd371;
	mov.u32 	%r593, %r11;
	@%p150 bra 	$L__BB11_10;
	setp.lt.s32 	%p151, %r11, %r10;
	mov.u64 	%rd410, %rd6;
	mov.u32 	%r593, %r10;
	@%p151 bra 	$L__BB11_10;
	setp.lt.s64 	%p152, %rd6, %rd371;
	min.s64 	%rd410, %rd6, %rd371;
	selp.b32 	%r593, %r10, %r11, %p152;
$L__BB11_10:
	add.s32 	%r585, %r585, 256;
	add.s64 	%rd401, %rd401, 4096;
	add.s32 	%r581, %r581, 1;
	setp.ne.s32 	%p153, %r581, 0;
	@%p153 bra 	$L__BB11_7;
$L__BB11_11:
	setp.lt.u32 	%p154, %r6, 768;
	@%p154 bra 	$L__BB11_25;
$L__BB11_12:
	ld.param.u64 	%rd398, [_ZN6thrust24THRUST_300001_SM_1000_NS8cuda_cub4core6detail13_kernel_agentINS1_8__reduce11ReduceAgentIPN4cuda3std3__45tupleIJilEEESC_SB_lNS1_9__extrema9arg_max_fIilNS9_4lessIiEEEEEEJSC_SC_iSH_EEEvDpT0__param_0];
	mul.wide.s32 	%rd377, %r585, 16;
	add.s64 	%rd374, %rd398, %rd377;
	// begin inline asm
	ld.global.nc.u64 %rd373, [%rd374];
	// end inline asm
	add.s64 	%rd376, %rd374, 8;
	// begin inline asm
	ld.global.nc.u64 %rd375, [%rd376];
	// end inline asm
	cvt.u32.u64 	%r21, %rd373;
	setp.lt.s32 	%p155, %r593, %r21;
	mov.u64 	%rd407, %rd375;
	mov.u32 	%r590, %r21;
	@%p155 bra 	$L__BB11_15;
	setp.lt.s32 	%p156, %r21, %r593;
	mov.u64 	%rd407, %rd410;
	mov.u32 	%r590, %r593;
	@%p156 bra 	$L__BB11_15;
	setp.lt.s64 	%p157, %rd410, %rd375;
	min.s64 	%rd407, %rd410, %rd375;
	selp.b32 	%r590, %r593, %r21, %p157;
$L__BB11_15:
	add.s64 	%rd379, %rd374, 4096;
	// begin inline asm
	ld.global.nc.u64 %rd378, [%rd379];
	// end inline asm
	add.s64 	%rd381, %rd374, 4104;
	// begin inline asm
	ld.global.nc.u64 %rd380, [%rd381];
	// end inline asm
	cvt.u32.u64 	%r24, %rd378;
	setp.lt.s32 	%p158, %r590, %r24;
	mov.u64 	%rd408, %rd380;
	mov.u32 	%r591, %r24;
	@%p158 bra 	$L__BB11_18;
	setp.lt.s32 	%p159, %r24, %r590;
	mov.u64 	%rd408, %rd407;
	mov.u32 	%r591, %r590;
	@%p159 bra 	$L__BB11_18;
	setp.lt.s64 	%p160, %rd407, %rd380;
	min.s64 	%rd408, %rd407, %rd380;
	selp.b32 	%r591, %r590, %r24, %p160;
$L__BB11_18:
	add.s64 	%rd383, %rd374, 8192;
	// begin inline asm
	ld.global.nc.u64 %rd382, [%rd383];
	// end inline asm
	add.s64 	%rd385, %rd374, 8200;
	// begin inline asm
	ld.global.nc.u64 %rd384, [%rd385];
	// end inline asm
	cvt.u32.u64 	%r27, %rd382;
	setp.lt.s32 	%p161, %r591, %r27;
	mov.u64 	%rd409, %rd384;
	mov.u32 	%r592, %r27;
	@%p161 bra 	$L__BB11_21;
	setp.lt.s32 	%p162, %r27, %r591;
	mov.u64 	%rd409, %rd408;
	mov.u32 	%r592, %r591;
	@%p162 bra 	$L__BB11_21;
	setp.lt.s64 	%p163, %rd408, %rd384;
	min.s64 	%rd409, %rd408, %rd384;
	selp.b32 	%r592, %r591, %r27, %p163;
$L__BB11_21:
	add.s64 	%rd387, %rd374, 12288;
	// begin inline asm
	ld.global.nc.u64 %rd386, [%rd387];
	// end inline asm
	add.s64 	%rd389, %rd374, 12296;
	// begin inline asm
	ld.global.nc.u64 %rd388, [%rd389];
	// end inline asm
	cvt.u32.u64 	%r30, %rd386;
	setp.lt.s32 	%p164, %r592, %r30;
	mov.u64 	%rd410, %rd388;
	mov.u32 	%r593, %r30;
	@%p164 bra 	$L__BB11_24;
	setp.lt.s32 	%p165, %r30, %r592;
	mov.u64 	%rd410, %rd409;
	mov.u32 	%r593, %r592;
	@%p165 bra 	$L__BB11_24;
	setp.lt.s64 	%p166, %rd409, %rd388;
	min.s64 	%rd410, %rd409, %rd388;
	selp.b32 	%r593, %r592, %r30, %p166;
$L__BB11_24:
	add.s32 	%r585, %r585, 1024;
	setp.lt.s32 	%p167, %r585, %r239;
	@%p167 bra 	$L__BB11_12;
$L__BB11_25:
	setp.lt.s32 	%p168, %r239, 256;
	@%p168 bra 	$L__BB11_70;
	// begin inline asm
	mov.u32 %r473, %laneid;
	// end inline asm
	mov.b32 	%r491, 1;
	mov.b32 	%r492, 31;
	mov.b32 	%r493, -1;
	// begin inline asm
	shfl.sync.down.b32 %r474, %r593, %r491, %r492, %r493;
	// end inline asm
	// begin inline asm
	shfl.sync.down.b32 %r479, %r480, %r491, %r492, %r493;
	// end inline asm
	mov.b64 	{%r485, %r490}, %rd410;
	// begin inline asm
	shfl.sync.down.b32 %r484, %r485, %r491, %r492, %r493;
	// end inline asm
	// begin inline asm
	shfl.sync.down.b32 %r489, %r490, %r491, %r492, %r493;
	// end inline asm
	mov.b64 	%rd28, {%r484, %r489};
	setp.gt.s32 	%p220, %r473, 30;
	mov.u64 	%rd412, %rd410;
	mov.u32 	%r595, %r593;
	@%p220 bra 	$L__BB11_30;
	setp.lt.s32 	%p221, %r593, %r474;
	mov.u64 	%rd412, %rd28;
	mov.u32 	%r595, %r474;
	@%p221 bra 	$L__BB11_30;
	setp.lt.s32 	%p222, %r474, %r593;
	mov.u64 	%rd412, %rd410;
	mov.u32 	%r595, %r593;
	@%p222 bra 	$L__BB11_30;
	setp.lt.s64 	%p223, %rd410, %rd28;
	min.s64 	%rd412, %rd410, %rd28;
	selp.b32 	%r595, %r593, %r474, %p223;
$L__BB11_30:
	mov.b32 	%r511, 2;
	mov.b32 	%r512, 31;
	mov.b32 	%r513, -1;
	// begin inline asm
	shfl.sync.down.b32 %r494, %r595, %r511, %r512, %r513;
	// end inline asm
	// begin inline asm
	shfl.sync.down.b32 %r499, %r500, %r511, %r512, %r513;
	// end inline asm
	mov.b64 	{%r505, %r510}, %rd412;
	// begin inline asm
	shfl.sync.down.b32 %r504, %r505, %r511, %r512, %r513;
	// end inline asm
	// begin inline asm
	shfl.sync.down.b32 %r509, %r510, %r511, %r512, %r513;
	// end inline asm
	mov.b64 	%rd31, {%r504, %r509};
	setp.gt.s32 	%p224, %r473, 29;
	mov.u64 	%rd413, %rd412;
	mov.u32 	%r596, %r595;
	@%p224 bra 	$L__BB11_34;
	setp.lt.s32 	%p225, %r595, %r494;
	mov.u64 	%rd413, %rd31;
	mov.u32 	%r596, %r494;
	@%p225 bra 	$L__BB11_34;
	setp.lt.s32 	%p226, %r494, %r595;
	mov.u64 	%rd413, %rd412;
	mov.u32 	%r596, %r595;
	@%p226 bra 	$L__BB11_34;
	setp.lt.s64 	%p227, %rd412, %rd31;
	min.s64 	%rd413, %rd412, %rd31;
	selp.b32 	%r596, %r595, %r494, %p227;
$L__BB11_34:
	mov.b32 	%r531, 4;
	mov.b32 	%r532, 31;
	mov.b32 	%r533, -1;
	// begin inline asm
	shfl.sync.down.b32 %r514, %r596, %r531, %r532, %r533;
	// end inline asm
	// begin inline asm
	shfl.sync.down.b32 %r519, %r520, %r531, %r532, %r533;
	// end inline asm
	mov.b64 	{%r525, %r530}, %rd413;
	// begin inline asm
	shfl.sync.down.b32 %r524, %r525, %r531, %r532, %r533;
	// end inline asm
	// begin inline asm
	shfl.sync.down.b32 %r529, %r530, %r531, %r532, %r533;
	// end inline asm
	mov.b64 	%rd34, {%r524, %r529};
	setp.gt.s32 	%p228, %r473, 27;
	mov.u64 	%rd414, %rd413;
	mov.u32 	%r597, %r596;
	@%p228 bra 	$L__BB11_38;
	setp.lt.s32 	%p229, %r596, %r514;
	mov.u64 	%rd414, %rd34;
	mov.u32 	%r597, %r514;
	@%p229 bra 	$L__BB11_38;
	setp.lt.s32 	%p230, %r514, %r596;
	mov.u64 	%rd414, %rd413;
	mov.u32 	%r597, %r596;
	@%p230 bra 	$L__BB11_38;
	setp.lt.s64 	%p231, %rd413, %rd34;
	min.s64 	%rd414, %rd413, %rd34;
	selp.b32 	%r597, %r596, %r514, %p231;
$L__BB11_38:
	mov.b32 	%r551, 8;
	mov.b32 	%r552, 31;
	mov.b32 	%r553, -1;
	// begin inline asm
	shfl.sync.down.b32 %r534, %r597, %r551, %r552, %r553;
	// end inline asm
	// begin inline asm
	shfl.sync.down.b32 %r539, %r540, %r551, %r552, %r553;
	// end inline asm
	mov.b64 	{%r545, %r550}, %rd414;
	// begin inline asm
	shfl.sync.down.b32 %r544, %r545, %r551, %r552, %r553;
	// end inline asm
	// begin inline asm
	shfl.sync.down.b32 %r549, %r550, %r551, %r552, %r553;
	// end inline asm
	mov.b64 	%rd37, {%r544, %r549};
	setp.gt.s32 	%p232, %r473, 23;
	mov.u64 	%rd415, %rd414;
	mov.u32 	%r598, %r597;
	@%p232 bra 	$L__BB11_42;
	setp.lt.s32 	%p233, %r597, %r534;
	mov.u64 	%rd415, %rd37;
	mov.u32 	%r598, %r534;
	@%p233 bra 	$L__BB11_42;
	setp.lt.s32 	%p234, %r534, %r597;
	mov.u64 	%rd415, %rd414;
	mov.u32 	%r598, %r597;
	@%p234 bra 	$L__BB11_42;
	setp.lt.s64 	%p235, %rd414, %rd37;
	min.s64 	%rd415, %rd414, %rd37;
	selp.b32 	%r598, %r597, %r534, %p235;
$L__BB11_42:
	mov.b32 	%r571, 16;
	mov.b32 	%r572, 31;
	mov.b32 	%r573, -1;
	// begin inline asm
	shfl.sync.down.b32 %r554, %r598, %r571, %r572, %r573;
	// end inline asm
	// begin inline asm
	shfl.sync.down.b32 %r559, %r560, %r571, %r572, %r573;
	// end inline asm
	mov.b64 	{%r565, %r570}, %rd415;
	// begin inline asm
	shfl.sync.down.b32 %r564, %r565, %r571, %r572, %r573;
	// end inline asm
	// begin inline asm
	shfl.sync.down.b32 %r569, %r570, %r571, %r572, %r573;
	// end inline asm
	mov.b64 	%rd40, {%r564, %r569};
	setp.gt.s32 	%p236, %r473, 15;
	mov.u64 	%rd486, %rd415;
	mov.u32 	%r665, %r598;
	@%p236 bra 	$L__BB11_46;
	setp.lt.s32 	%p237, %r598, %r554;
	mov.u64 	%rd486, %rd40;
	mov.u32 	%r665, %r554;
	@%p237 bra 	$L__BB11_46;
	setp.lt.s32 	%p238, %r554, %r598;
	mov.u64 	%rd486, %rd415;
	mov.u32 	%r665, %r598;
	@%p238 bra 	$L__BB11_46;
	setp.lt.s64 	%p239, %rd415, %rd40;
	min.s64 	%rd486, %rd415, %rd40;
	selp.b32 	%r665, %r598, %r554, %p239;
$L__BB11_46:
	setp.ne.s32 	%p240, %r473, 0;
	@%p240 bra 	$L__BB11_48;
	shr.u32 	%r574, %r1, 1;
	and.b32  	%r575, %r574, 496;
	mov.u32 	%r576, _ZN6thrust24THRUST_300001_SM_1000_NS8cuda_cub4core6detail5shmemE;
	add.s32 	%r577, %r576, %r575;
	st.shared.u32 	[%r577+8], %r665;
	st.shared.u64 	[%r577+16], %rd486;
$L__BB11_48:
	bar.sync 	0;
	setp.ne.s32 	%p241, %r1, 0;
	@%p241 bra 	$L__BB11_232;
	ld.shared.u32 	%r51, [_ZN6thrust24THRUST_300001_SM_1000_NS8cuda_cub4core6detail5shmemE+24];
	ld.shared.u64 	%rd43, [_ZN6thrust24THRUST_300001_SM_1000_NS8cuda_cub4core6detail5shmemE+32];
	setp.lt.s32 	%p242, %r665, %r51;
	mov.u64 	%rd417, %rd43;
	mov.u32 	%r600, %r51;
	@%p242 bra 	$L__BB11_52;
	setp.lt.s32 	%p243, %r51, %r665;
	mov.u64 	%rd417, %rd486;
	mov.u32 	%r600, %r665;
	@%p243 bra 	$L__BB11_52;
	setp.lt.s64 	%p244, %rd486, %rd43;
	min.s64 	%rd417, %rd486, %rd43;
	selp.b32 	%r600, %r665, %r51, %p244;
$L__BB11_52:
	ld.shared.u32 	%r54, [_ZN6thrust24THRUST_300001_SM_1000_NS8cuda_cub4core6detail5shmemE+40];
	ld.shared.u64 	%rd46, [_ZN6thrust24THRUST_300001_SM_1000_NS8cuda_cub4core6detail5shmemE+48];
	setp.lt.s32 	%p245, %r600, %r54;
	mov.u64 	%rd418, %rd46;
	mov.u32 	%r601, %r54;
	@%p245 bra 	$L__BB11_55;
	setp.lt.s32 	%p246, %r54, %r600;
	mov.u64 	%rd418, %rd417;
	mov.u32 	%r601, %r600;
	@%p246 bra 	$L__BB11_55;
	setp.lt.s64 	%p247, %rd417, %rd46;
	min.s64 	%rd418, %rd417, %rd46;
	selp.b32 	%r601, %r600, %r54, %p247;
$L__BB11_55:
	ld.shared.u32 	%r57, [_ZN6thrust24THRUST_300001_SM_1000_NS8cuda_cub4core6detail5shmemE+56];
	ld.shared.u64 	%rd49, [_ZN6thrust24THRUST_300001_SM_1000_NS8cuda_cub4core6detail5shmemE+64];
	setp.lt.s32 	%p248, %r601, %r57;
	mov.u64 	%rd419, %rd49;
	mov.u32 	%r602, %r57;
	@%p248 bra 	$L__BB11_58;
	setp.lt.s32 	%p249, %r57, %r601;
	mov.u64 	%rd419, %rd418;
	mov.u32 	%r602, %r601;
	@%p249 bra 	$L__BB11_58;
	setp.lt.s64 	%p250, %rd418, %rd49;
	min.s64 	%rd419, %rd418, %rd49;
	selp.b32 	%r602, %r601, %r57, %p250;
$L__BB11_58:
	ld.shared.u32 	%r60, [_ZN6thrust24THRUST_300001_SM_1000_NS8cuda_cub4core6detail5shmemE+72];
	ld.shared.u64 	%rd52, [_ZN6thrust24THRUST_300001_SM_1000_NS8cuda_cub4core6detail5shmemE+80];
	setp.lt.s32 	%p251, %r602, %r60;
	mov.u64 	%rd420, %rd52;
	mov.u32 	%r603, %r60;
	@%p251 bra 	$L__BB11_61;
	setp.lt.s32 	%p252, %r60, %r602;
	mov.u64 	%rd420, %rd419;
	mov.u32 	%r603, %r602;
	@%p252 bra 	$L__BB11_61;
	setp.lt.s64 	%p253, %rd419, %rd52;
	min.s64 	%rd420, %rd419, %rd52;
	selp.b32 	%r603, %r602, %r60, %p253;
$L__BB11_61:
	ld.shared.u32 	%r63, [_ZN6thrust24THRUST_300001_SM_1000_NS8cuda_cub4core6detail5shmemE+88];
	ld.shared.u64 	%rd55, [_ZN6thrust24THRUST_300001_SM_1000_NS8cuda_cub4core6detail5shmemE+96];
	setp.lt.s32 	%p254, %r603, %r63;
	mov.u64 	%rd421, %rd55;
	mov.u32 	%r604, %r63;
	@%p254 bra 	$L__BB11_64;
	setp.lt.s32 	%p255, %r63, %r603;
	mov.u64 	%rd421, %rd420;
	mov.u32 	%r604, %r603;
	@%p255 bra 	$L__BB11_64;
	setp.lt.s64 	%p256, %rd420, %rd55;
	min.s64 	%rd421, %rd420, %rd55;
	selp.b32 	%r604, %r603, %r63, %p256;
$L__BB11_64:
	ld.shared.u32 	%r66, [_ZN6thrust24THRUST_300001_SM_1000_NS8cuda_cub4core6detail5shmemE+104];
	ld.shared.u64 	%rd58, [_ZN6thrust24THRUST_300001_SM_1000_NS8cuda_cub4core6detail5shmemE+112];
	setp.lt.s32 	%p257, %r604, %r66;
	mov.u64 	%rd422, %rd58;
	mov.u32 	%r605, %r66;
	@%p257 bra 	$L__BB11_67;
	setp.lt.s32 	%p258, %r66, %r604;
	mov.u64 	%rd422, %rd421;
	mov.u32 	%r605, %r604;
	@%p258 bra 	$L__BB11_67;
	setp.lt.s64 	%p259, %rd421, %rd58;
	min.s64 	%rd422, %rd421, %rd58;
	selp.b32 	%r605, %r604, %r66, %p259;
$L__BB11_67:
	ld.shared.u32 	%r69, [_ZN6thrust24THRUST_300001_SM_1000_NS8cuda_cub4core6detail5shmemE+120];
	ld.shared.u64 	%rd61, [_ZN6thrust24THRUST_300001_SM_1000_NS8cuda_cub4core6detail5shmemE+128];
	setp.lt.s32 	%p260, %r605, %r69;
	mov.u32 	%r665, %r69;
	mov.u64 	%rd486, %rd61;
	@%p260 bra 	$L__BB11_232;
	setp.lt.s32 	%p261, %r69, %r605;
	mov.u32 	%r665, %r605;
	mov.u64 	%rd486, %rd422;
	@%p261 bra 	$L__BB11_232;
	setp.lt.s64 	%p262, %rd422, %rd61;
	min.s64 	%rd486, %rd422, %rd61;
	selp.b32 	%r665, %r605, %r69, %p262;
	bra.uni 	$L__BB11_232;
$L__BB11_70:
	// begin inline asm
	mov.u32 %r360, %laneid;
	// end inline asm
	and.b32  	%r381, %r1, 992;
	add.s32 	%r382, %r381, 32;
	setp.gt.s32 	%p169, %r382, %r239;
	not.b32 	%r383, %r381;
	add.s32 	%r384, %r239, %r383;
	selp.b32 	%r379, %r384, 31, %p169;
	mov.b32 	%r378, 1;
	mov.b32 	%r380, -1;
	// begin inline asm
	shfl.sync.down.b32 %r361, %r593, %r378, %r379, %r380;
	// end inline asm
	// begin inline asm
	shfl.sync.down.b32 %r366, %r367, %r378, %r379, %r380;
	// end inline asm
	mov.b64 	{%r372, %r377}, %rd410;
	// begin inline asm
	shfl.sync.down.b32 %r371, %r372, %r378, %r379, %r380;
	// end inline asm
	// begin inline asm
	shfl.sync.down.b32 %r376, %r377, %r378, %r379, %r380;
	// end inline asm
	mov.b64 	%rd63, {%r371, %r376};
	setp.ge.s32 	%p170, %r360, %r379;
	mov.u64 	%rd423, %rd410;
	mov.u32 	%r606, %r593;
	@%p170 bra 	$L__BB11_74;
	setp.lt.s32 	%p171, %r593, %r361;
	mov.u64 	%rd423, %rd63;
	mov.u32 	%r606, %r361;
	@%p171 bra 	$L__BB11_74;
	setp.lt.s32 	%p172, %r361, %r593;
	mov.u64 	%rd423, %rd410;
	mov.u32 	%r606, %r593;
	@%p172 bra 	$L__BB11_74;
	setp.lt.s64 	%p173, %rd410, %rd63;
	min.s64 	%rd423, %rd410, %rd63;
	selp.b32 	%r606, %r593, %r361, %p173;
$L__BB11_74:
	mov.b32 	%r402, 2;
	mov.b32 	%r404, -1;
	// begin inline asm
	shfl.sync.down.b32 %r385, %r606, %r402, %r379, %r404;
	// end inline asm
	// begin inline asm
	shfl.sync.down.b32 %r390, %r391, %r402, %r379, %r404;
	// end inline asm
	mov.b64 	{%r396, %r401}, %rd423;
	// begin inline asm
	shfl.sync.down.b32 %r395, %r396, %r402, %r379, %r404;
	// end inline asm
	// begin inline asm
	shfl.sync.down.b32 %r400, %r401, %r402, %r379, %r404;
	// end inline asm
	mov.b64 	%rd66, {%r395, %r400};
	add.s32 	%r405, %r360, 2;
	setp.gt.s32 	%p174, %r405, %r379;
	mov.u64 	%rd424, %rd423;
	mov.u32 	%r607, %r606;
	@%p174 bra 	$L__BB11_78;
	setp.lt.s32 	%p175, %r606, %r385;
	mov.u64 	%rd424, %rd66;
	mov.u32 	%r607, %r385;
	@%p175 bra 	$L__BB11_78;
	setp.lt.s32 	%p176, %r385, %r606;
	mov.u64 	%rd424, %rd423;
	mov.u32 	%r607, %r606;
	@%p176 bra 	$L__BB11_78;
	setp.lt.s64 	%p177, %rd423, %rd66;
	min.s64 	%rd424, %rd423, %rd66;
	selp.b32 	%r607, %r606, %r385, %p177;
$L__BB11_78:
	mov.b32 	%r423, 4;
	mov.b32 	%r425, -1;
	// begin inline asm
	shfl.sync.down.b32 %r406, %r607, %r423, %r379, %r425;
	// end inline asm
	// begin inline asm
	shfl.sync.down.b32 %r411, %r412, %r423, %r379, %r425;
	// end inline asm
	mov.b64 	{%r417, %r422}, %rd424;
	// begin inline asm
	shfl.sync.down.b32 %r416, %r417, %r423, %r379, %r425;
	// end inline asm
	// begin inline asm
	shfl.sync.down.b32 %r421, %r422, %r423, %r379, %r425;
	// end inline asm
	mov.b64 	%rd69, {%r416, %r421};
	add.s32 	%r426, %r360, 4;
	setp.gt.s32 	%p178, %r426, %r379;
	mov.u32 	%r608, %r607;
	mov.u64 	%rd425, %rd424;
	@%p178 bra 	$L__BB11_82;
	setp.lt.s32 	%p179, %r607, %r406;
	mov.u32 	%r608, %r406;
	mov.u64 	%rd425, %rd69;
	@%p179 bra 	$L__BB11_82;
	setp.lt.s32 	%p180, %r406, %r607;
	mov.u32 	%r608, %r607;
	mov.u64 	%rd425, %rd424;
	@%p180 bra 	$L__BB11_82;
	setp.lt.s64 	%p181, %rd424, %rd69;
	selp.b32 	%r608, %r607, %r406, %p181;
	min.s64 	%rd425, %rd424, %rd69;
$L__BB11_82:
	mov.b32 	%r444, 8;
	mov.b32 	%r446, -1;
	// begin inline asm
	shfl.sync.down.b32 %r427, %r608, %r444, %r379, %r446;
	// end inline asm
	// begin inline asm
	shfl.sync.down.b32 %r432, %r433, %r444, %r379, %r446;
	// end inline asm
	mov.b64 	{%r438, %r443}, %rd425;
	// begin inline asm
	shfl.sync.down.b32 %r437, %r438, %r444, %r379, %r446;
	// end inline asm
	// begin inline asm
	shfl.sync.down.b32 %r442, %r443, %r444, %r379, %r446;
	// end inline asm
	mov.b64 	%rd72, {%r437, %r442};
	add.s32 	%r447, %r360, 8;
	setp.gt.s32 	%p182, %r447, %r379;
	mov.u32 	%r609, %r608;
	mov.u64 	%rd426, %rd425;
	@%p182 bra 	$L__BB11_86;
	setp.lt.s32 	%p183, %r608, %r427;
	mov.u32 	%r609, %r427;
	mov.u64 	%rd426, %rd72;
	@%p183 bra 	$L__BB11_86;
	setp.lt.s32 	%p184, %r427, %r608;
	mov.u32 	%r609, %r608;
	mov.u64 	%rd426, %rd425;
	@%p184 bra 	$L__BB11_86;
	setp.lt.s64 	%p185, %rd425, %rd72;
	selp.b32 	%r609, %r608, %r427, %p185;
	min.s64 	%rd426, %rd425, %rd72;
$L__BB11_86:
	mov.b32 	%r465, 16;
	mov.b32 	%r467, -1;
	// begin inline asm
	shfl.sync.down.b32 %r448, %r609, %r465, %r379, %r467;
	// end inline asm
	// begin inline asm
	shfl.sync.down.b32 %r453, %r454, %r465, %r379, %r467;
	// end inline asm
	mov.b64 	{%r459, %r464}, %rd426;
	// begin inline asm
	shfl.sync.down.b32 %r458, %r459, %r465, %r379, %r467;
	// end inline asm
	// begin inline asm
	shfl.sync.down.b32 %r463, %r464, %r465, %r379, %r467;
	// end inline asm
	mov.b64 	%rd75, {%r458, %r463};
	add.s32 	%r468, %r360, 16;
	setp.gt.s32 	%p186, %r468, %r379;
	mov.u32 	%r665, %r609;
	mov.u64 	%rd486, %rd426;
	@%p186 bra 	$L__BB11_90;
	setp.lt.s32 	%p187, %r609, %r448;
	mov.u32 	%r665, %r448;
	mov.u64 	%rd486, %rd75;
	@%p187 bra 	$L__BB11_90;
	setp.lt.s32 	%p188, %r448, %r609;
	mov.u32 	%r665, %r609;
	mov.u64 	%rd486, %rd426;
	@%p188 bra 	$L__BB11_90;
	setp.lt.s64 	%p189, %rd426, %rd75;
	selp.b32 	%r665, %r609, %r448, %p189;
	min.s64 	%rd486, %rd426, %rd75;
$L__BB11_90:
	setp.ne.s32 	%p190, %r360, 0;
	@%p190 bra 	$L__BB11_92;
	shr.u32 	%r469, %r1, 1;
	and.b32  	%r470, %r469, 496;
	mov.u32 	%r471, _ZN6thrust24THRUST_300001_SM_1000_NS8cuda_cub4core6detail5shmemE;
	add.s32 	%r472, %r471, %r470;
	st.shared.u32 	[%r472+8], %r665;
	st.shared.u64 	[%r472+16], %rd486;
$L__BB11_92:
	bar.sync 	0;
	setp.ne.s32 	%p191, %r1, 0;
	@%p191 bra 	$L__BB11_232;
	setp.lt.s32 	%p192, %r239, 33;
	mov.u32 	%r611, %r665;
	mov.u64 	%rd428, %rd486;
	@%p192 bra 	$L__BB11_97;
	ld.shared.u32 	%r88, [_ZN6thrust24THRUST_300001_SM_1000_NS8cuda_cub4core6detail5shmemE+24];
	ld.shared.u64 	%rd78, [_ZN6thrust24THRUST_300001_SM_1000_NS8cuda_cub4core6detail5shmemE+32];
	setp.lt.s32 	%p193, %r665, %r88;
	mov.u32 	%r611, %r88;
	mov.u64 	%rd428, %rd78;
	@%p193 bra 	$L__BB11_97;
	setp.lt.s32 	%p194, %r88, %r665;
	mov.u32 	%r611, %r665;
	mov.u64 	%rd428, %rd486;
	@%p194 bra 	$L__BB11_97;
	setp.lt.s64 	%p195, %rd486, %rd78;
	selp.b32 	%r611, %r665, %r88, %p195;
	min.s64 	%rd428, %rd486, %rd78;
$L__BB11_97:
	setp.lt.s32 	%p196, %r239, 65;
	mov.u32 	%r612, %r611;
	mov.u64 	%rd429, %rd428;
	@%p196 bra 	$L__BB11_101;
	ld.shared.u32 	%r91, [_ZN6thrust24THRUST_300001_SM_1000_NS8cuda_cub4core6detail5shmemE+40];
	ld.shared.u64 	%rd81, [_ZN6thrust24THRUST_300001_SM_1000_NS8cuda_cub4core6detail5shmemE+48];
	setp.lt.s32 	%p197, %r611, %r91;
	mov.u32 	%r612, %r91;
	mov.u64 	%rd429, %rd81;
	@%p197 bra 	$L__BB11_101;
	setp.lt.s32 	%p198, %r91, %r611;
	mov.u32 	%r612, %r611;
	mov.u64 	%rd429, %rd428;
	@%p198 bra 	$L__BB11_101;
	setp.lt.s64 	%p199, %rd428, %rd81;
	selp.b32 	%r612, %r611, %r91, %p199;
	min.s64 	%rd429, %rd428, %rd81;
$L__BB11_101:
	setp.lt.s32 	%p200, %r239, 97;
	mov.u32 	%r613, %r612;
	mov.u64 	%rd430, %rd429;
	@%p200 bra 	$L__BB11_105;
	ld.shared.u32 	%r94, [_ZN6thrust24THRUST_300001_SM_1000_NS8cuda_cub4core6detail5shmemE+56];
	ld.shared.u64 	%rd84, [_ZN6thrust24THRUST_300001_SM_1000_NS8cuda_cub4core6detail5shmemE+64];
	setp.lt.s32 	%p201, %r612, %r94;
	mov.u32 	%r613, %r94;
	mov.u64 	%rd430, %rd84;
	@%p201 bra 	$L__BB11_105;
	setp.lt.s32 	%p202, %r94, %r612;
	mov.u32 	%r613, %r612;
	mov.u64 	%rd430, %rd429;
	@%p202 bra 	$L__BB11_105;
	setp.lt.s64 	%p203, %rd429, %rd84;
	selp.b32 	%r613, %r612, %r94, %p203;
	min.s64 	%rd430, %rd429, %rd84;
$L__BB11_105:
	setp.lt.s32 	%p204, %r239, 129;
	mov.u32 	%r614, %r613;
	mov.u64 	%rd431, %rd430;
	@%p204 bra 	$L__BB11_109;
	ld.shared.u32 	%r97, [_ZN6thrust24THRUST_300001_SM_1000_NS8cuda_cub4core6detail5shmemE+72];
	ld.shared.u64 	%rd87, [_ZN6thrust24THRUST_300001_SM_1000_NS8cuda_cub4core6detail5shmemE+80];
	setp.lt.s32 	%p205, %r613, %r97;
	mov.u32 	%r614, %r97;
	mov.u64 	%rd431, %rd87;
	@%p205 bra 	$L__BB11_109;
	setp.lt.s32 	%p206, %r97, %r613;
	mov.u32 	%r614, %r613;
	mov.u64 	%rd431, %rd430;
	@%p206 bra 	$L__BB11_109;
	setp.lt.s64 	%p207, %rd430, %rd87;
	selp.b32 	%r614, %r613, %r97, %p207;
	min.s64 	%rd431, %rd430, %rd87;
$L__BB11_109:
	setp.lt.s32 	%p208, %r239, 161;
	mov.u32 	%r615, %r614;
	mov.u64 	%rd432, %rd431;
	@%p208 bra 	$L__BB11_113;
	ld.shared.u32 	%r100, [_ZN6thrust24THRUST_300001_SM_1000_NS8cuda_cub4core6detail5shmemE+88];
	ld.shared.u64 	%rd90, [_ZN6thrust24THRUST_300001_SM_1000_NS8cuda_cub4core6detail5shmemE+96];
	setp.lt.s32 	%p209, %r614, %r100;
	mov.u32 	%r615, %r100;
	mov.u64 	%rd432, %rd90;
	@%p209 bra 	$L__BB11_113;
	setp.lt.s32 	%p210, %r100, %r614;
	mov.u32 	%r615, %r614;
	mov.u64 	%rd432, %rd431;
	@%p210 bra 	$L__BB11_113;
	setp.lt.s64 	%p211, %rd431, %rd90;
	selp.b32 	%r615, %r614, %r100, %p211;
	min.s64 	%rd432, %rd431, %rd90;
$L__BB11_113:
	setp.lt.s32 	%p212, %r239, 193;
	mov.u32 	%r616, %r615;
	mov.u64 	%rd433, %rd432;
	@%p212 bra 	$L__BB11_117;
	ld.shared.u32 	%r103, [_ZN6thrust24THRUST_300001_SM_1000_NS8cuda_cub4core6detail5shmemE+104];
	ld.shared.u64 	%rd93, [_ZN6thrust24THRUST_300001_SM_1000_NS8cuda_cub4core6detail5shmemE+112];
	setp.lt.s32 	%p213, %r615, %r103;
	mov.u32 	%r616, %r103;
	mov.u64 	%rd433, %rd93;
	@%p213 bra 	$L__BB11_117;
	setp.lt.s32 	%p214, %r103, %r615;
	mov.u32 	%r616, %r615;
	mov.u64 	%rd433, %rd432;
	@%p214 bra 	$L__BB11_117;
	setp.lt.s64 	%p215, %rd432, %rd93;
	selp.b32 	%r616, %r615, %r103, %p215;
	min.s64 	%rd433, %rd432, %rd93;
$L__BB11_117:
	setp.lt.s32 	%p216, %r239, 225;
	mov.u32 	%r665, %r616;
	mov.u64 	%rd486, %rd433;
	@%p216 bra 	$L__BB11_232;
	ld.shared.u32 	%r106, [_ZN6thrust24THRUST_300001_SM_1000_NS8cuda_cub4core6detail5shmemE+120];
	ld.shared.u64 	%rd96, [_ZN6thrust24THRUST_300001_SM_1000_NS8cuda_cub4core6detail5shmemE+128];
	setp.lt.s32 	%p217, %r616, %r106;
	mov.u32 	%r665, %r106;
	mov.u64 	%rd486, %rd96;
	@%p217 bra 	$L__BB11_232;
	setp.lt.s32 	%p218, %r106, %r616;
	mov.u32 	%r665, %r616;
	mov.u64 	%rd486, %rd433;
	@%p218 bra 	$L__BB11_232;
	setp.lt.s64 	%p219, %rd433, %rd96;
	selp.b32 	%r665, %r616, %r106, %p219;
	min.s64 	%rd486, %rd433, %rd96;
	bra.uni 	$L__BB11_232;
$L__BB11_121:
	ld.param.u64 	%rd391, [_ZN6thrust24THRUST_300001_SM_1000_NS8cuda_cub4core6detail13_kernel_agentINS1_8__reduce11ReduceAgentIPN4cuda3std3__45tupleIJilEEESC_SB_lNS1_9__extrema9arg_max_fIilNS9_4lessIiEEEEEEJSC_SC_iSH_EEEvDpT0__param_0];
	mov.u32 	%r108, %tid.x;
	cvt.u64.u32 	%rd98, %r108;
	mul.wide.u32 	%rd258, %r108, 16;
	add.s64 	%rd239, %rd391, %rd258;
	// begin inline asm
	ld.global.nc.u64 %rd238, [%rd239];
	// end inline asm
	add.s64 	%rd241, %rd239, 8;
	// begin inline asm
	ld.global.nc.u64 %rd240, [%rd241];
	// end inline asm
	cvt.u32.u64 	%r109, %rd238;
	add.s64 	%rd243, %rd239, 4096;
	// begin inline asm
	ld.global.nc.u64 %rd242, [%rd243];
	// end inline asm
	add.s64 	%rd245, %rd239, 4104;
	// begin inline asm
	ld.global.nc.u64 %rd434, [%rd245];
	// end inline asm
	cvt.u32.u64 	%r617, %rd242;
	add.s64 	%rd247, %rd239, 8192;
	// begin inline asm
	ld.global.nc.u64 %rd246, [%rd247];
	// end inline asm
	add.s64 	%rd249, %rd239, 8200;
	// begin inline asm
	ld.global.nc.u64 %rd435, [%rd249];
	// end inline asm
	cvt.u32.u64 	%r618, %rd246;
	add.s64 	%rd251, %rd239, 12288;
	// begin inline asm
	ld.global.nc.u64 %rd250, [%rd251];
	// end inline asm
	add.s64 	%rd253, %rd239, 12296;
	// begin inline asm
	ld.global.nc.u64 %rd436, [%rd253];
	// end inline asm
	cvt.u32.u64 	%r619, %rd250;
	add.s64 	%rd255, %rd239, 16384;
	// begin inline asm
	ld.global.nc.u64 %rd254, [%rd255];
	// end inline asm
	add.s64 	%rd257, %rd239, 16392;
	// begin inline asm
	ld.global.nc.u64 %rd473, [%rd257];
	// end inline asm
	cvt.u32.u64 	%r652, %rd254;
	setp.lt.s32 	%p3, %r109, %r617;
	@%p3 bra 	$L__BB11_123;
	setp.lt.s32 	%p4, %r617, %r109;
	setp.lt.s64 	%p5, %rd240, %rd434;
	or.pred  	%p6, %p4, %p5;
	selp.b32 	%r617, %r109, %r617, %p6;
	selp.b64 	%rd434, %rd240, %rd434, %p6;
$L__BB11_123:
	setp.lt.s32 	%p7, %r617, %r618;
	@%p7 bra 	$L__BB11_125;
	setp.lt.s32 	%p8, %r618, %r617;
	setp.lt.s64 	%p9, %rd434, %rd435;
	or.pred  	%p10, %p8, %p9;
	selp.b32 	%r618, %r617, %r618, %p10;
	selp.b64 	%rd435, %rd434, %rd435, %p10;
$L__BB11_125:
	setp.lt.s32 	%p11, %r618, %r619;
	@%p11 bra 	$L__BB11_127;
	setp.lt.s32 	%p12, %r619, %r618;
	setp.lt.s64 	%p13, %rd435, %rd436;
	or.pred  	%p14, %p12, %p13;
	selp.b32 	%r619, %r618, %r619, %p14;
	selp.b64 	%rd436, %rd435, %rd436, %p14;
$L__BB11_127:
	setp.lt.s32 	%p15, %r619, %r652;
	@%p15 bra 	$L__BB11_129;
	setp.lt.s32 	%p16, %r652, %r619;
	setp.lt.s64 	%p17, %rd436, %rd473;
	or.pred  	%p18, %p16, %p17;
	selp.b32 	%r652, %r619, %r652, %p18;
	selp.b64 	%rd473, %rd436, %rd473, %p18;
$L__BB11_129:
	setp.lt.u32 	%p19, %r239, 2560;
	mov.b64 	%rd452, 1280;
	@%p19 bra 	$L__BB11_165;
	add.s64 	%rd262, %rd1, -2560;
	mul.hi.u64 	%rd263, %rd262, -3689348814741910323;
	shr.u64 	%rd112, %rd263, 10;
	setp.lt.u64 	%p20, %rd262, 1280;
	mov.b64 	%rd452, 1280;
	@%p20 bra 	$L__BB11_153;
	ld.param.u64 	%rd392, [_ZN6thrust24THRUST_300001_SM_1000_NS8cuda_cub4core6detail13_kernel_agentINS1_8__reduce11ReduceAgentIPN4cuda3std3__45tupleIJilEEESC_SB_lNS1_9__extrema9arg_max_fIilNS9_4lessIiEEEEEEJSC_SC_iSH_EEEvDpT0__param_0];
	add.s64 	%rd265, %rd112, 1;
	and.b64  	%rd438, %rd265, 36028797018963966;
	shl.b64 	%rd266, %rd98, 4;
	add.s64 	%rd267, %rd266, %rd392;
	add.s64 	%rd439, %rd267, 57352;
	mov.b64 	%rd452, 1280;
$L__BB11_132:
	add.s64 	%rd269, %rd439, -36872;
	// begin inline asm
	ld.global.nc.u64 %rd268, [%rd269];
	// end inline asm
	add.s64 	%rd271, %rd439, -36864;
	// begin inline asm
	ld.global.nc.u64 %rd442, [%rd271];
	// end inline asm
	cvt.u32.u64 	%r622, %rd268;
	add.s64 	%rd273, %rd439, -32776;
	// begin inline asm
	ld.global.nc.u64 %rd272, [%rd273];
	// end inline asm
	add.s64 	%rd275, %rd439, -32768;
	// begin inline asm
	ld.global.nc.u64 %rd443, [%rd275];
	// end inline asm
	cvt.u32.u64 	%r623, %rd272;
	add.s64 	%rd277, %rd439, -28680;
	// begin inline asm
	ld.global.nc.u64 %rd276, [%rd277];
	// end inline asm
	add.s64 	%rd279, %rd439, -28672;
	// begin inline asm
	ld.global.nc.u64 %rd444, [%rd279];
	// end inline asm
	cvt.u32.u64 	%r624, %rd276;
	add.s64 	%rd281, %rd439, -24584;
	// begin inline asm
	ld.global.nc.u64 %rd280, [%rd281];
	// end inline asm
	add.s64 	%rd283, %rd439, -24576;
	// begin inline asm
	ld.global.nc.u64 %rd445, [%rd283];
	// end inline asm
	cvt.u32.u64 	%r625, %rd280;
	add.s64 	%rd285, %rd439, -20488;
	// begin inline asm
	ld.global.nc.u64 %rd284, [%rd285];
	// end inline asm
	add.s64 	%rd287, %rd439, -20480;
	// begin inline asm
	ld.global.nc.u64 %rd446, [%rd287];
	// end inline asm
	cvt.u32.u64 	%r626, %rd284;
	setp.lt.s32 	%p21, %r652, %r622;
	@%p21 bra 	$L__BB11_134;
	setp.lt.s32 	%p22, %r622, %r652;
	setp.lt.s64 	%p23, %rd473, %rd442;
	or.pred  	%p24, %p22, %p23;
	selp.b32 	%r622, %r652, %r622, %p24;
	selp.b64 	%rd442, %rd473, %rd442, %p24;
$L__BB11_134:
	setp.lt.s32 	%p25, %r622, %r623;
	@%p25 bra 	$L__BB11_136;
	setp.lt.s32 	%p26, %r623, %r622;
	setp.lt.s64 	%p27, %rd442, %rd443;
	or.pred  	%p28, %p26, %p27;
	selp.b32 	%r623, %r622, %r623, %p28;
	selp.b64 	%rd443, %rd442, %rd443, %p28;
$L__BB11_136:
	setp.lt.s32 	%p29, %r623, %r624;
	@%p29 bra 	$L__BB11_138;
	setp.lt.s32 	%p30, %r624, %r623;
	setp.lt.s64 	%p31, %rd443, %rd444;
	or.pred  	%p32, %p30, %p31;
	selp.b32 	%r624, %r623, %r624, %p32;
	selp.b64 	%rd444, %rd443, %rd444, %p32;
$L__BB11_138:
	setp.lt.s32 	%p33, %r624, %r625;
	@%p33 bra 	$L__BB11_140;
	setp.lt.s32 	%p34, %r625, %r624;
	setp.lt.s64 	%p35, %rd444, %rd445;
	or.pred  	%p36, %p34, %p35;
	selp.b32 	%r625, %r624, %r625, %p36;
	selp.b64 	%rd445, %rd444, %rd445, %p36;
$L__BB11_140:
	setp.lt.s32 	%p37, %r625, %r626;
	@%p37 bra 	$L__BB11_142;
	setp.lt.s32 	%p38, %r626, %r625;
	setp.lt.s64 	%p39, %rd445, %rd446;
	or.pred  	%p40, %p38, %p39;
	selp.b32 	%r626, %r625, %r626, %p40;
	selp.b64 	%rd446, %rd445, %rd446, %p40;
$L__BB11_142:
	add.s64 	%rd289, %rd439, -16392;
	// begin inline asm
	ld.global.nc.u64 %rd288, [%rd289];
	// end inline asm
	add.s64 	%rd291, %rd439, -16384;
	// begin inline asm
	ld.global.nc.u64 %rd447, [%rd291];
	// end inline asm
	cvt.u32.u64 	%r627, %rd288;
	add.s64 	%rd293, %rd439, -12296;
	// begin inline asm
	ld.global.nc.u64 %rd292, [%rd293];
	// end inline asm
	add.s64 	%rd295, %rd439, -12288;
	// begin inline asm
	ld.global.nc.u64 %rd448, [%rd295];
	// end inline asm
	cvt.u32.u64 	%r628, %rd292;
	add.s64 	%rd297, %rd439, -8200;
	// begin inline asm
	ld.global.nc.u64 %rd296, [%rd297];
	// end inline asm
	add.s64 	%rd299, %rd439, -8192;
	// begin inline asm
	ld.global.nc.u64 %rd449, [%rd299];
	// end inline asm
	cvt.u32.u64 	%r629, %rd296;
	add.s64 	%rd301, %rd439, -4104;
	// begin inline asm
	ld.global.nc.u64 %rd300, [%rd301];
	// end inline asm
	add.s64 	%rd303, %rd439, -4096;
	// begin inline asm
	ld.global.nc.u64 %rd450, [%rd303];
	// end inline asm
	cvt.u32.u64 	%r630, %rd300;
	add.s64 	%rd305, %rd439, -8;
	// begin inline asm
	ld.global.nc.u64 %rd304, [%rd305];
	// end inline asm
	// begin inline asm
	ld.global.nc.u64 %rd473, [%rd439];
	// end inline asm
	cvt.u32.u64 	%r652, %rd304;
	setp.lt.s32 	%p41, %r626, %r627;
	@%p41 bra 	$L__BB11_144;
	setp.lt.s32 	%p42, %r627, %r626;
	setp.lt.s64 	%p43, %rd446, %rd447;
	or.pred  	%p44, %p42, %p43;
	selp.b32 	%r627, %r626, %r627, %p44;
	selp.b64 	%rd447, %rd446, %rd447, %p44;
$L__BB11_144:
	setp.lt.s32 	%p45, %r627, %r628;
	@%p45 bra 	$L__BB11_146;
	setp.lt.s32 	%p46, %r628, %r627;
	setp.lt.s64 	%p47, %rd447, %rd448;
	or.pred  	%p48, %p46, %p47;
	selp.b32 	%r628, %r627, %r628, %p48;
	selp.b64 	%rd448, %rd447, %rd448, %p48;
$L__BB11_146:
	setp.lt.s32 	%p49, %r628, %r629;
	@%p49 bra 	$L__BB11_148;
	setp.lt.s32 	%p50, %r629, %r628;
	setp.lt.s64 	%p51, %rd448, %rd449;
	or.pred  	%p52, %p50, %p51;
	selp.b32 	%r629, %r628, %r629, %p52;
	selp.b64 	%rd449, %rd448, %rd449, %p52;
$L__BB11_148:
	setp.lt.s32 	%p53, %r629, %r630;
	@%p53 bra 	$L__BB11_150;
	setp.lt.s32 	%p54, %r630, %r629;
	setp.lt.s64 	%p55, %rd449, %rd450;
	or.pred  	%p56, %p54, %p55;
	selp.b32 	%r630, %r629, %r630, %p56;
	selp.b64 	%rd450, %rd449, %rd450, %p56;
$L__BB11_150:
	setp.lt.s32 	%p57, %r630, %r652;
	@%p57 bra 	$L__BB11_152;
	setp.lt.s32 	%p58, %r652, %r630;
	setp.lt.s64 	%p59, %rd450, %rd473;
	or.pred  	%p60, %p58, %p59;
	selp.b32 	%r652, %r630, %r652, %p60;
	selp.b64 	%rd473, %rd450, %rd473, %p60;
$L__BB11_152:
	add.s64 	%rd452, %rd452, 2560;
	add.s64 	%rd439, %rd439, 40960;
	add.s64 	%rd438, %rd438, -2;
	setp.ne.s64 	%p61, %rd438, 0;
	@%p61 bra 	$L__BB11_132;
$L__BB11_153:
	and.b64  	%rd308, %rd112, 1;
	setp.eq.b64 	%p62, %rd308, 1;
	@%p62 bra 	$L__BB11_165;
	ld.param.u64 	%rd393, [_ZN6thrust24THRUST_300001_SM_1000_NS8cuda_cub4core6detail13_kernel_agentINS1_8__reduce11ReduceAgentIPN4cuda3std3__45tupleIJilEEESC_SB_lNS1_9__extrema9arg_max_fIilNS9_4lessIiEEEEEEJSC_SC_iSH_EEEvDpT0__param_0];
	shl.b64 	%rd329, %rd452, 4;
	add.s64 	%rd331, %rd393, %rd258;
	add.s64 	%rd310, %rd331, %rd329;
	// begin inline asm
	ld.global.nc.u64 %rd309, [%rd310];
	// end inline asm
	add.s64 	%rd312, %rd310, 8;
	// begin inline asm
	ld.global.nc.u64 %rd456, [%rd312];
	// end inline asm
	cvt.u32.u64 	%r634, %rd309;
	add.s64 	%rd314, %rd310, 4096;
	// begin inline asm
	ld.global.nc.u64 %rd313, [%rd314];
	// end inline asm
	add.s64 	%rd316, %rd310, 4104;
	// begin inline asm
	ld.global.nc.u64 %rd457, [%rd316];
	// end inline asm
	cvt.u32.u64 	%r635, %rd313;
	add.s64 	%rd318, %rd310, 8192;
	// begin inline asm
	ld.global.nc.u64 %rd317, [%rd318];
	// end inline asm
	add.s64 	%rd320, %rd310, 8200;
	// begin inline asm
	ld.global.nc.u64 %rd458, [%rd320];
	// end inline asm
	cvt.u32.u64 	%r636, %rd317;
	add.s64 	%rd322, %rd310, 12288;
	// begin inline asm
	ld.global.nc.u64 %rd321, [%rd322];
	// end inline asm
	add.s64 	%rd324, %rd310, 12296;
	// begin inline asm
	ld.global.nc.u64 %rd459, [%rd324];
	// end inline asm
	cvt.u32.u64 	%r637, %rd321;
	add.s64 	%rd326, %rd310, 16384;
	// begin inline asm
	ld.global.nc.u64 %rd325, [%rd326];
	// end inline asm
	add.s64 	%rd328, %rd310, 16392;
	// begin inline asm
	ld.global.nc.u64 %rd460, [%rd328];
	// end inline asm
	cvt.u32.u64 	%r638, %rd325;
	setp.lt.s32 	%p63, %r652, %r634;
	@%p63 bra 	$L__BB11_156;
	setp.lt.s32 	%p64, %r634, %r652;
	setp.lt.s64 	%p65, %rd473, %rd456;
	or.pred  	%p66, %p64, %p65;
	selp.b32 	%r634, %r652, %r634, %p66;
	selp.b64 	%rd456, %rd473, %rd456, %p66;
$L__BB11_156:
	setp.lt.s32 	%p67, %r634, %r635;
	@%p67 bra 	$L__BB11_158;
	setp.lt.s32 	%p68, %r635, %r634;
	setp.lt.s64 	%p69, %rd456, %rd457;
	or.pred  	%p70, %p68, %p69;
	selp.b32 	%r635, %r634, %r635, %p70;
	selp.b64 	%rd457, %rd456, %rd457, %p70;
$L__BB11_158:
	setp.lt.s32 	%p71, %r635, %r636;
	@%p71 bra 	$L__BB11_160;
	setp.lt.s32 	%p72, %r636, %r635;
	setp.lt.s64 	%p73, %rd457, %rd458;
	or.pred  	%p74, %p72, %p73;
	selp.b32 	%r636, %r635, %r636, %p74;
	selp.b64 	%rd458, %rd457, %rd458, %p74;
$L__BB11_160:
	setp.lt.s32 	%p75, %r636, %r637;
	@%p75 bra 	$L__BB11_162;
	setp.lt.s32 	%p76, %r637, %r636;
	setp.lt.s64 	%p77, %rd458, %rd459;
	or.pred  	%p78, %p76, %p77;
	selp.b32 	%r637, %r636, %r637, %p78;
	selp.b64 	%rd459, %rd458, %rd459, %p78;
$L__BB11_162:
	setp.lt.s32 	%p79, %r637, %r638;
	@%p79 bra 	$L__BB11_164;
	setp.lt.s32 	%p80, %r638, %r637;
	setp.lt.s64 	%p81, %rd459, %rd460;
	or.pred  	%p82, %p80, %p81;
	selp.b32 	%r638, %r637, %r638, %p82;
	selp.b64 	%rd460, %rd459, %rd460, %p82;
$L__BB11_164:
	add.s64 	%rd452, %rd452, 1280;
	mov.u64 	%rd473, %rd460;
	mov.u32 	%r652, %r638;
$L__BB11_165:
	cvt.s64.s32 	%rd332, %r239;
	setp.ge.s64 	%p83, %rd452, %rd332;
	@%p83 bra 	$L__BB11_188;
	cvt.u32.u64 	%r171, %rd452;
	sub.s32 	%r172, %r239, %r171;
	setp.ge.s32 	%p84, %r108, %r172;
	@%p84 bra 	$L__BB11_188;
	not.b32 	%r242, %r108;
	add.s32 	%r243, %r239, %r242;
	sub.s32 	%r173, %r243, %r171;
	and.b32  	%r244, %r173, 768;
	setp.eq.s32 	%p85, %r244, 768;
	mov.u32 	%r644, %r108;
	@%p85 bra 	$L__BB11_173;
	ld.param.u64 	%rd394, [_ZN6thrust24THRUST_300001_SM_1000_NS8cuda_cub4core6detail13_kernel_agentINS1_8__reduce11ReduceAgentIPN4cuda3std3__45tupleIJilEEESC_SB_lNS1_9__extrema9arg_max_fIilNS9_4lessIiEEEEEEJSC_SC_iSH_EEEvDpT0__param_0];
	cvt.u64.u32 	%rd334, %r108;
	add.s64 	%rd335, %rd452, %rd334;
	shl.b64 	%rd336, %rd335, 4;
	add.s64 	%rd463, %rd394, %rd336;
	shr.u32 	%r245, %r173, 8;
	add.s32 	%r246, %r245, 1;
	and.b32  	%r247, %r246, 3;
	neg.s32 	%r640, %r247;
	mov.u32 	%r644, %r108;
$L__BB11_169:
	.pragma "nounroll";
	mov.u64 	%rd176, %rd473;
	mov.u32 	%r177, %r652;
	// begin inline asm
	ld.global.nc.u64 %rd337, [%rd463];
	// end inline asm
	add.s64 	%rd340, %rd463, 8;
	// begin inline asm
	ld.global.nc.u64 %rd339, [%rd340];
	// end inline asm
	cvt.u32.u64 	%r178, %rd337;
	setp.lt.s32 	%p86, %r177, %r178;
	mov.u32 	%r652, %r178;
	mov.u64 	%rd473, %rd339;
	@%p86 bra 	$L__BB11_172;
	setp.lt.s32 	%p87, %r178, %r177;
	mov.u32 	%r652, %r177;
	mov.u64 	%rd473, %rd176;
	@%p87 bra 	$L__BB11_172;
	setp.lt.s64 	%p88, %rd176, %rd339;
	selp.b32 	%r652, %r177, %r178, %p88;
	min.s64 	%rd473, %rd176, %rd339;
$L__BB11_172:
	add.s32 	%r644, %r644, 256;
	add.s64 	%rd463, %rd463, 4096;
	add.s32 	%r640, %r640, 1;
	setp.ne.s32 	%p89, %r640, 0;
	@%p89 bra 	$L__BB11_169;
$L__BB11_173:
	setp.lt.u32 	%p90, %r173, 768;
	@%p90 bra 	$L__BB11_188;
	ld.param.u64 	%rd395, [_ZN6thrust24THRUST_300001_SM_1000_NS8cuda_cub4core6detail13_kernel_agentINS1_8__reduce11ReduceAgentIPN4cuda3std3__45tupleIJilEEESC_SB_lNS1_9__extrema9arg_max_fIilNS9_4lessIiEEEEEEJSC_SC_iSH_EEEvDpT0__param_0];
	cvt.u64.u32 	%rd341, %r644;
	add.s64 	%rd342, %rd452, %rd341;
	shl.b64 	%rd343, %rd342, 4;
	add.s64 	%rd344, %rd343, %rd395;
	add.s64 	%rd468, %rd344, 12296;
$L__BB11_175:
	add.s64 	%rd346, %rd468, -12296;
	// begin inline asm
	ld.global.nc.u64 %rd345, [%rd346];
	// end inline asm
	add.s64 	%rd348, %rd468, -12288;
	// begin inline asm
	ld.global.nc.u64 %rd347, [%rd348];
	// end inline asm
	cvt.u32.u64 	%r188, %rd345;
	setp.lt.s32 	%p91, %r652, %r188;
	mov.u32 	%r649, %r188;
	mov.u64 	%rd470, %rd347;
	@%p91 bra 	$L__BB11_178;
	setp.lt.s32 	%p92, %r188, %r652;
	mov.u32 	%r649, %r652;
	mov.u64 	%rd470, %rd473;
	@%p92 bra 	$L__BB11_178;
	setp.lt.s64 	%p93, %rd473, %rd347;
	selp.b32 	%r649, %r652, %r188, %p93;
	min.s64 	%rd470, %rd473, %rd347;
$L__BB11_178:
	add.s64 	%rd350, %rd468, -8200;
	// begin inline asm
	ld.global.nc.u64 %rd349, [%rd350];
	// end inline asm
	add.s64 	%rd352, %rd468, -8192;
	// begin inline asm
	ld.global.nc.u64 %rd351, [%rd352];
	// end inline asm
	cvt.u32.u64 	%r191, %rd349;
	setp.lt.s32 	%p94, %r649, %r191;
	mov.u32 	%r650, %r191;
	mov.u64 	%rd471, %rd351;
	@%p94 bra 	$L__BB11_181;
	setp.lt.s32 	%p95, %r191, %r649;
	mov.u32 	%r650, %r649;
	mov.u64 	%rd471, %rd470;
	@%p95 bra 	$L__BB11_181;
	setp.lt.s64 	%p96, %rd470, %rd351;
	selp.b32 	%r650, %r649, %r191, %p96;
	min.s64 	%rd471, %rd470, %rd351;
$L__BB11_181:
	add.s64 	%rd354, %rd468, -4104;
	// begin inline asm
	ld.global.nc.u64 %rd353, [%rd354];
	// end inline asm
	add.s64 	%rd356, %rd468, -4096;
	// begin inline asm
	ld.global.nc.u64 %rd355, [%rd356];
	// end inline asm
	cvt.u32.u64 	%r194, %rd353;
	setp.lt.s32 	%p97, %r650, %r194;
	mov.u32 	%r651, %r194;
	mov.u64 	%rd472, %rd355;
	@%p97 bra 	$L__BB11_184;
	setp.lt.s32 	%p98, %r194, %r650;
	mov.u32 	%r651, %r650;
	mov.u64 	%rd472, %rd471;
	@%p98 bra 	$L__BB11_184;
	setp.lt.s64 	%p99, %rd471, %rd355;
	selp.b32 	%r651, %r650, %r194, %p99;
	min.s64 	%rd472, %rd471, %rd355;
$L__BB11_184:
	add.s64 	%rd358, %rd468, -8;
	// begin inline asm
	ld.global.nc.u64 %rd357, [%rd358];
	// end inline asm
	// begin inline asm
	ld.global.nc.u64 %rd359, [%rd468];
	// end inline asm
	cvt.u32.u64 	%r197, %rd357;
	setp.lt.s32 	%p100, %r651, %r197;
	mov.u32 	%r652, %r197;
	mov.u64 	%rd473, %rd359;
	@%p100 bra 	$L__BB11_187;
	setp.lt.s32 	%p101, %r197, %r651;
	mov.u32 	%r652, %r651;
	mov.u64 	%rd473, %rd472;
	@%p101 bra 	$L__BB11_187;
	setp.lt.s64 	%p102, %rd472, %rd359;
	selp.b32 	%r652, %r651, %r197, %p102;
	min.s64 	%rd473, %rd472, %rd359;
$L__BB11_187:
	add.s32 	%r644, %r644, 1024;
	add.s64 	%rd468, %rd468, 16384;
	setp.lt.s32 	%p103, %r644, %r172;
	@%p103 bra 	$L__BB11_175;
$L__BB11_188:
	// begin inline asm
	mov.u32 %r248, %laneid;
	// end inline asm
	mov.b32 	%r266, 1;
	mov.b32 	%r267, 31;
	mov.b32 	%r268, -1;
	// begin inline asm
	shfl.sync.down.b32 %r249, %r652, %r266, %r267, %r268;
	// end inline asm
	// begin inline asm
	shfl.sync.down.b32 %r254, %r255, %r266, %r267, %r268;
	// end inline asm
	mov.b64 	{%r260, %r265}, %rd473;
	// begin inline asm
	shfl.sync.down.b32 %r259, %r260, %r266, %r267, %r268;
	// end inline asm
	// begin inline asm
	shfl.sync.down.b32 %r264, %r265, %r266, %r267, %r268;
	// end inline asm
	mov.b64 	%rd200, {%r259, %r264};
	setp.gt.s32 	%p104, %r248, 30;
	mov.u32 	%r654, %r652;
	mov.u64 	%rd475, %rd473;
	@%p104 bra 	$L__BB11_192;
	setp.lt.s32 	%p105, %r652, %r249;
	mov.u32 	%r654, %r249;
	mov.u64 	%rd475, %rd200;
	@%p105 bra 	$L__BB11_192;
	setp.lt.s32 	%p106, %r249, %r652;
	mov.u32 	%r654, %r652;
	mov.u64 	%rd475, %rd473;
	@%p106 bra 	$L__BB11_192;
	setp.lt.s64 	%p107, %rd473, %rd200;
	selp.b32 	%r654, %r652, %r249, %p107;
	min.s64 	%rd475, %rd473, %rd200;
$L__BB11_192:
	mov.b32 	%r286, 2;
	mov.b32 	%r287, 31;
	mov.b32 	%r288, -1;
	// begin inline asm
	shfl.sync.down.b32 %r269, %r654, %r286, %r287, %r288;
	// end inline asm
	// begin inline asm
	shfl.sync.down.b32 %r274, %r275, %r286, %r287, %r288;
	// end inline asm
	mov.b64 	{%r280, %r285}, %rd475;
	// begin inline asm
	shfl.sync.down.b32 %r279, %r280, %r286, %r287, %r288;
	// end inline asm
	// begin inline asm
	shfl.sync.down.b32 %r284, %r285, %r286, %r287, %r288;
	// end inline asm
	mov.b64 	%rd203, {%r279, %r284};
	setp.gt.s32 	%p108, %r248, 29;
	mov.u32 	%r655, %r654;
	mov.u64 	%rd476, %rd475;
	@%p108 bra 	$L__BB11_196;
	setp.lt.s32 	%p109, %r654, %r269;
	mov.u32 	%r655, %r269;
	mov.u64 	%rd476, %rd203;
	@%p109 bra 	$L__BB11_196;
	setp.lt.s32 	%p110, %r269, %r654;
	mov.u32 	%r655, %r654;
	mov.u64 	%rd476, %rd475;
	@%p110 bra 	$L__BB11_196;
	setp.lt.s64 	%p111, %rd475, %rd203;
	selp.b32 	%r655, %r654, %r269, %p111;
	min.s64 	%rd476, %rd475, %rd203;
$L__BB11_196:
	mov.b32 	%r306, 4;
	mov.b32 	%r307, 31;
	mov.b32 	%r308, -1;
	// begin inline asm
	shfl.sync.down.b32 %r289, %r655, %r306, %r307, %r308;
	// end inline asm
	// begin inline asm
	shfl.sync.down.b32 %r294, %r295, %r306, %r307, %r308;
	// end inline asm
	mov.b64 	{%r300, %r305}, %rd476;
	// begin inline asm
	shfl.sync.down.b32 %r299, %r300, %r306, %r307, %r308;
	// end inline asm
	// begin inline asm
	shfl.sync.down.b32 %r304, %r305, %r306, %r307, %r308;
	// end inline asm
	mov.b64 	%rd206, {%r299, %r304};
	setp.gt.s32 	%p112, %r248, 27;
	mov.u32 	%r656, %r655;
	mov.u64 	%rd477, %rd476;
	@%p112 bra 	$L__BB11_200;
	setp.lt.s32 	%p113, %r655, %r289;
	mov.u32 	%r656, %r289;
	mov.u64 	%rd477, %rd206;
	@%p113 bra 	$L__BB11_200;
	setp.lt.s32 	%p114, %r289, %r655;
	mov.u32 	%r656, %r655;
	mov.u64 	%rd477, %rd476;
	@%p114 bra 	$L__BB11_200;
	setp.lt.s64 	%p115, %rd476, %rd206;
	selp.b32 	%r656, %r655, %r289, %p115;
	min.s64 	%rd477, %rd476, %rd206;
$L__BB11_200:
	mov.b32 	%r326, 8;
	mov.b32 	%r327, 31;
	mov.b32 	%r328, -1;
	// begin inline asm
	shfl.sync.down.b32 %r309, %r656, %r326, %r327, %r328;
	// end inline asm
	// begin inline asm
	shfl.sync.down.b32 %r314, %r315, %r326, %r327, %r328;
	// end inline asm
	mov.b64 	{%r320, %r325}, %rd477;
	// begin inline asm
	shfl.sync.down.b32 %r319, %r320, %r326, %r327, %r328;
	// end inline asm
	// begin inline asm
	shfl.sync.down.b32 %r324, %r325, %r326, %r327, %r328;
	// end inline asm
	mov.b64 	%rd209, {%r319, %r324};
	setp.gt.s32 	%p116, %r248, 23;
	mov.u32 	%r657, %r656;
	mov.u64 	%rd478, %rd477;
	@%p116 bra 	$L__BB11_204;
	setp.lt.s32 	%p117, %r656, %r309;
	mov.u32 	%r657, %r309;
	mov.u64 	%rd478, %rd209;
	@%p117 bra 	$L__BB11_204;
	setp.lt.s32 	%p118, %r309, %r656;
	mov.u32 	%r657, %r656;
	mov.u64 	%rd478, %rd477;
	@%p118 bra 	$L__BB11_204;
	setp.lt.s64 	%p119, %rd477, %rd209;
	selp.b32 	%r657, %r656, %r309, %p119;
	min.s64 	%rd478, %rd477, %rd209;
$L__BB11_204:
	mov.b32 	%r346, 16;
	mov.b32 	%r347, 31;
	mov.b32 	%r348, -1;
	// begin inline asm
	shfl.sync.down.b32 %r329, %r657, %r346, %r347, %r348;
	// end inline asm
	// begin inline asm
	shfl.sync.down.b32 %r334, %r335, %r346, %r347, %r348;
	// end inline asm
	mov.b64 	{%r340, %r345}, %rd478;
	// begin inline asm
	shfl.sync.down.b32 %r339, %r340, %r346, %r347, %r348;
	// end inline asm
	// begin inline asm
	shfl.sync.down.b32 %r344, %r345, %r346, %r347, %r348;
	// end inline asm
	mov.b64 	%rd212, {%r339, %r344};
	setp.gt.s32 	%p120, %r248, 15;
	mov.u32 	%r665, %r657;
	mov.u64 	%rd486, %rd478;
	@%p120 bra 	$L__BB11_208;
	setp.lt.s32 	%p121, %r657, %r329;
	mov.u32 	%r665, %r329;
	mov.u64 	%rd486, %rd212;
	@%p121 bra 	$L__BB11_208;
	setp.lt.s32 	%p122, %r329, %r657;
	mov.u32 	%r665, %r657;
	mov.u64 	%rd486, %rd478;
	@%p122 bra 	$L__BB11_208;
	setp.lt.s64 	%p123, %rd478, %rd212;
	selp.b32 	%r665, %r657, %r329, %p123;
	min.s64 	%rd486, %rd478, %rd212;
$L__BB11_208:
	setp.ne.s32 	%p124, %r248, 0;
	@%p124 bra 	$L__BB11_210;
	shr.u32 	%r349, %r108, 1;
	and.b32  	%r350, %r349, 496;
	mov.u32 	%r351, _ZN6thrust24THRUST_300001_SM_1000_NS8cuda_cub4core6detail5shmemE;
	add.s32 	%r352, %r351, %r350;
	st.shared.u32 	[%r352+8], %r665;
	st.shared.u64 	[%r352+16], %rd486;
$L__BB11_210:
	bar.sync 	0;
	setp.ne.s32 	%p125, %r108, 0;
	@%p125 bra 	$L__BB11_232;
	ld.shared.u32 	%r218, [_ZN6thrust24THRUST_300001_SM_1000_NS8cuda_cub4core6detail5shmemE+24];
	ld.shared.u64 	%rd215, [_ZN6thrust24THRUST_300001_SM_1000_NS8cuda_cub4core6detail5shmemE+32];
	setp.lt.s32 	%p126, %r665, %r218;
	mov.u32 	%r659, %r218;
	mov.u64 	%rd480, %rd215;
	@%p126 bra 	$L__BB11_214;
	setp.lt.s32 	%p127, %r218, %r665;
	mov.u32 	%r659, %r665;
	mov.u64 	%rd480, %rd486;
	@%p127 bra 	$L__BB11_214;
	setp.lt.s64 	%p128, %rd486, %rd215;
	selp.b32 	%r659, %r665, %r218, %p128;
	min.s64 	%rd480, %rd486, %rd215;
$L__BB11_214:
	ld.shared.u32 	%r221, [_ZN6thrust24THRUST_300001_SM_1000_NS8cuda_cub4core6detail5shmemE+40];
	ld.shared.u64 	%rd218, [_ZN6thrust24THRUST_300001_SM_1000_NS8cuda_cub4core6detail5shmemE+48];
	setp.lt.s32 	%p129, %r659, %r221;
	mov.u32 	%r660, %r221;
	mov.u64 	%rd481, %rd218;
	@%p129 bra 	$L__BB11_217;
	setp.lt.s32 	%p130, %r221, %r659;
	mov.u32 	%r660, %r659;
	mov.u64 	%rd481, %rd480;
	@%p130 bra 	$L__BB11_217;
	setp.lt.s64 	%p131, %rd480, %rd218;
	selp.b32 	%r660, %r659, %r221, %p131;
	min.s64 	%rd481, %rd480, %rd218;
$L__BB11_217:
	ld.shared.u32 	%r224, [_ZN6thrust24THRUST_300001_SM_1000_NS8cuda_cub4core6detail5shmemE+56];
	ld.shared.u64 	%rd221, [_ZN6thrust24THRUST_300001_SM_1000_NS8cuda_cub4core6detail5shmemE+64];
	setp.lt.s32 	%p132, %r660, %r224;
	mov.u32 	%r661, %r224;
	mov.u64 	%rd482, %rd221;
	@%p132 bra 	$L__BB11_220;
	setp.lt.s32 	%p133, %r224, %r660;
	mov.u32 	%r661, %r660;
	mov.u64 	%rd482, %rd481;
	@%p133 bra 	$L__BB11_220;
	setp.lt.s64 	%p134, %rd481, %rd221;
	selp.b32 	%r661, %r660, %r224, %p134;
	min.s64 	%rd482, %rd481, %rd221;
$L__BB11_220:
	ld.shared.u32 	%r227, [_ZN6thrust24THRUST_300001_SM_1000_NS8cuda_cub4core6detail5shmemE+72];
	ld.shared.u64 	%rd224, [_ZN6thrust24THRUST_300001_SM_1000_NS8cuda_cub4core6detail5shmemE+80];
	setp.lt.s32 	%p135, %r661, %r227;
	mov.u32 	%r662, %r227;
	mov.u64 	%rd483, %rd224;
	@%p135 bra 	$L__BB11_223;
	setp.lt.s32 	%p136, %r227, %r661;
	mov.u32 	%r662, %r661;
	mov.u64 	%rd483, %rd482;
	@%p136 bra 	$L__BB11_223;
	setp.lt.s64 	%p137, %rd482, %rd224;
	selp.b32 	%r662, %r661, %r227, %p137;
	min.s64 	%rd483, %rd482, %rd224;
$L__BB11_223:
	ld.shared.u32 	%r230, [_ZN6thrust24THRUST_300001_SM_1000_NS8cuda_cub4core6detail5shmemE+88];
	ld.shared.u64 	%rd227, [_ZN6thrust24THRUST_300001_SM_1000_NS8cuda_cub4core6detail5shmemE+96];
	setp.lt.s32 	%p138, %r662, %r230;
	mov.u32 	%r663, %r230;
	mov.u64 	%rd484, %rd227;
	@%p138 bra 	$L__BB11_226;
	setp.lt.s32 	%p139, %r230, %r662;
	mov.u32 	%r663, %r662;
	mov.u64 	%rd484, %rd483;
	@%p139 bra 	$L__BB11_226;
	setp.lt.s64 	%p140, %rd483, %rd227;
	selp.b32 	%r663, %r662, %r230, %p140;
	min.s64 	%rd484, %rd483, %rd227;
$L__BB11_226:
	ld.shared.u32 	%r233, [_ZN6thrust24THRUST_300001_SM_1000_NS8cuda_cub4core6detail5shmemE+104];
	ld.shared.u64 	%rd230, [_ZN6thrust24THRUST_300001_SM_1000_NS8cuda_cub4core6detail5shmemE+112];
	setp.lt.s32 	%p141, %r663, %r233;
	mov.u32 	%r664, %r233;
	mov.u64 	%rd485, %rd230;
	@%p141 bra 	$L__BB11_229;
	setp.lt.s32 	%p142, %r233, %r663;
	mov.u32 	%r664, %r663;
	mov.u64 	%rd485, %rd484;
	@%p142 bra 	$L__BB11_229;
	setp.lt.s64 	%p143, %rd484, %rd230;
	selp.b32 	%r664, %r663, %r233, %p143;
	min.s64 	%rd485, %rd484, %rd230;
$L__BB11_229:
	ld.shared.u32 	%r236, [_ZN6thrust24THRUST_300001_SM_1000_NS8cuda_cub4core6detail5shmemE+120];
	ld.shared.u64 	%rd233, [_ZN6thrust24THRUST_300001_SM_1000_NS8cuda_cub4core6detail5shmemE+128];
	setp.lt.s32 	%p144, %r664, %r236;
	mov.u32 	%r665, %r236;
	mov.u64 	%rd486, %rd233;
	@%p144 bra 	$L__BB11_232;
	setp.lt.s32 	%p145, %r236, %r664;
	mov.u32 	%r665, %r664;
	mov.u64 	%rd486, %rd485;
	@%p145 bra 	$L__BB11_232;
	setp.lt.s64 	%p146, %rd485, %rd233;
	selp.b32 	%r665, %r664, %r236, %p146;
	min.s64 	%rd486, %rd485, %rd233;
$L__BB11_232:
	mov.u32 	%r578, %tid.x;
	setp.ne.s32 	%p263, %r578, 0;
	@%p263 bra 	$L__BB11_234;
	ld.param.u64 	%rd399, [_ZN6thrust24THRUST_300001_SM_1000_NS8cuda_cub4core6detail13_kernel_agentINS1_8__reduce11ReduceAgentIPN4cuda3std3__45tupleIJilEEESC_SB_lNS1_9__extrema9arg_max_fIilNS9_4lessIiEEEEEEJSC_SC_iSH_EEEvDpT0__param_1];
	cvta.to.global.u64 	%rd390, %rd399;
	st.global.u32 	[%rd390], %r665;
	st.global.u64 	[%rd390+8], %rd486;
$L__BB11_234:
	ret;

}
	// .globl	_ZN3cub18CUB_300001_SM_10006detail11EmptyKernelIvEEvv
.visible .entry _ZN3cub18CUB_300001_SM_10006detail11EmptyKernelIvEEvv()
{


	ret;

}
	// .globl	_ZN3cub18CUB_300001_SM_10006detail6reduce28DeviceReduceSingleTileKernelINS2_10policy_hubIijN4cuda3std3__44plusIiEEE10Policy1000EN6thrust24THRUST_300001_SM_1000_NS10device_ptrIiEEPijS9_iiNS7_10__identityEEEvT0_T1_T2_T3_T4_T6_
.visible .entry _ZN3cub18CUB_300001_SM_10006detail6reduce28DeviceReduceSingleTileKernelINS2_10policy_hubIijN4cuda3std3__44plusIiEEE10Policy1000EN6thrust24THRUST_300001_SM_1000_NS10device_ptrIiEEPijS9_iiNS7_10__identityEEEvT0_T1_T2_T3_T4_T6_(
	.param .align 8 .b8 _ZN3cub18CUB_300001_SM_10006detail6reduce28DeviceReduceSingleTileKernelINS2_10policy_hubIijN4cuda3std3__44plusIiEEE10Policy1000EN6thrust24THRUST_300001_SM_1000_NS10device_ptrIiEEPijS9_iiNS7_10__identityEEEvT0_T1_T2_T3_T4_T6__param_0[8],
	.param .u64 .ptr .align 1 _ZN3cub18CUB_300001_SM_10006detail6reduce28DeviceReduceSingleTileKernelINS2_10policy_hubIijN4cuda3std3__44plusIiEEE10Policy1000EN6thrust24THRUST_300001_SM_1000_NS10device_ptrIiEEPijS9_iiNS7_10__identityEEEvT0_T1_T2_T3_T4_T6__param_1,
	.param .u32 _ZN3cub18CUB_300001_SM_10006detail6reduce28DeviceReduceSingleTileKernelINS2_10policy_hubIijN4cuda3std3__44plusIiEEE10Policy1000EN6thrust24THRUST_300001_SM_1000_NS10device_ptrIiEEPijS9_iiNS7_10__identityEEEvT0_T1_T2_T3_T4_T6__param_2,
	.param .align 1 .b8 _ZN3cub18CUB_300001_SM_10006detail6reduce28DeviceReduceSingleTileKernelINS2_10policy_hubIijN4cuda3std3__44plusIiEEE10Policy1000EN6thrust24THRUST_300001_SM_1000_NS10device_ptrIiEEPijS9_iiNS7_10__identityEEEvT0_T1_T2_T3_T4_T6__param_3[1],
	.param .u32 _ZN3cub18CUB_300001_SM_10006detail6reduce28DeviceReduceSingleTileKernelINS2_10policy_hubIijN4cuda3std3__44plusIiEEE10Policy1000EN6thrust24THRUST_300001_SM_1000_NS10device_ptrIiEEPijS9_iiNS7_10__identityEEEvT0_T1_T2_T3_T4_T6__param_4,
	.param .align 1 .b8 _ZN3cub18CUB_300001_SM_10006detail6reduce28DeviceReduceSingleTileKernelINS2_10policy_hubIijN4cuda3std3__44plusIiEEE10Policy1000EN6thrust24THRUST_300001_SM_1000_NS10device_ptrIiEEPijS9_iiNS7_10__identityEEEvT0_T1_T2_T3_T4_T6__param_5[1]
)
.maxntid 256
.minnctapersm 1
{
	.reg .pred 	%p<59>;
	.reg .b32 	%r<511>;
	.reg .b64 	%rd<84>;
	// demoted variable
	.shared .align 4 .b8 _ZZN3cub18CUB_300001_SM_10006detail6reduce28DeviceReduceSingleTileKernelINS2_10policy_hubIijN4cuda3std3__44plusIiEEE10Policy1000EN6thrust24THRUST_300001_SM_1000_NS10device_ptrIiEEPijS9_iiNS7_10__identityEEEvT0_T1_T2_T3_T4_T6_E12temp_storage[44];
	ld.param.u64 	%rd9, [_ZN3cub18CUB_300001_SM_10006detail6reduce28DeviceReduceSingleTileKernelINS2_10policy_hubIijN4cuda3std3__44plusIiEEE10Policy1000EN6thrust24THRUST_300001_SM_1000_NS10device_ptrIiEEPijS9_iiNS7_10__identityEEEvT0_T1_T2_T3_T4_T6__param_0];
	ld.param.u64 	%rd10, [_ZN3cub18CUB_300001_SM_10006detail6reduce28DeviceReduceSingleTileKernelINS2_10policy_hubIijN4cuda3std3__44plusIiEEE10Policy1000EN6thrust24THRUST_300001_SM_1000_NS10device_ptrIiEEPijS9_iiNS7_10__identityEEEvT0_T1_T2_T3_T4_T6__param_1];
	ld.param.u32 	%r90, [_ZN3cub18CUB_300001_SM_10006detail6reduce28DeviceReduceSingleTileKernelINS2_10policy_hubIijN4cuda3std3__44plusIiEEE10Policy1000EN6thrust24THRUST_300001_SM_1000_NS10device_ptrIiEEPijS9_iiNS7_10__identityEEEvT0_T1_T2_T3_T4_T6__param_2];
	ld.param.u32 	%r91, [_ZN3cub18CUB_300001_SM_10006detail6reduce28DeviceReduceSingleTileKernelINS2_10policy_hubIijN4cuda3std3__44plusIiEEE10Policy1000EN6thrust24THRUST_300001_SM_1000_NS10device_ptrIiEEPijS9_iiNS7_10__identityEEEvT0_T1_T2_T3_T4_T6__param_4];
	cvta.to.global.u64 	%rd1, %rd10;
	setp.ne.s32 	%p1, %r90, 0;
	@%p1 bra 	$L__BB13_3;
	mov.u32 	%r471, %tid.x;
	setp.ne.s32 	%p58, %r471, 0;
	@%p58 bra 	$L__BB13_52;
	st.global.u32 	[%rd1], %r91;
	bra.uni 	$L__BB13_52;
$L__BB13_3:
	cvta.to.global.u64 	%rd2, %rd9;
	setp.gt.u32 	%p2, %r90, 4095;
	@%p2 bra 	$L__BB13_28;
	mov.u32 	%r1, %tid.x;
	setp.ge.u32 	%p24, %r1, %r90;
	mov.b32 	%r488, 0;
	mov.u32 	%r478, %r1;
	@%p24 bra 	$L__BB13_6;
	mul.wide.u32 	%rd73, %r1, 4;
	add.s64 	%rd74, %rd2, %rd73;
	ld.global.u32 	%r488, [%rd74];
	add.s32 	%r478, %r1, 256;
$L__BB13_6:
	setp.ge.u32 	%p25, %r478, %r90;
	@%p25 bra 	$L__BB13_19;
	not.b32 	%r298, %r478;
	add.s32 	%r299, %r90, %r298;
	shr.u32 	%r300, %r299, 8;
	add.s32 	%r6, %r300, 1;
	and.b32  	%r7, %r6, 15;
	setp.lt.u32 	%p26, %r299, 3840;
	@%p26 bra 	$L__BB13_10;
	and.b32  	%r301, %r6, 33554416;
	neg.s32 	%r474, %r301;
	mul.wide.u32 	%rd75, %r478, 4;
	add.s64 	%rd76, %rd75, %rd2;
	add.s64 	%rd82, %rd76, 8192;
$L__BB13_9:
	.pragma "nounroll";
	ld.global.u32 	%r302, [%rd82+-8192];
	add.s32 	%r303, %r302, %r488;
	ld.global.u32 	%r304, [%rd82+-7168];
	add.s32 	%r305, %r304, %r303;
	ld.global.u32 	%r306, [%rd82+-6144];
	add.s32 	%r307, %r306, %r305;
	ld.global.u32 	%r308, [%rd82+-5120];
	add.s32 	%r309, %r308, %r307;
	ld.global.u32 	%r310, [%rd82+-4096];
	add.s32 	%r311, %r310, %r309;
	ld.global.u32 	%r312, [%rd82+-3072];
	add.s32 	%r313, %r312, %r311;
	ld.global.u32 	%r314, [%rd82+-2048];
	add.s32 	%r315, %r314, %r313;
	ld.global.u32 	%r316, [%rd82+-1024];
	add.s32 	%r317, %r316, %r315;
	ld.global.u32 	%r318, [%rd82];
	add.s32 	%r319, %r318, %r317;
	ld.global.u32 	%r320, [%rd82+1024];
	add.s32 	%r321, %r320, %r319;
	ld.global.u32 	%r322, [%rd82+2048];
	add.s32 	%r323, %r322, %r321;
	ld.global.u32 	%r324, [%rd82+3072];
	add.s32 	%r325, %r324, %r323;
	ld.global.u32 	%r326, [%rd82+4096];
	add.s32 	%r327, %r326, %r325;
	ld.global.u32 	%r328, [%rd82+5120];
	add.s32 	%r329, %r328, %r327;
	ld.global.u32 	%r330, [%rd82+6144];
	add.s32 	%r331, %r330, %r329;
	ld.global.u32 	%r332, [%rd82+7168];
	add.s32 	%r488, %r332, %r331;
	add.s32 	%r478, %r478, 4096;
	add.s32 	%r474, %r474, 16;
	add.s64 	%rd82, %rd82, 16384;
	setp.ne.s32 	%p27, %r474, 0;
	@%p27 bra 	$L__BB13_9;
$L__BB13_10:
	setp.eq.s32 	%p28, %r7, 0;
	@%p28 bra 	$L__BB13_19;
	and.b32  	%r18, %r6, 7;
	setp.lt.u32 	%p29, %r7, 8;
	@%p29 bra 	$L__BB13_13;
	mul.wide.u32 	%rd77, %r478, 4;
	add.s64 	%rd78, %rd2, %rd77;
	ld.global.u32 	%r334, [%rd78];
	add.s32 	%r335, %r334, %r488;
	ld.global.u32 	%r336, [%rd78+1024];
	add.s32 	%r337, %r336, %r335;
	ld.global.u32 	%r338, [%rd78+2048];
	add.s32 	%r339, %r338, %r337;
	ld.global.u32 	%r340, [%rd78+3072];
	add.s32 	%r341, %r340, %r339;
	ld.global.u32 	%r342, [%rd78+4096];
	add.s32 	%r343, %r342, %r341;
	ld.global.u32 	%r344, [%rd78+5120];
	add.s32 	%r345, %r344, %r343;
	ld.global.u32 	%r346, [%rd78+6144];
	add.s32 	%r347, %r346, %r345;
	ld.global.u32 	%r348, [%rd78+7168];
	add.s32 	%r488, %r348, %r347;
	add.s32 	%r478, %r478, 2048;
$L__BB13_13:
	setp.eq.s32 	%p30, %r18, 0;
	@%p30 bra 	$L__BB13_19;
	and.b32  	%r24, %r6, 3;
	setp.lt.u32 	%p31, %r18, 4;
	@%p31 bra 	$L__BB13_16;
	mul.wide.u32 	%rd79, %r478, 4;
	add.s64 	%rd80, %rd2, %rd79;
	ld.global.u32 	%r350, [%rd80];
	add.s32 	%r351, %r350, %r488;
	ld.global.u32 	%r352, [%rd80+1024];
	add.s32 	%r353, %r352, %r351;
	ld.global.u32 	%r354, [%rd80+2048];
	add.s32 	%r355, %r354, %r353;
	ld.global.u32 	%r356, [%rd80+3072];
	add.s32 	%r488, %r356, %r355;
	add.s32 	%r478, %r478, 1024;
$L__BB13_16:
	setp.eq.s32 	%p32, %r24, 0;
	@%p32 bra 	$L__BB13_19;
	mul.wide.u32 	%rd81, %r478, 4;
	add.s64 	%rd83, %rd2, %rd81;
	neg.s32 	%r486, %r24;
$L__BB13_18:
	.pragma "nounroll";
	ld.global.u32 	%r357, [%rd83];
	add.s32 	%r488, %r357, %r488;
	add.s64 	%rd83, %rd83, 1024;
	add.s32 	%r486, %r486, 1;
	setp.ne.s32 	%p33, %r486, 0;
	@%p33 bra 	$L__BB13_18;
$L__BB13_19:
	setp.lt.u32 	%p34, %r90, 256;
	@%p34 bra 	$L__BB13_24;
	// begin inline asm
	mov.u32 %r421, %laneid;
	// end inline asm
	mov.b32 	%r424, 1;
	mov.b32 	%r445, 31;
	mov.b32 	%r446, -1;
	// begin inline asm
	shfl.sync.down.b32 %r422, %r488, %r424, %r445, %r446;
	// end inline asm
	setp.gt.s32 	%p50, %r421, 30;
	selp.b32 	%r447, 0, %r422, %p50;
	add.s32 	%r428, %r447, %r488;
	mov.b32 	%r429, 2;
	// begin inline asm
	shfl.sync.down.b32 %r427, %r428, %r429, %r445, %r446;
	// end inline asm
	setp.gt.s32 	%p51, %r421, 29;
	selp.b32 	%r448, 0, %r427, %p51;
	add.s32 	%r433, %r428, %r448;
	mov.b32 	%r434, 4;
	// begin inline asm
	shfl.sync.down.b32 %r432, %r433, %r434, %r445, %r446;
	// end inline asm
	setp.gt.s32 	%p52, %r421, 27;
	selp.b32 	%r449, 0, %r432, %p52;
	add.s32 	%r438, %r433, %r449;
	mov.b32 	%r439, 8;
	// begin inline asm
	shfl.sync.down.b32 %r437, %r438, %r439, %r445, %r446;
	// end inline asm
	setp.gt.s32 	%p53, %r421, 23;
	selp.b32 	%r450, 0, %r437, %p53;
	add.s32 	%r443, %r438, %r450;
	mov.b32 	%r444, 16;
	// begin inline asm
	shfl.sync.down.b32 %r442, %r443, %r444, %r445, %r446;
	// end inline asm
	setp.gt.s32 	%p54, %r421, 15;
	selp.b32 	%r451, 0, %r442, %p54;
	add.s32 	%r510, %r443, %r451;
	setp.ne.s32 	%p55, %r421, 0;
	@%p55 bra 	$L__BB13_22;
	shr.u32 	%r452, %r1, 3;
	and.b32  	%r453, %r452, 124;
	mov.u32 	%r454, _ZZN3cub18CUB_300001_SM_10006detail6reduce28DeviceReduceSingleTileKernelINS2_10policy_hubIijN4cuda3std3__44plusIiEEE10Policy1000EN6thrust24THRUST_300001_SM_1000_NS10device_ptrIiEEPijS9_iiNS7_10__identityEEEvT0_T1_T2_T3_T4_T6_E12temp_storage;
	add.s32 	%r455, %r454, %r453;
	st.shared.u32 	[%r455+8], %r510;
$L__BB13_22:
	bar.sync 	0;
	setp.ne.s32 	%p56, %r1, 0;
	@%p56 bra 	$L__BB13_50;
	ld.shared.u32 	%r456, [_ZZN3cub18CUB_300001_SM_10006detail6reduce28DeviceReduceSingleTileKernelINS2_10policy_hubIijN4cuda3std3__44plusIiEEE10Policy1000EN6thrust24THRUST_300001_SM_1000_NS10device_ptrIiEEPijS9_iiNS7_10__identityEEEvT0_T1_T2_T3_T4_T6_E12temp_storage+12];
	add.s32 	%r457, %r456, %r510;
	ld.shared.u32 	%r458, [_ZZN3cub18CUB_300001_SM_10006detail6reduce28DeviceReduceSingleTileKernelINS2_10policy_hubIijN4cuda3std3__44plusIiEEE10Policy1000EN6thrust24THRUST_300001_SM_1000_NS10device_ptrIiEEPijS9_iiNS7_10__identityEEEvT0_T1_T2_T3_T4_T6_E12temp_storage+16];
	add.s32 	%r459, %r457, %r458;
	ld.shared.u32 	%r460, [_ZZN3cub18CUB_300001_SM_10006detail6reduce28DeviceReduceSingleTileKernelINS2_10policy_hubIijN4cuda3std3__44plusIiEEE10Policy1000EN6thrust24THRUST_300001_SM_1000_NS10device_ptrIiEEPijS9_iiNS7_10__identityEEEvT0_T1_T2_T3_T4_T6_E12temp_storage+20];
	add.s32 	%r461, %r459, %r460;
	ld.shared.u32 	%r462, [_ZZN3cub18CUB_300001_SM_10006detail6reduce28DeviceReduceSingleTileKernelINS2_10policy_hubIijN4cuda3std3__44plusIiEEE10Policy1000EN6thrust24THRUST_300001_SM_1000_NS10device_ptrIiEEPijS9_iiNS7_10__identityEEEvT0_T1_T2_T3_T4_T6_E12temp_storage+24];
	add.s32 	%r463, %r461, %r462;
	ld.shared.u32 	%r464, [_ZZN3cub18CUB_300001_SM_10006detail6reduce28DeviceReduceSingleTileKernelINS2_10policy_hubIijN4cuda3std3__44plusIiEEE10Policy1000EN6thrust24THRUST_300001_SM_1000_NS10device_ptrIiEEPijS9_iiNS7_10__identityEEEvT0_T1_T2_T3_T4_T6_E12temp_storage+28];
	add.s32 	%r465, %r463, %r464;
	ld.shared.u32 	%r466, [_ZZN3cub18CUB_300001_SM_10006detail6reduce28DeviceReduceSingleTileKernelINS2_10policy_hubIijN4cuda3std3__44plusIiEEE10Policy1000EN6thrust24THRUST_300001_SM_1000_NS10device_ptrIiEEPijS9_iiNS7_10__identityEEEvT0_T1_T2_T3_T4_T6_E12temp_storage+32];
	add.s32 	%r467, %r465, %r466;
	ld.shared.u32 	%r468, [_ZZN3cub18CUB_300001_SM_10006detail6reduce28DeviceReduceSingleTileKernelINS2_10policy_hubIijN4cuda3std3__44plusIiEEE10Policy1000EN6thrust24THRUST_300001_SM_1000_NS10device_ptrIiEEPijS9_iiNS7_10__identityEEEvT0_T1_T2_T3_T4_T6_E12temp_storage+36];
	add.s32 	%r510, %r467, %r468;
	bra.uni 	$L__BB13_50;
$L__BB13_24:
	// begin inline asm
	mov.u32 %r358, %laneid;
	// end inline asm
	and.b32  	%r384, %r1, 992;
	add.s32 	%r385, %r384, 32;
	setp.gt.u32 	%p35, %r385, %r90;
	not.b32 	%r386, %r384;
	add.s32 	%r387, %r90, %r386;
	selp.b32 	%r382, %r387, 31, %p35;
	mov.b32 	%r361, 1;
	mov.b32 	%r383, -1;
	// begin inline asm
	shfl.sync.down.b32 %r359, %r488, %r361, %r382, %r383;
	// end inline asm
	setp.lt.s32 	%p36, %r358, %r382;
	selp.b32 	%r388, %r359, 0, %p36;
	add.s32 	%r365, %r388, %r488;
	mov.b32 	%r366, 2;
	// begin inline asm
	shfl.sync.down.b32 %r364, %r365, %r366, %r382, %r383;
	// end inline asm
	add.s32 	%r389, %r358, 2;
	setp.gt.s32 	%p37, %r389, %r382;
	selp.b32 	%r390, 0, %r364, %p37;
	add.s32 	%r370, %r365, %r390;
	mov.b32 	%r371, 4;
	// begin inline asm
	shfl.sync.down.b32 %r369, %r370, %r371, %r382, %r383;
	// end inline asm
	add.s32 	%r391, %r358, 4;
	setp.gt.s32 	%p38, %r391, %r382;
	selp.b32 	%r392, 0, %r369, %p38;
	add.s32 	%r375, %r370, %r392;
	mov.b32 	%r376, 8;
	// begin inline asm
	shfl.sync.down.b32 %r374, %r375, %r376, %r382, %r383;
	// end inline asm
	add.s32 	%r393, %r358, 8;
	setp.gt.s32 	%p39, %r393, %r382;
	selp.b32 	%r394, 0, %r374, %p39;
	add.s32 	%r380, %r375, %r394;
	mov.b32 	%r381, 16;
	// begin inline asm
	shfl.sync.down.b32 %r379, %r380, %r381, %r382, %r383;
	// end inline asm
	add.s32 	%r395, %r358, 16;
	setp.gt.s32 	%p40, %r395, %r382;
	selp.b32 	%r396, 0, %r379, %p40;
	add.s32 	%r510, %r380, %r396;
	setp.ne.s32 	%p41, %r358, 0;
	@%p41 bra 	$L__BB13_26;
	shr.u32 	%r397, %r1, 3;
	and.b32  	%r398, %r397, 124;
	mov.u32 	%r399, _ZZN3cub18CUB_300001_SM_10006detail6reduce28DeviceReduceSingleTileKernelINS2_10policy_hubIijN4cuda3std3__44plusIiEEE10Policy1000EN6thrust24THRUST_300001_SM_1000_NS10device_ptrIiEEPijS9_iiNS7_10__identityEEEvT0_T1_T2_T3_T4_T6_E12temp_storage;
	add.s32 	%r400, %r399, %r398;
	st.shared.u32 	[%r400+8], %r510;
$L__BB13_26:
	bar.sync 	0;
	setp.ne.s32 	%p42, %r1, 0;
	@%p42 bra 	$L__BB13_50;
	setp.gt.u32 	%p43, %r90, 32;
	ld.shared.u32 	%r401, [_ZZN3cub18CUB_300001_SM_10006detail6reduce28DeviceReduceSingleTileKernelINS2_10policy_hubIijN4cuda3std3__44plusIiEEE10Policy1000EN6thrust24THRUST_300001_SM_1000_NS10device_ptrIiEEPijS9_iiNS7_10__identityEEEvT0_T1_T2_T3_T4_T6_E12temp_storage+12];
	selp.b32 	%r402, %r401, 0, %p43;
	add.s32 	%r403, %r402, %r510;
	setp.gt.u32 	%p44, %r90, 64;
	ld.shared.u32 	%r404, [_ZZN3cub18CUB_300001_SM_10006detail6reduce28DeviceReduceSingleTileKernelINS2_10policy_hubIijN4cuda3std3__44plusIiEEE10Policy1000EN6thrust24THRUST_300001_SM_1000_NS10device_ptrIiEEPijS9_iiNS7_10__identityEEEvT0_T1_T2_T3_T4_T6_E12temp_storage+16];
	selp.b32 	%r405, %r404, 0, %p44;
	add.s32 	%r406, %r403, %r405;
	setp.gt.u32 	%p45, %r90, 96;
	ld.shared.u32 	%r407, [_ZZN3cub18CUB_300001_SM_10006detail6reduce28DeviceReduceSingleTileKernelINS2_10policy_hubIijN4cuda3std3__44plusIiEEE10Policy1000EN6thrust24THRUST_300001_SM_1000_NS10device_ptrIiEEPijS9_iiNS7_10__identityEEEvT0_T1_T2_T3_T4_T6_E12temp_storage+20];
	selp.b32 	%r408, %r407, 0, %p45;
	add.s32 	%r409, %r406, %r408;
	setp.gt.u32 	%p46, %r90, 128;
	ld.shared.u32 	%r410, [_ZZN3cub18CUB_300001_SM_10006detail6reduce28DeviceReduceSingleTileKernelINS2_10policy_hubIijN4cuda3std3__44plusIiEEE10Policy1000EN6thrust24THRUST_300001_SM_1000_NS10device_ptrIiEEPijS9_iiNS7_10__identityEEEvT0_T1_T2_T3_T4_T6_E12temp_storage+24];
	selp.b32 	%r411, %r410, 0, %p46;
	add.s32 	%r412, %r409, %r411;
	setp.gt.u32 	%p47, %r90, 160;
	ld.shared.u32 	%r413, [_ZZN3cub18CUB_300001_SM_10006detail6reduce28DeviceReduceSingleTileKernelINS2_10policy_hubIijN4cuda3std3__44plusIiEEE10Policy1000EN6thrust24THRUST_300001_SM_1000_NS10device_ptrIiEEPijS9_iiNS7_10__identityEEEvT0_T1_T2_T3_T4_T6_E12temp_storage+28];
	selp.b32 	%r414, %r413, 0, %p47;
	add.s32 	%r415, %r412, %r414;
	setp.gt.u32 	%p48, %r90, 192;
	ld.shared.u32 	%r416, [_ZZN3cub18CUB_300001_SM_10006detail6reduce28DeviceReduceSingleTileKernelINS2_10policy_hubIijN4cuda3std3__44plusIiEEE10Policy1000EN6thrust24THRUST_300001_SM_1000_NS10device_ptrIiEEPijS9_iiNS7_10__identityEEEvT0_T1_T2_T3_T4_T6_E12temp_storage+32];
	selp.b32 	%r417, %r416, 0, %p48;
	add.s32 	%r418, %r415, %r417;
	setp.gt.u32 	%p49, %r90, 224;
	ld.shared.u32 	%r419, [_ZZN3cub18CUB_300001_SM_10006detail6reduce28DeviceReduceSingleTileKernelINS2_10policy_hubIijN4cuda3std3__44plusIiEEE10Policy1000EN6thrust24THRUST_300001_SM_1000_NS10device_ptrIiEEPijS9_iiNS7_10__identityEEEvT0_T1_T2_T3_T4_T6_E12temp_storage+36];
	selp.b32 	%r420, %r419, 0, %p49;
	add.s32 	%r510, %r418, %r420;
	bra.uni 	$L__BB13_50;
$L__BB13_28:
	mov.u32 	%r40, %tid.x;
	mul.wide.u32 	%rd11, %r40, 4;
	add.s64 	%rd12, %rd2, %rd11;
	ld.global.u32 	%r93, [%rd12];
	ld.global.u32 	%r94, [%rd12+1024];
	ld.global.u32 	%r95, [%rd12+2048];
	ld.global.u32 	%r96, [%rd12+3072];
	ld.global.u32 	%r97, [%rd12+4096];
	ld.global.u32 	%r98, [%rd12+5120];
	ld.global.u32 	%r99, [%rd12+6144];
	ld.global.u32 	%r100, [%rd12+7168];
	ld.global.u32 	%r101, [%rd12+8192];
	ld.global.u32 	%r102, [%rd12+9216];
	ld.global.u32 	%r103, [%rd12+10240];
	ld.global.u32 	%r104, [%rd12+11264];
	ld.global.u32 	%r105, [%rd12+12288];
	ld.global.u32 	%r106, [%rd12+13312];
	ld.global.u32 	%r107, [%rd12+14336];
	ld.global.u32 	%r108, [%rd12+15360];
	add.s32 	%r109, %r94, %r93;
	add.s32 	%r110, %r95, %r109;
	add.s32 	%r111, %r96, %r110;
	add.s32 	%r112, %r97, %r111;
	add.s32 	%r113, %r98, %r112;
	add.s32 	%r114, %r99, %r113;
	add.s32 	%r115, %r100, %r114;
	add.s32 	%r116, %r101, %r115;
	add.s32 	%r117, %r102, %r116;
	add.s32 	%r118, %r103, %r117;
	add.s32 	%r119, %r104, %r118;
	add.s32 	%r120, %r105, %r119;
	add.s32 	%r121, %r106, %r120;
	add.s32 	%r122, %r107, %r121;
	add.s32 	%r509, %r108, %r122;
	add.s32 	%r42, %r90, -4096;
	setp.lt.u32 	%p3, %r42, 4096;
	mov.b32 	%r492, 4096;
	@%p3 bra 	$L__BB13_32;
	mov.b32 	%r492, 4096;
$L__BB13_30:
	add.s32 	%r124, %r40, %r492;
	mul.wide.u32 	%rd13, %r124, 4;
	add.s64 	%rd14, %rd2, %rd13;
	ld.global.u32 	%r125, [%rd14];
	ld.global.u32 	%r126, [%rd14+1024];
	ld.global.u32 	%r127, [%rd14+2048];
	ld.global.u32 	%r128, [%rd14+3072];
	ld.global.u32 	%r129, [%rd14+4096];
	ld.global.u32 	%r130, [%rd14+5120];
	ld.global.u32 	%r131, [%rd14+6144];
	ld.global.u32 	%r132, [%rd14+7168];
	ld.global.u32 	%r133, [%rd14+8192];
	ld.global.u32 	%r134, [%rd14+9216];
	ld.global.u32 	%r135, [%rd14+10240];
	ld.global.u32 	%r136, [%rd14+11264];
	ld.global.u32 	%r137, [%rd14+12288];
	ld.global.u32 	%r138, [%rd14+13312];
	ld.global.u32 	%r139, [%rd14+14336];
	ld.global.u32 	%r140, [%rd14+15360];
	add.s32 	%r141, %r125, %r509;
	add.s32 	%r142, %r126, %r141;
	add.s32 	%r143, %r127, %r142;
	add.s32 	%r144, %r128, %r143;
	add.s32 	%r145, %r129, %r144;
	add.s32 	%r146, %r130, %r145;
	add.s32 	%r147, %r131, %r146;
	add.s32 	%r148, %r132, %r147;
	add.s32 	%r149, %r133, %r148;
	add.s32 	%r150, %r134, %r149;
	add.s32 	%r151, %r135, %r150;
	add.s32 	%r152, %r136, %r151;
	add.s32 	%r153, %r137, %r152;
	add.s32 	%r154, %r138, %r153;
	add.s32 	%r155, %r139, %r154;
	add.s32 	%r509, %r140, %r155;
	sub.s32 	%r156, %r90, %r492;
	setp.lt.u32 	%p4, %r156, 4096;
	@%p4 bra 	$L__BB13_46;
	add.s32 	%r492, %r492, 4096;
	setp.le.u32 	%p5, %r492, %r42;
	@%p5 bra 	$L__BB13_30;
$L__BB13_32:
	setp.le.u32 	%p6, %r90, %r492;
	sub.s32 	%r157, %r90, %r492;
	setp.ge.s32 	%p7, %r40, %r157;
	or.pred  	%p8, %p6, %p7;
	@%p8 bra 	$L__BB13_46;
	not.b32 	%r160, %r40;
	add.s32 	%r161, %r90, %r160;
	sub.s32 	%r162, %r161, %r492;
	shr.u32 	%r163, %r162, 8;
	add.s32 	%r49, %r163, 1;
	and.b32  	%r50, %r49, 15;
	setp.lt.u32 	%p9, %r162, 3840;
	mov.u32 	%r501, %r40;
	@%p9 bra 	$L__BB13_37;
	or.b32  	%r495, %r40, 2048;
	add.s32 	%r494, %r40, %r492;
	and.b32  	%r164, %r49, 33554416;
	neg.s32 	%r493, %r164;
$L__BB13_35:
	.pragma "nounroll";
	mul.wide.u32 	%rd15, %r494, 4;
	add.s64 	%rd16, %rd2, %rd15;
	ld.global.u32 	%r165, [%rd16];
	add.s32 	%r166, %r165, %r509;
	add.s32 	%r167, %r494, 256;
	mul.wide.u32 	%rd17, %r167, 4;
	add.s64 	%rd18, %rd2, %rd17;
	ld.global.u32 	%r168, [%rd18];
	add.s32 	%r169, %r168, %r166;
	add.s32 	%r170, %r494, 512;
	mul.wide.u32 	%rd19, %r170, 4;
	add.s64 	%rd20, %rd2, %rd19;
	ld.global.u32 	%r171, [%rd20];
	add.s32 	%r172, %r171, %r169;
	add.s32 	%r173, %r494, 768;
	mul.wide.u32 	%rd21, %r173, 4;
	add.s64 	%rd22, %rd2, %rd21;
	ld.global.u32 	%r174, [%rd22];
	add.s32 	%r175, %r174, %r172;
	add.s32 	%r176, %r494, 1024;
	mul.wide.u32 	%rd23, %r176, 4;
	add.s64 	%rd24, %rd2, %rd23;
	ld.global.u32 	%r177, [%rd24];
	add.s32 	%r178, %r177, %r175;
	add.s32 	%r179, %r494, 1280;
	mul.wide.u32 	%rd25, %r179, 4;
	add.s64 	%rd26, %rd2, %rd25;
	ld.global.u32 	%r180, [%rd26];
	add.s32 	%r181, %r180, %r178;
	add.s32 	%r182, %r494, 1536;
	mul.wide.u32 	%rd27, %r182, 4;
	add.s64 	%rd28, %rd2, %rd27;
	ld.global.u32 	%r183, [%rd28];
	add.s32 	%r184, %r183, %r181;
	add.s32 	%r185, %r494, 1792;
	mul.wide.u32 	%rd29, %r185, 4;
	add.s64 	%rd30, %rd2, %rd29;
	ld.global.u32 	%r186, [%rd30];
	add.s32 	%r187, %r186, %r184;
	add.s32 	%r188, %r494, 2048;
	mul.wide.u32 	%rd31, %r188, 4;
	add.s64 	%rd32, %rd2, %rd31;
	ld.global.u32 	%r189, [%rd32];
	add.s32 	%r190, %r189, %r187;
	add.s32 	%r191, %r494, 2304;
	mul.wide.u32 	%rd33, %r191, 4;
	add.s64 	%rd34, %rd2, %rd33;
	ld.global.u32 	%r192, [%rd34];
	add.s32 	%r193, %r192, %r190;
	add.s32 	%r194, %r494, 2560;
	mul.wide.u32 	%rd35, %r194, 4;
	add.s64 	%rd36, %rd2, %rd35;
	ld.global.u32 	%r195, [%rd36];
	add.s32 	%r196, %r195, %r193;
	add.s32 	%r197, %r494, 2816;
	mul.wide.u32 	%rd37, %r197, 4;
	add.s64 	%rd38, %rd2, %rd37;
	ld.global.u32 	%r198, [%rd38];
	add.s32 	%r199, %r198, %r196;
	add.s32 	%r200, %r494, 3072;
	mul.wide.u32 	%rd39, %r200, 4;
	add.s64 	%rd40, %rd2, %rd39;
	ld.global.u32 	%r201, [%rd40];
	add.s32 	%r202, %r201, %r199;
	add.s32 	%r203, %r494, 3328;
	mul.wide.u32 	%rd41, %r203, 4;
	add.s64 	%rd42, %rd2, %rd41;
	ld.global.u32 	%r204, [%rd42];
	add.s32 	%r205, %r204, %r202;
	add.s32 	%r206, %r494, 3584;
	mul.wide.u32 	%rd43, %r206, 4;
	add.s64 	%rd44, %rd2, %rd43;
	ld.global.u32 	%r207, [%rd44];
	add.s32 	%r208, %r207, %r205;
	add.s32 	%r209, %r494, 3840;
	mul.wide.u32 	%rd45, %r209, 4;
	add.s64 	%rd46, %rd2, %rd45;
	ld.global.u32 	%r210, [%rd46];
	add.s32 	%r509, %r210, %r208;
	add.s32 	%r495, %r495, 4096;
	add.s32 	%r494, %r494, 4096;
	add.s32 	%r493, %r493, 16;
	setp.ne.s32 	%p10, %r493, 0;
	@%p10 bra 	$L__BB13_35;
	add.s32 	%r501, %r495, -2048;
$L__BB13_37:
	setp.eq.s32 	%p11, %r50, 0;
	@%p11 bra 	$L__BB13_46;
	and.b32  	%r66, %r49, 7;
	setp.lt.u32 	%p12, %r50, 8;
	@%p12 bra 	$L__BB13_40;
	add.s32 	%r212, %r501, %r492;
	mul.wide.u32 	%rd47, %r212, 4;
	add.s64 	%rd48, %rd2, %rd47;
	ld.global.u32 	%r213, [%rd48];
	add.s32 	%r214, %r213, %r509;
	add.s32 	%r215, %r212, 256;
	mul.wide.u32 	%rd49, %r215, 4;
	add.s64 	%rd50, %rd2, %rd49;
	ld.global.u32 	%r216, [%rd50];
	add.s32 	%r217, %r216, %r214;
	add.s32 	%r218, %r212, 512;
	mul.wide.u32 	%rd51, %r218, 4;
	add.s64 	%rd52, %rd2, %rd51;
	ld.global.u32 	%r219, [%rd52];
	add.s32 	%r220, %r219, %r217;
	add.s32 	%r221, %r212, 768;
	mul.wide.u32 	%rd53, %r221, 4;
	add.s64 	%rd54, %rd2, %rd53;
	ld.global.u32 	%r222, [%rd54];
	add.s32 	%r223, %r222, %r220;
	add.s32 	%r224, %r212, 1024;
	mul.wide.u32 	%rd55, %r224, 4;
	add.s64 	%rd56, %rd2, %rd55;
	ld.global.u32 	%r225, [%rd56];
	add.s32 	%r226, %r225, %r223;
	add.s32 	%r227, %r212, 1280;
	mul.wide.u32 	%rd57, %r227, 4;
	add.s64 	%rd58, %rd2, %rd57;
	ld.global.u32 	%r228, [%rd58];
	add.s32 	%r229, %r228, %r226;
	add.s32 	%r230, %r212, 1536;
	mul.wide.u32 	%rd59, %r230, 4;
	add.s64 	%rd60, %rd2, %rd59;
	ld.global.u32 	%r231, [%rd60];
	add.s32 	%r232, %r231, %r229;
	add.s32 	%r233, %r212, 1792;
	mul.wide.u32 	%rd61, %r233, 4;
	add.s64 	%rd62, %rd2, %rd61;
	ld.global.u32 	%r234, [%rd62];
	add.s32 	%r509, %r234, %r232;
	add.s32 	%r501, %r501, 2048;
$L__BB13_40:
	setp.eq.s32 	%p13, %r66, 0;
	@%p13 bra 	$L__BB13_46;
	and.b32  	%r72, %r49, 3;
	setp.lt.u32 	%p14, %r66, 4;
	@%p14 bra 	$L__BB13_43;
	add.s32 	%r236, %r501, %r492;
	mul.wide.u32 	%rd63, %r236, 4;
	add.s64 	%rd64, %rd2, %rd63;
	ld.global.u32 	%r237, [%rd64];
	add.s32 	%r238, %r237, %r509;
	add.s32 	%r239, %r236, 256;
	mul.wide.u32 	%rd65, %r239, 4;
	add.s64 	%rd66, %rd2, %rd65;
	ld.global.u32 	%r240, [%rd66];
	add.s32 	%r241, %r240, %r238;
	add.s32 	%r242, %r236, 512;
	mul.wide.u32 	%rd67, %r242, 4;
	add.s64 	%rd68, %rd2, %rd67;
	ld.global.u32 	%r243, [%rd68];
	add.s32 	%r244, %r243, %r241;
	add.s32 	%r245, %r236, 768;
	mul.wide.u32 	%rd69, %r245, 4;
	add.s64 	%rd70, %rd2, %rd69;
	ld.global.u32 	%r246, [%rd70];
	add.s32 	%r509, %r246, %r244;
	add.s32 	%r501, %r501, 1024;
$L__BB13_43:
	setp.eq.s32 	%p15, %r72, 0;
	@%p15 bra 	$L__BB13_46;
	add.s32 	%r507, %r501, %r492;
	neg.s32 	%r506, %r72;
$L__BB13_45:
	.pragma "nounroll";
	mul.wide.u32 	%rd71, %r507, 4;
	add.s64 	%rd72, %rd2, %rd71;
	ld.global.u32 	%r247, [%rd72];
	add.s32 	%r509, %r247, %r509;
	add.s32 	%r507, %r507, 256;
	add.s32 	%r506, %r506, 1;
	setp.ne.s32 	%p16, %r506, 0;
	@%p16 bra 	$L__BB13_45;
$L__BB13_46:
	// begin inline asm
	mov.u32 %r248, %laneid;
	// end inline asm
	mov.b32 	%r251, 1;
	mov.b32 	%r272, 31;
	mov.b32 	%r273, -1;
	// begin inline asm
	shfl.sync.down.b32 %r249, %r509, %r251, %r272, %r273;
	// end inline asm
	setp.gt.s32 	%p17, %r248, 30;
	selp.b32 	%r274, 0, %r249, %p17;
	add.s32 	%r255, %r274, %r509;
	mov.b32 	%r256, 2;
	// begin inline asm
	shfl.sync.down.b32 %r254, %r255, %r256, %r272, %r273;
	// end inline asm
	setp.gt.s32 	%p18, %r248, 29;
	selp.b32 	%r275, 0, %r254, %p18;
	add.s32 	%r260, %r255, %r275;
	mov.b32 	%r261, 4;
	// begin inline asm
	shfl.sync.down.b32 %r259, %r260, %r261, %r272, %r273;
	// end inline asm
	setp.gt.s32 	%p19, %r248, 27;
	selp.b32 	%r276, 0, %r259, %p19;
	add.s32 	%r265, %r260, %r276;
	mov.b32 	%r266, 8;
	// begin inline asm
	shfl.sync.down.b32 %r264, %r265, %r266, %r272, %r273;
	// end inline asm
	setp.gt.s32 	%p20, %r248, 23;
	selp.b32 	%r277, 0, %r264, %p20;
	add.s32 	%r270, %r265, %r277;
	mov.b32 	%r271, 16;
	// begin inline asm
	shfl.sync.down.b32 %r269, %r270, %r271, %r272, %r273;
	// end inline asm
	setp.gt.s32 	%p21, %r248, 15;
	selp.b32 	%r278, 0, %r269, %p21;
	add.s32 	%r510, %r270, %r278;
	setp.ne.s32 	%p22, %r248, 0;
	@%p22 bra 	$L__BB13_48;
	shr.u32 	%r279, %r40, 3;
	and.b32  	%r280, %r279, 124;
	mov.u32 	%r281, _ZZN3cub18CUB_300001_SM_10006detail6reduce28DeviceReduceSingleTileKernelINS2_10policy_hubIijN4cuda3std3__44plusIiEEE10Policy1000EN6thrust24THRUST_300001_SM_1000_NS10device_ptrIiEEPijS9_iiNS7_10__identityEEEvT0_T1_T2_T3_T4_T6_E12temp_storage;
	add.s32 	%r282, %r281, %r280;
	st.shared.u32 	[%r282+8], %r510;
$L__BB13_48:
	bar.sync 	0;
	setp.ne.s32 	%p23, %r40, 0;
	@%p23 bra 	$L__BB13_50;
	ld.shared.u32 	%r283, [_ZZN3cub18CUB_300001_SM_10006detail6reduce28DeviceReduceSingleTileKernelINS2_10policy_hubIijN4cuda3std3__44plusIiEEE10Policy1000EN6thrust24THRUST_300001_SM_1000_NS10device_ptrIiEEPijS9_iiNS7_10__identityEEEvT0_T1_T2_T3_T4_T6_E12temp_storage+12];
	add.s32 	%r284, %r283, %r510;
	ld.shared.u32 	%r285, [_ZZN3cub18CUB_300001_SM_10006detail6reduce28DeviceReduceSingleTileKernelINS2_10policy_hubIijN4cuda3std3__44plusIiEEE10Policy1000EN6thrust24THRUST_300001_SM_1000_NS10device_ptrIiEEPijS9_iiNS7_10__identityEEEvT0_T1_T2_T3_T4_T6_E12temp_storage+16];
	add.s32 	%r286, %r284, %r285;
	ld.shared.u32 	%r287, [_ZZN3cub18CUB_300001_SM_10006detail6reduce28DeviceReduceSingleTileKernelINS2_10policy_hubIijN4cuda3std3__44plusIiEEE10Policy1000EN6thrust24THRUST_300001_SM_1000_NS10device_ptrIiEEPijS9_iiNS7_10__identityEEEvT0_T1_T2_T3_T4_T6_E12temp_storage+20];
	add.s32 	%r288, %r286, %r287;
	ld.shared.u32 	%r289, [_ZZN3cub18CUB_300001_SM_10006detail6reduce28DeviceReduceSingleTileKernelINS2_10policy_hubIijN4cuda3std3__44plusIiEEE10Policy1000EN6thrust24THRUST_300001_SM_1000_NS10device_ptrIiEEPijS9_iiNS7_10__identityEEEvT0_T1_T2_T3_T4_T6_E12temp_storage+24];
	add.s32 	%r290, %r288, %r289;
	ld.shared.u32 	%r291, [_ZZN3cub18CUB_300001_SM_10006detail6reduce28DeviceReduceSingleTileKernelINS2_10policy_hubIijN4cuda3std3__44plusIiEEE10Policy1000EN6thrust24THRUST_300001_SM_1000_NS10device_ptrIiEEPijS9_iiNS7_10__identityEEEvT0_T1_T2_T3_T4_T6_E12temp_storage+28];
	add.s32 	%r292, %r290, %r291;
	ld.shared.u32 	%r293, [_ZZN3cub18CUB_300001_SM_10006detail6reduce28DeviceReduceSingleTileKernelINS2_10policy_hubIijN4cuda3std3__44plusIiEEE10Policy1000EN6thrust24THRUST_300001_SM_1000_NS10device_ptrIiEEPijS9_iiNS7_10__identityEEEvT0_T1_T2_T3_T4_T6_E12temp_storage+32];
	add.s32 	%r294, %r292, %r293;
	ld.shared.u32 	%r295, [_ZZN3cub18CUB_300001_SM_10006detail6reduce28DeviceReduceSingleTileKernelINS2_10policy_hubIijN4cuda3std3__44plusIiEEE10Policy1000EN6thrust24THRUST_300001_SM_1000_NS10device_ptrIiEEPijS9_iiNS7_10__identityEEEvT0_T1_T2_T3_T4_T6_E12temp_storage+36];
	add.s32 	%r510, %r294, %r295;
$L__BB13_50:
	mov.u32 	%r469, %tid.x;
	setp.ne.s32 	%p57, %r469, 0;
	@%p57 bra 	$L__BB13_52;
	add.s32 	%r470, %r510, %r91;
	st.global.u32 	[%rd1], %r470;
$L__BB13_52:
	ret;

}
	// .globl	_ZN3cub18CUB_300001_SM_10006detail6reduce18DeviceReduceKernelINS2_10policy_hubIijN4cuda3std3__44plusIiEEE10Policy1000EN6thrust24THRUST_300001_SM_1000_NS10device_ptrIiEEjS9_iNS7_10__identityEEEvT0_PT3_T1_NS0_13GridEvenShareISK_EET2_T4_
.visible .entry _ZN3cub18CUB_300001_SM_10006detail6reduce18DeviceReduceKernelINS2_10policy_hubIijN4cuda3std3__44plusIiEEE10Policy1000EN6thrust24THRUST_300001_SM_1000_NS10device_ptrIiEEjS9_iNS7_10__identityEEEvT0_PT3_T1_NS0_13GridEvenShareISK_EET2_T4_(
	.param .align 8 .b8 _ZN3cub18CUB_300001_SM_10006detail6reduce18DeviceReduceKernelINS2_10policy_hubIijN4cuda3std3__44plusIiEEE10Policy1000EN6thrust24THRUST_300001_SM_1000_NS10device_ptrIiEEjS9_iNS7_10__identityEEEvT0_PT3_T1_NS0_13GridEvenShareISK_EET2_T4__param_0[8],
	.param .u64 .ptr .align 1 _ZN3cub18CUB_300001_SM_10006detail6reduce18DeviceReduceKernelINS2_10policy_hubIijN4cuda3std3__44plusIiEEE10Policy1000EN6thrust24THRUST_300001_SM_1000_NS10device_ptrIiEEjS9_iNS7_10__identityEEEvT0_PT3_T1_NS0_13GridEvenShareISK_EET2_T4__param_1,
	.param .u32 _ZN3cub18CUB_300001_SM_10006detail6reduce18DeviceReduceKernelINS2_10policy_hubIijN4cuda3std3__44plusIiEEE10Policy1000EN6thrust24THRUST_300001_SM_1000_NS10device_ptrIiEEjS9_iNS7_10__identityEEEvT0_PT3_T1_NS0_13GridEvenShareISK_EET2_T4__param_2,
	.param .align 4 .b8 _ZN3cub18CUB_300001_SM_10006detail6reduce18DeviceReduceKernelINS2_10policy_hubIijN4cuda3std3__44plusIiEEE10Policy1000EN6thrust24THRUST_300001_SM_1000_NS10device_ptrIiEEjS9_iNS7_10__identityEEEvT0_PT3_T1_NS0_13GridEvenShareISK_EET2_T4__param_3[40],
	.param .align 1 .b8 _ZN3cub18CUB_300001_SM_10006detail6reduce18DeviceReduceKernelINS2_10policy_hubIijN4cuda3std3__44plusIiEEE10Policy1000EN6thrust24THRUST_300001_SM_1000_NS10device_ptrIiEEjS9_iNS7_10__identityEEEvT0_PT3_T1_NS0_13GridEvenShareISK_EET2_T4__param_4[1],
	.param .align 1 .b8 _ZN3cub18CUB_300001_SM_10006detail6reduce18DeviceReduceKernelINS2_10policy_hubIijN4cuda3std3__44plusIiEEE10Policy1000EN6thrust24THRUST_300001_SM_1000_NS10device_ptrIiEEjS9_iNS7_10__identityEEEvT0_PT3_T1_NS0_13GridEvenShareISK_EET2_T4__param_5[1]
)
.maxntid 256
{
	.reg .pred 	%p<57>;
	.reg .b16 	%rs<4>;
	.reg .b32 	%r<575>;
	.reg .b64 	%rd<130>;
	// demoted variable
	.shared .align 4 .b8 _ZZN3cub18CUB_300001_SM_10006detail6reduce18DeviceReduceKernelINS2_10policy_hubIijN4cuda3std3__44plusIiEEE10Policy1000EN6thrust24THRUST_300001_SM_1000_NS10device_ptrIiEEjS9_iNS7_10__identityEEEvT0_PT3_T1_NS0_13GridEvenShareISK_EET2_T4_E12temp_storage[44];
	ld.param.u32 	%r1, [_ZN3cub18CUB_300001_SM_10006detail6reduce18DeviceReduceKernelINS2_10policy_hubIijN4cuda3std3__44plusIiEEE10Policy1000EN6thrust24THRUST_300001_SM_1000_NS10device_ptrIiEEjS9_iNS7_10__identityEEEvT0_PT3_T1_NS0_13GridEvenShareISK_EET2_T4__param_3+20];
	ld.param.u32 	%r2, [_ZN3cub18CUB_300001_SM_10006detail6reduce18DeviceReduceKernelINS2_10policy_hubIijN4cuda3std3__44plusIiEEE10Policy1000EN6thrust24THRUST_300001_SM_1000_NS10device_ptrIiEEjS9_iNS7_10__identityEEEvT0_PT3_T1_NS0_13GridEvenShareISK_EET2_T4__param_3+24];
	ld.param.u64 	%rd3, [_ZN3cub18CUB_300001_SM_10006detail6reduce18DeviceReduceKernelINS2_10policy_hubIijN4cuda3std3__44plusIiEEE10Policy1000EN6thrust24THRUST_300001_SM_1000_NS10device_ptrIiEEjS9_iNS7_10__identityEEEvT0_PT3_T1_NS0_13GridEvenShareISK_EET2_T4__param_0];
	cvta.to.global.u64 	%rd1, %rd3;
	mov.u32 	%r3, %ctaid.x;
	shl.b32 	%r4, %r2, 12;
	shl.b32 	%r556, %r3, 12;
	sub.s32 	%r6, %r1, %r556;
	setp.gt.u32 	%p1, %r6, 4095;
	@%p1 bra 	$L__BB14_26;
	mov.u32 	%r7, %tid.x;
	setp.ge.u32 	%p23, %r7, %r6;
	mov.b32 	%r550, 0;
	mov.u32 	%r539, %r7;
	@%p23 bra 	$L__BB14_3;
	add.s32 	%r330, %r556, %r7;
	mul.wide.u32 	%rd66, %r330, 4;
	add.s64 	%rd67, %rd1, %rd66;
	ld.global.u32 	%r550, [%rd67];
	add.s32 	%r539, %r7, 256;
$L__BB14_3:
	setp.ge.u32 	%p24, %r539, %r6;
	@%p24 bra 	$L__BB14_17;
	not.b32 	%r332, %r539;
	add.s32 	%r333, %r1, %r332;
	sub.s32 	%r334, %r333, %r556;
	shr.u32 	%r335, %r334, 8;
	add.s32 	%r12, %r335, 1;
	and.b32  	%r13, %r12, 15;
	setp.lt.u32 	%p25, %r334, 3840;
	@%p25 bra 	$L__BB14_8;
	or.b32  	%r536, %r539, 2048;
	add.s32 	%r535, %r539, %r556;
	and.b32  	%r336, %r12, 33554416;
	neg.s32 	%r534, %r336;
$L__BB14_6:
	.pragma "nounroll";
	mul.wide.u32 	%rd68, %r535, 4;
	add.s64 	%rd69, %rd1, %rd68;
	ld.global.u32 	%r337, [%rd69];
	add.s32 	%r338, %r337, %r550;
	add.s32 	%r339, %r535, 256;
	mul.wide.u32 	%rd70, %r339, 4;
	add.s64 	%rd71, %rd1, %rd70;
	ld.global.u32 	%r340, [%rd71];
	add.s32 	%r341, %r340, %r338;
	add.s32 	%r342, %r535, 512;
	mul.wide.u32 	%rd72, %r342, 4;
	add.s64 	%rd73, %rd1, %rd72;
	ld.global.u32 	%r343, [%rd73];
	add.s32 	%r344, %r343, %r341;
	add.s32 	%r345, %r535, 768;
	mul.wide.u32 	%rd74, %r345, 4;
	add.s64 	%rd75, %rd1, %rd74;
	ld.global.u32 	%r346, [%rd75];
	add.s32 	%r347, %r346, %r344;
	add.s32 	%r348, %r535, 1024;
	mul.wide.u32 	%rd76, %r348, 4;
	add.s64 	%rd77, %rd1, %rd76;
	ld.global.u32 	%r349, [%rd77];
	add.s32 	%r350, %r349, %r347;
	add.s32 	%r351, %r535, 1280;
	mul.wide.u32 	%rd78, %r351, 4;
	add.s64 	%rd79, %rd1, %rd78;
	ld.global.u32 	%r352, [%rd79];
	add.s32 	%r353, %r352, %r350;
	add.s32 	%r354, %r535, 1536;
	mul.wide.u32 	%rd80, %r354, 4;
	add.s64 	%rd81, %rd1, %rd80;
	ld.global.u32 	%r355, [%rd81];
	add.s32 	%r356, %r355, %r353;
	add.s32 	%r357, %r535, 1792;
	mul.wide.u32 	%rd82, %r357, 4;
	add.s64 	%rd83, %rd1, %rd82;
	ld.global.u32 	%r358, [%rd83];
	add.s32 	%r359, %r358, %r356;
	add.s32 	%r360, %r535, 2048;
	mul.wide.u32 	%rd84, %r360, 4;
	add.s64 	%rd85, %rd1, %rd84;
	ld.global.u32 	%r361, [%rd85];
	add.s32 	%r362, %r361, %r359;
	add.s32 	%r363, %r535, 2304;
	mul.wide.u32 	%rd86, %r363, 4;
	add.s64 	%rd87, %rd1, %rd86;
	ld.global.u32 	%r364, [%rd87];
	add.s32 	%r365, %r364, %r362;
	add.s32 	%r366, %r535, 2560;
	mul.wide.u32 	%rd88, %r366, 4;
	add.s64 	%rd89, %rd1, %rd88;
	ld.global.u32 	%r367, [%rd89];
	add.s32 	%r368, %r367, %r365;
	add.s32 	%r369, %r535, 2816;
	mul.wide.u32 	%rd90, %r369, 4;
	add.s64 	%rd91, %rd1, %rd90;
	ld.global.u32 	%r370, [%rd91];
	add.s32 	%r371, %r370, %r368;
	add.s32 	%r372, %r535, 3072;
	mul.wide.u32 	%rd92, %r372, 4;
	add.s64 	%rd93, %rd1, %rd92;
	ld.global.u32 	%r373, [%rd93];
	add.s32 	%r374, %r373, %r371;
	add.s32 	%r375, %r535, 3328;
	mul.wide.u32 	%rd94, %r375, 4;
	add.s64 	%rd95, %rd1, %rd94;
	ld.global.u32 	%r376, [%rd95];
	add.s32 	%r377, %r376, %r374;
	add.s32 	%r378, %r535, 3584;
	mul.wide.u32 	%rd96, %r378, 4;
	add.s64 	%rd97, %rd1, %rd96;
	ld.global.u32 	%r379, [%rd97];
	add.s32 	%r380, %r379, %r377;
	add.s32 	%r381, %r535, 3840;
	mul.wide.u32 	%rd98, %r381, 4;
	add.s64 	%rd99, %rd1, %rd98;
	ld.global.u32 	%r382, [%rd99];
	add.s32 	%r550, %r382, %r380;
	add.s32 	%r536, %r536, 4096;
	add.s32 	%r535, %r535, 4096;
	add.s32 	%r534, %r534, 16;
	setp.ne.s32 	%p26, %r534, 0;
	@%p26 bra 	$L__BB14_6;
	add.s32 	%r539, %r536, -2048;
$L__BB14_8:
	setp.eq.s32 	%p27, %r13, 0;
	@%p27 bra 	$L__BB14_17;
	and.b32  	%r29, %r12, 7;
	setp.lt.u32 	%p28, %r13, 8;
	@%p28 bra 	$L__BB14_11;
	add.s32 	%r384, %r556, %r539;
	mul.wide.u32 	%rd100, %r384, 4;
	add.s64 	%rd101, %rd1, %rd100;
	ld.global.u32 	%r385, [%rd101];
	add.s32 	%r386, %r385, %r550;
	add.s32 	%r387, %r384, 256;
	mul.wide.u32 	%rd102, %r387, 4;
	add.s64 	%rd103, %rd1, %rd102;
	ld.global.u32 	%r388, [%rd103];
	add.s32 	%r389, %r388, %r386;
	add.s32 	%r390, %r384, 512;
	mul.wide.u32 	%rd104, %r390, 4;
	add.s64 	%rd105, %rd1, %rd104;
	ld.global.u32 	%r391, [%rd105];
	add.s32 	%r392, %r391, %r389;
	add.s32 	%r393, %r384, 768;
	mul.wide.u32 	%rd106, %r393, 4;
	add.s64 	%rd107, %rd1, %rd106;
	ld.global.u32 	%r394, [%rd107];
	add.s32 	%r395, %r394, %r392;
	add.s32 	%r396, %r384, 1024;
	mul.wide.u32 	%rd108, %r396, 4;
	add.s64 	%rd109, %rd1, %rd108;
	ld.global.u32 	%r397, [%rd109];
	add.s32 	%r398, %r397, %r395;
	add.s32 	%r399, %r384, 1280;
	mul.wide.u32 	%rd110, %r399, 4;
	add.s64 	%rd111, %rd1, %rd110;
	ld.global.u32 	%r400, [%rd111];
	add.s32 	%r401, %r400, %r398;
	add.s32 	%r402, %r384, 1536;
	mul.wide.u32 	%rd112, %r402, 4;
	add.s64 	%rd113, %rd1, %rd112;
	ld.global.u32 	%r403, [%rd113];
	add.s32 	%r404, %r403, %r401;
	add.s32 	%r405, %r384, 1792;
	mul.wide.u32 	%rd114, %r405, 4;
	add.s64 	%rd115, %rd1, %rd114;
	ld.global.u32 	%r406, [%rd115];
	add.s32 	%r550, %r406, %r404;
	add.s32 	%r539, %r539, 2048;
$L__BB14_11:
	setp.eq.s32 	%p29, %r29, 0;
	@%p29 bra 	$L__BB14_17;
	and.b32  	%r35, %r12, 3;
	setp.lt.u32 	%p30, %r29, 4;
	@%p30 bra 	$L__BB14_14;
	add.s32 	%r408, %r556, %r539;
	mul.wide.u32 	%rd116, %r408, 4;
	add.s64 	%rd117, %rd1, %rd116;
	ld.global.u32 	%r409, [%rd117];
	add.s32 	%r410, %r409, %r550;
	add.s32 	%r411, %r408, 256;
	mul.wide.u32 	%rd118, %r411, 4;
	add.s64 	%rd119, %rd1, %rd118;
	ld.global.u32 	%r412, [%rd119];
	add.s32 	%r413, %r412, %r410;
	add.s32 	%r414, %r408, 512;
	mul.wide.u32 	%rd120, %r414, 4;
	add.s64 	%rd121, %rd1, %rd120;
	ld.global.u32 	%r415, [%rd121];
	add.s32 	%r416, %r415, %r413;
	add.s32 	%r417, %r408, 768;
	mul.wide.u32 	%rd122, %r417, 4;
	add.s64 	%rd123, %rd1, %rd122;
	ld.global.u32 	%r418, [%rd123];
	add.s32 	%r550, %r418, %r416;
	add.s32 	%r539, %r539, 1024;
$L__BB14_14:
	setp.eq.s32 	%p31, %r35, 0;
	@%p31 bra 	$L__BB14_17;
	add.s32 	%r548, %r539, %r556;
	neg.s32 	%r547, %r35;
$L__BB14_16:
	.pragma "nounroll";
	mul.wide.u32 	%rd124, %r548, 4;
	add.s64 	%rd125, %rd1, %rd124;
	ld.global.u32 	%r419, [%rd125];
	add.s32 	%r550, %r419, %r550;
	add.s32 	%r548, %r548, 256;
	add.s32 	%r547, %r547, 1;
	setp.ne.s32 	%p32, %r547, 0;
	@%p32 bra 	$L__BB14_16;
$L__BB14_17:
	setp.lt.u32 	%p33, %r6, 256;
	@%p33 bra 	$L__BB14_22;
	// begin inline asm
	mov.u32 %r483, %laneid;
	// end inline asm
	mov.b32 	%r486, 1;
	mov.b32 	%r507, 31;
	mov.b32 	%r508, -1;
	// begin inline asm
	shfl.sync.down.b32 %r484, %r550, %r486, %r507, %r508;
	// end inline asm
	setp.gt.s32 	%p49, %r483, 30;
	selp.b32 	%r509, 0, %r484, %p49;
	add.s32 	%r490, %r509, %r550;
	mov.b32 	%r491, 2;
	// begin inline asm
	shfl.sync.down.b32 %r489, %r490, %r491, %r507, %r508;
	// end inline asm
	setp.gt.s32 	%p50, %r483, 29;
	selp.b32 	%r510, 0, %r489, %p50;
	add.s32 	%r495, %r490, %r510;
	mov.b32 	%r496, 4;
	// begin inline asm
	shfl.sync.down.b32 %r494, %r495, %r496, %r507, %r508;
	// end inline asm
	setp.gt.s32 	%p51, %r483, 27;
	selp.b32 	%r511, 0, %r494, %p51;
	add.s32 	%r500, %r495, %r511;
	mov.b32 	%r501, 8;
	// begin inline asm
	shfl.sync.down.b32 %r499, %r500, %r501, %r507, %r508;
	// end inline asm
	setp.gt.s32 	%p52, %r483, 23;
	selp.b32 	%r512, 0, %r499, %p52;
	add.s32 	%r505, %r500, %r512;
	mov.b32 	%r506, 16;
	// begin inline asm
	shfl.sync.down.b32 %r504, %r505, %r506, %r507, %r508;
	// end inline asm
	setp.gt.s32 	%p53, %r483, 15;
	selp.b32 	%r513, 0, %r504, %p53;
	add.s32 	%r574, %r505, %r513;
	setp.ne.s32 	%p54, %r483, 0;
	@%p54 bra 	$L__BB14_20;
	shr.u32 	%r514, %r7, 3;
	and.b32  	%r515, %r514, 124;
	mov.u32 	%r516, _ZZN3cub18CUB_300001_SM_10006detail6reduce18DeviceReduceKernelINS2_10policy_hubIijN4cuda3std3__44plusIiEEE10Policy1000EN6thrust24THRUST_300001_SM_1000_NS10device_ptrIiEEjS9_iNS7_10__identityEEEvT0_PT3_T1_NS0_13GridEvenShareISK_EET2_T4_E12temp_storage;
	add.s32 	%r517, %r516, %r515;
	st.shared.u32 	[%r517+8], %r574;
$L__BB14_20:
	bar.sync 	0;
	setp.ne.s32 	%p55, %r7, 0;
	@%p55 bra 	$L__BB14_48;
	ld.shared.u32 	%r518, [_ZZN3cub18CUB_300001_SM_10006detail6reduce18DeviceReduceKernelINS2_10policy_hubIijN4cuda3std3__44plusIiEEE10Policy1000EN6thrust24THRUST_300001_SM_1000_NS10device_ptrIiEEjS9_iNS7_10__identityEEEvT0_PT3_T1_NS0_13GridEvenShareISK_EET2_T4_E12temp_storage+12];
	add.s32 	%r519, %r518, %r574;
	ld.shared.u32 	%r520, [_ZZN3cub18CUB_300001_SM_10006detail6reduce18DeviceReduceKernelINS2_10policy_hubIijN4cuda3std3__44plusIiEEE10Policy1000EN6thrust24THRUST_300001_SM_1000_NS10device_ptrIiEEjS9_iNS7_10__identityEEEvT0_PT3_T1_NS0_13GridEvenShareISK_EET2_T4_E12temp_storage+16];
	add.s32 	%r521, %r519, %r520;
	ld.shared.u32 	%r522, [_ZZN3cub18CUB_300001_SM_10006detail6reduce18DeviceReduceKernelINS2_10policy_hubIijN4cuda3std3__44plusIiEEE10Policy1000EN6thrust24THRUST_300001_SM_1000_NS10device_ptrIiEEjS9_iNS7_10__identityEEEvT0_PT3_T1_NS0_13GridEvenShareISK_EET2_T4_E12temp_storage+20];
	add.s32 	%r523, %r521, %r522;
	ld.shared.u32 	%r524, [_ZZN3cub18CUB_300001_SM_10006detail6reduce18DeviceReduceKernelINS2_10policy_hubIijN4cuda3std3__44plusIiEEE10Policy1000EN6thrust24THRUST_300001_SM_1000_NS10device_ptrIiEEjS9_iNS7_10__identityEEEvT0_PT3_T1_NS0_13GridEvenShareISK_EET2_T4_E12temp_storage+24];
	add.s32 	%r525, %r523, %r524;
	ld.shared.u32 	%r526, [_ZZN3cub18CUB_300001_SM_10006detail6reduce18DeviceReduceKernelINS2_10policy_hubIijN4cuda3std3__44plusIiEEE10Policy1000EN6thrust24THRUST_300001_SM_1000_NS10device_ptrIiEEjS9_iNS7_10__identityEEEvT0_PT3_T1_NS0_13GridEvenShareISK_EET2_T4_E12temp_storage+28];
	add.s32 	%r527, %r525, %r526;
	ld.shared.u32 	%r528, [_ZZN3cub18CUB_300001_SM_10006detail6reduce18DeviceReduceKernelINS2_10policy_hubIijN4cuda3std3__44plusIiEEE10Policy1000EN6thrust24THRUST_300001_SM_1000_NS10device_ptrIiEEjS9_iNS7_10__identityEEEvT0_PT3_T1_NS0_13GridEvenShareISK_EET2_T4_E12temp_storage+32];
	add.s32 	%r529, %r527, %r528;
	ld.shared.u32 	%r530, [_ZZN3cub18CUB_300001_SM_10006detail6reduce18DeviceReduceKernelINS2_10policy_hubIijN4cuda3std3__44plusIiEEE10Policy1000EN6thrust24THRUST_300001_SM_1000_NS10device_ptrIiEEjS9_iNS7_10__identityEEEvT0_PT3_T1_NS0_13GridEvenShareISK_EET2_T4_E12temp_storage+36];
	add.s32 	%r574, %r529, %r530;
	bra.uni 	$L__BB14_48;
$L__BB14_22:
	// begin inline asm
	mov.u32 %r420, %laneid;
	// end inline asm
	and.b32  	%r446, %r7, 992;
	add.s32 	%r447, %r446, 32;
	setp.gt.u32 	%p34, %r447, %r6;
	not.b32 	%r448, %r446;
	add.s32 	%r449, %r6, %r448;
	selp.b32 	%r444, %r449, 31, %p34;
	mov.b32 	%r423, 1;
	mov.b32 	%r445, -1;
	// begin inline asm
	shfl.sync.down.b32 %r421, %r550, %r423, %r444, %r445;
	// end inline asm
	setp.lt.s32 	%p35, %r420, %r444;
	selp.b32 	%r450, %r421, 0, %p35;
	add.s32 	%r427, %r450, %r550;
	mov.b32 	%r428, 2;
	// begin inline asm
	shfl.sync.down.b32 %r426, %r427, %r428, %r444, %r445;
	// end inline asm
	add.s32 	%r451, %r420, 2;
	setp.gt.s32 	%p36, %r451, %r444;
	selp.b32 	%r452, 0, %r426, %p36;
	add.s32 	%r432, %r427, %r452;
	mov.b32 	%r433, 4;
	// begin inline asm
	shfl.sync.down.b32 %r431, %r432, %r433, %r444, %r445;
	// end inline asm
	add.s32 	%r453, %r420, 4;
	setp.gt.s32 	%p37, %r453, %r444;
	selp.b32 	%r454, 0, %r431, %p37;
	add.s32 	%r437, %r432, %r454;
	mov.b32 	%r438, 8;
	// begin inline asm
	shfl.sync.down.b32 %r436, %r437, %r438, %r444, %r445;
	// end inline asm
	add.s32 	%r455, %r420, 8;
	setp.gt.s32 	%p38, %r455, %r444;
	selp.b32 	%r456, 0, %r436, %p38;
	add.s32 	%r442, %r437, %r456;
	mov.b32 	%r443, 16;
	// begin inline asm
	shfl.sync.down.b32 %r441, %r442, %r443, %r444, %r445;
	// end inline asm
	add.s32 	%r457, %r420, 16;
	setp.gt.s32 	%p39, %r457, %r444;
	selp.b32 	%r458, 0, %r441, %p39;
	add.s32 	%r574, %r442, %r458;
	setp.ne.s32 	%p40, %r420, 0;
	@%p40 bra 	$L__BB14_24;
	shr.u32 	%r459, %r7, 3;
	and.b32  	%r460, %r459, 124;
	mov.u32 	%r461, _ZZN3cub18CUB_300001_SM_10006detail6reduce18DeviceReduceKernelINS2_10policy_hubIijN4cuda3std3__44plusIiEEE10Policy1000EN6thrust24THRUST_300001_SM_1000_NS10device_ptrIiEEjS9_iNS7_10__identityEEEvT0_PT3_T1_NS0_13GridEvenShareISK_EET2_T4_E12temp_storage;
	add.s32 	%r462, %r461, %r460;
	st.shared.u32 	[%r462+8], %r574;
$L__BB14_24:
	bar.sync 	0;
	setp.ne.s32 	%p41, %r7, 0;
	@%p41 bra 	$L__BB14_48;
	setp.gt.u32 	%p42, %r6, 32;
	ld.shared.u32 	%r463, [_ZZN3cub18CUB_300001_SM_10006detail6reduce18DeviceReduceKernelINS2_10policy_hubIijN4cuda3std3__44plusIiEEE10Policy1000EN6thrust24THRUST_300001_SM_1000_NS10device_ptrIiEEjS9_iNS7_10__identityEEEvT0_PT3_T1_NS0_13GridEvenShareISK_EET2_T4_E12temp_storage+12];
	selp.b32 	%r464, %r463, 0, %p42;
	add.s32 	%r465, %r464, %r574;
	setp.gt.u32 	%p43, %r6, 64;
	ld.shared.u32 	%r466, [_ZZN3cub18CUB_300001_SM_10006detail6reduce18DeviceReduceKernelINS2_10policy_hubIijN4cuda3std3__44plusIiEEE10Policy1000EN6thrust24THRUST_300001_SM_1000_NS10device_ptrIiEEjS9_iNS7_10__identityEEEvT0_PT3_T1_NS0_13GridEvenShareISK_EET2_T4_E12temp_storage+16];
	selp.b32 	%r467, %r466, 0, %p43;
	add.s32 	%r468, %r465, %r467;
	setp.gt.u32 	%p44, %r6, 96;
	ld.shared.u32 	%r469, [_ZZN3cub18CUB_300001_SM_10006detail6reduce18DeviceReduceKernelINS2_10policy_hubIijN4cuda3std3__44plusIiEEE10Policy1000EN6thrust24THRUST_300001_SM_1000_NS10device_ptrIiEEjS9_iNS7_10__identityEEEvT0_PT3_T1_NS0_13GridEvenShareISK_EET2_T4_E12temp_storage+20];
	selp.b32 	%r470, %r469, 0, %p44;
	add.s32 	%r471, %r468, %r470;
	setp.gt.u32 	%p45, %r6, 128;
	ld.shared.u32 	%r472, [_ZZN3cub18CUB_300001_SM_10006detail6reduce18DeviceReduceKernelINS2_10policy_hubIijN4cuda3std3__44plusIiEEE10Policy1000EN6thrust24THRUST_300001_SM_1000_NS10device_ptrIiEEjS9_iNS7_10__identityEEEvT0_PT3_T1_NS0_13GridEvenShareISK_EET2_T4_E12temp_storage+24];
	selp.b32 	%r473, %r472, 0, %p45;
	add.s32 	%r474, %r471, %r473;
	setp.gt.u32 	%p46, %r6, 160;
	ld.shared.u32 	%r475, [_ZZN3cub18CUB_300001_SM_10006detail6reduce18DeviceReduceKernelINS2_10policy_hubIijN4cuda3std3__44plusIiEEE10Policy1000EN6thrust24THRUST_300001_SM_1000_NS10device_ptrIiEEjS9_iNS7_10__identityEEEvT0_PT3_T1_NS0_13GridEvenShareISK_EET2_T4_E12temp_storage+28];
	selp.b32 	%r476, %r475, 0, %p46;
	add.s32 	%r477, %r474, %r476;
	setp.gt.u32 	%p47, %r6, 192;
	ld.shared.u32 	%r478, [_ZZN3cub18CUB_300001_SM_10006detail6reduce18DeviceReduceKernelINS2_10policy_hubIijN4cuda3std3__44plusIiEEE10Policy1000EN6thrust24THRUST_300001_SM_1000_NS10device_ptrIiEEjS9_iNS7_10__identityEEEvT0_PT3_T1_NS0_13GridEvenShareISK_EET2_T4_E12temp_storage+32];
	selp.b32 	%r479, %r478, 0, %p47;
	add.s32 	%r480, %r477, %r479;
	setp.gt.u32 	%p48, %r6, 224;
	ld.shared.u32 	%r481, [_ZZN3cub18CUB_300001_SM_10006detail6reduce18DeviceReduceKernelINS2_10policy_hubIijN4cuda3std3__44plusIiEEE10Policy1000EN6thrust24THRUST_300001_SM_1000_NS10device_ptrIiEEjS9_iNS7_10__identityEEEvT0_PT3_T1_NS0_13GridEvenShareISK_EET2_T4_E12temp_storage+36];
	selp.b32 	%r482, %r481, 0, %p48;
	add.s32 	%r574, %r480, %r482;
	bra.uni 	$L__BB14_48;
$L__BB14_26:
	mov.u32 	%r54, %tid.x;
	add.s32 	%r110, %r54, %r556;
	mul.wide.u32 	%rd4, %r110, 4;
	add.s64 	%rd5, %rd1, %rd4;
	ld.global.u32 	%r111, [%rd5];
	ld.global.u32 	%r112, [%rd5+1024];
	ld.global.u32 	%r113, [%rd5+2048];
	ld.global.u32 	%r114, [%rd5+3072];
	ld.global.u32 	%r115, [%rd5+4096];
	ld.global.u32 	%r116, [%rd5+5120];
	ld.global.u32 	%r117, [%rd5+6144];
	ld.global.u32 	%r118, [%rd5+7168];
	ld.global.u32 	%r119, [%rd5+8192];
	ld.global.u32 	%r120, [%rd5+9216];
	ld.global.u32 	%r121, [%rd5+10240];
	ld.global.u32 	%r122, [%rd5+11264];
	ld.global.u32 	%r123, [%rd5+12288];
	ld.global.u32 	%r124, [%rd5+13312];
	ld.global.u32 	%r125, [%rd5+14336];
	ld.global.u32 	%r126, [%rd5+15360];
	add.s32 	%r127, %r112, %r111;
	add.s32 	%r128, %r113, %r127;
	add.s32 	%r129, %r114, %r128;
	add.s32 	%r130, %r115, %r129;
	add.s32 	%r131, %r116, %r130;
	add.s32 	%r132, %r117, %r131;
	add.s32 	%r133, %r118, %r132;
	add.s32 	%r134, %r119, %r133;
	add.s32 	%r135, %r120, %r134;
	add.s32 	%r136, %r121, %r135;
	add.s32 	%r137, %r122, %r136;
	add.s32 	%r138, %r123, %r137;
	add.s32 	%r139, %r124, %r138;
	add.s32 	%r140, %r125, %r139;
	add.s32 	%r573, %r126, %r140;
	setp.lt.u32 	%p2, %r6, %r4;
	@%p2 bra 	$L__BB14_44;
	add.s32 	%r56, %r4, %r556;
	not.b32 	%r142, %r54;
	add.s32 	%r143, %r142, %r1;
	sub.s32 	%r144, %r143, %r4;
	sub.s32 	%r552, %r144, %r556;
	add.s32 	%r145, %r56, %r54;
	add.s32 	%r551, %r145, 2048;
	mov.b32 	%r554, 0;
	mov.u32 	%r553, %r56;
$L__BB14_28:
	add.s32 	%r556, %r556, %r4;
	add.s32 	%r147, %r1, -4096;
	setp.gt.u32 	%p3, %r556, %r147;
	@%p3 bra 	$L__BB14_30;
	add.s32 	%r148, %r54, %r556;
	mul.wide.u32 	%rd6, %r148, 4;
	add.s64 	%rd7, %rd1, %rd6;
	ld.global.u32 	%r149, [%rd7];
	ld.global.u32 	%r150, [%rd7+1024];
	ld.global.u32 	%r151, [%rd7+2048];
	ld.global.u32 	%r152, [%rd7+3072];
	ld.global.u32 	%r153, [%rd7+4096];
	ld.global.u32 	%r154, [%rd7+5120];
	ld.global.u32 	%r155, [%rd7+6144];
	ld.global.u32 	%r156, [%rd7+7168];
	ld.global.u32 	%r157, [%rd7+8192];
	ld.global.u32 	%r158, [%rd7+9216];
	ld.global.u32 	%r159, [%rd7+10240];
	ld.global.u32 	%r160, [%rd7+11264];
	ld.global.u32 	%r161, [%rd7+12288];
	ld.global.u32 	%r162, [%rd7+13312];
	ld.global.u32 	%r163, [%rd7+14336];
	ld.global.u32 	%r164, [%rd7+15360];
	add.s32 	%r165, %r149, %r573;
	add.s32 	%r166, %r150, %r165;
	add.s32 	%r167, %r151, %r166;
	add.s32 	%r168, %r152, %r167;
	add.s32 	%r169, %r153, %r168;
	add.s32 	%r170, %r154, %r169;
	add.s32 	%r171, %r155, %r170;
	add.s32 	%r172, %r156, %r171;
	add.s32 	%r173, %r157, %r172;
	add.s32 	%r174, %r158, %r173;
	add.s32 	%r175, %r159, %r174;
	add.s32 	%r176, %r160, %r175;
	add.s32 	%r177, %r161, %r176;
	add.s32 	%r178, %r162, %r177;
	add.s32 	%r179, %r163, %r178;
	add.s32 	%r573, %r164, %r179;
	sub.s32 	%r180, %r1, %r556;
	setp.lt.u32 	%p4, %r180, %r4;
	add.s32 	%r554, %r554, 1;
	add.s32 	%r553, %r553, %r4;
	sub.s32 	%r552, %r552, %r4;
	add.s32 	%r551, %r551, %r4;
	@%p4 bra 	$L__BB14_44;
	bra.uni 	$L__BB14_28;
$L__BB14_30:
	setp.le.u32 	%p5, %r1, %r556;
	sub.s32 	%r182, %r1, %r556;
	setp.ge.s32 	%p6, %r54, %r182;
	or.pred  	%p7, %p5, %p6;
	@%p7 bra 	$L__BB14_44;
	not.b32 	%r185, %r54;
	add.s32 	%r186, %r1, %r185;
	sub.s32 	%r187, %r186, %r56;
	mul.lo.s32 	%r188, %r2, %r554;
	shl.b32 	%r189, %r188, 12;
	sub.s32 	%r190, %r187, %r189;
	shr.u32 	%r191, %r190, 8;
	add.s32 	%r71, %r191, 1;
	and.b32  	%r72, %r71, 15;
	setp.lt.u32 	%p8, %r190, 3840;
	mov.u32 	%r565, %r54;
	@%p8 bra 	$L__BB14_35;
	or.b32  	%r559, %r54, 2048;
	shr.u32 	%r192, %r552, 8;
	add.s32 	%r193, %r192, 1;
	and.b32  	%r194, %r193, 33554416;
	neg.s32 	%r557, %r194;
$L__BB14_33:
	.pragma "nounroll";
	add.s32 	%r195, %r551, -2048;
	mul.wide.u32 	%rd8, %r195, 4;
	add.s64 	%rd9, %rd1, %rd8;
	ld.global.u32 	%r196, [%rd9];
	add.s32 	%r197, %r196, %r573;
	add.s32 	%r198, %r551, -1792;
	mul.wide.u32 	%rd10, %r198, 4;
	add.s64 	%rd11, %rd1, %rd10;
	ld.global.u32 	%r199, [%rd11];
	add.s32 	%r200, %r199, %r197;
	add.s32 	%r201, %r551, -1536;
	mul.wide.u32 	%rd12, %r201, 4;
	add.s64 	%rd13, %rd1, %rd12;
	ld.global.u32 	%r202, [%rd13];
	add.s32 	%r203, %r202, %r200;
	add.s32 	%r204, %r551, -1280;
	mul.wide.u32 	%rd14, %r204, 4;
	add.s64 	%rd15, %rd1, %rd14;
	ld.global.u32 	%r205, [%rd15];
	add.s32 	%r206, %r205, %r203;
	add.s32 	%r207, %r551, -1024;
	mul.wide.u32 	%rd16, %r207, 4;
	add.s64 	%rd17, %rd1, %rd16;
	ld.global.u32 	%r208, [%rd17];
	add.s32 	%r209, %r208, %r206;
	add.s32 	%r210, %r551, -768;
	mul.wide.u32 	%rd18, %r210, 4;
	add.s64 	%rd19, %rd1, %rd18;
	ld.global.u32 	%r211, [%rd19];
	add.s32 	%r212, %r211, %r209;
	add.s32 	%r213, %r551, -512;
	mul.wide.u32 	%rd20, %r213, 4;
	add.s64 	%rd21, %rd1, %rd20;
	ld.global.u32 	%r214, [%rd21];
	add.s32 	%r215, %r214, %r212;
	add.s32 	%r216, %r551, 1792;
	add.s32 	%r217, %r551, -256;
	mul.wide.u32 	%rd22, %r217, 4;
	add.s64 	%rd23, %rd1, %rd22;
	ld.global.u32 	%r218, [%rd23];
	add.s32 	%r219, %r218, %r215;
	mul.wide.u32 	%rd24, %r551, 4;
	add.s64 	%rd25, %rd1, %rd24;
	ld.global.u32 	%r220, [%rd25];
	add.s32 	%r221, %r220, %r219;
	add.s32 	%r222, %r551, 256;
	mul.wide.u32 	%rd26, %r222, 4;
	add.s64 	%rd27, %rd1, %rd26;
	ld.global.u32 	%r223, [%rd27];
	add.s32 	%r224, %r223, %r221;
	add.s32 	%r225, %r551, 512;
	mul.wide.u32 	%rd28, %r225, 4;
	add.s64 	%rd29, %rd1, %rd28;
	ld.global.u32 	%r226, [%rd29];
	add.s32 	%r227, %r226, %r224;
	add.s32 	%r228, %r551, 768;
	mul.wide.u32 	%rd30, %r228, 4;
	add.s64 	%rd31, %rd1, %rd30;
	ld.global.u32 	%r229, [%rd31];
	add.s32 	%r230, %r229, %r227;
	add.s32 	%r231, %r551, 1024;
	mul.wide.u32 	%rd32, %r231, 4;
	add.s64 	%rd33, %rd1, %rd32;
	ld.global.u32 	%r232, [%rd33];
	add.s32 	%r233, %r232, %r230;
	add.s32 	%r234, %r551, 1280;
	mul.wide.u32 	%rd34, %r234, 4;
	add.s64 	%rd35, %rd1, %rd34;
	ld.global.u32 	%r235, [%rd35];
	add.s32 	%r236, %r235, %r233;
	add.s32 	%r237, %r551, 1536;
	mul.wide.u32 	%rd36, %r237, 4;
	add.s64 	%rd37, %rd1, %rd36;
	ld.global.u32 	%r238, [%rd37];
	add.s32 	%r239, %r238, %r236;
	mul.wide.u32 	%rd38, %r216, 4;
	add.s64 	%rd39, %rd1, %rd38;
	ld.global.u32 	%r240, [%rd39];
	add.s32 	%r573, %r240, %r239;
	add.s32 	%r559, %r559, 4096;
	add.s32 	%r551, %r551, 4096;
	add.s32 	%r557, %r557, 16;
	setp.ne.s32 	%p9, %r557, 0;
	@%p9 bra 	$L__BB14_33;
	add.s32 	%r565, %r559, -2048;
$L__BB14_35:
	setp.eq.s32 	%p10, %r72, 0;
	@%p10 bra 	$L__BB14_44;
	and.b32  	%r87, %r71, 7;
	setp.lt.u32 	%p11, %r72, 8;
	@%p11 bra 	$L__BB14_38;
	add.s32 	%r242, %r565, %r556;
	mul.wide.u32 	%rd40, %r242, 4;
	add.s64 	%rd41, %rd1, %rd40;
	ld.global.u32 	%r243, [%rd41];
	add.s32 	%r244, %r243, %r573;
	add.s32 	%r245, %r242, 256;
	mul.wide.u32 	%rd42, %r245, 4;
	add.s64 	%rd43, %rd1, %rd42;
	ld.global.u32 	%r246, [%rd43];
	add.s32 	%r247, %r246, %r244;
	add.s32 	%r248, %r242, 512;
	mul.wide.u32 	%rd44, %r248, 4;
	add.s64 	%rd45, %rd1, %rd44;
	ld.global.u32 	%r249, [%rd45];
	add.s32 	%r250, %r249, %r247;
	add.s32 	%r251, %r242, 768;
	mul.wide.u32 	%rd46, %r251, 4;
	add.s64 	%rd47, %rd1, %rd46;
	ld.global.u32 	%r252, [%rd47];
	add.s32 	%r253, %r252, %r250;
	add.s32 	%r254, %r242, 1024;
	mul.wide.u32 	%rd48, %r254, 4;
	add.s64 	%rd49, %rd1, %rd48;
	ld.global.u32 	%r255, [%rd49];
	add.s32 	%r256, %r255, %r253;
	add.s32 	%r257, %r242, 1280;
	mul.wide.u32 	%rd50, %r257, 4;
	add.s64 	%rd51, %rd1, %rd50;
	ld.global.u32 	%r258, [%rd51];
	add.s32 	%r259, %r258, %r256;
	add.s32 	%r260, %r242, 1536;
	mul.wide.u32 	%rd52, %r260, 4;
	add.s64 	%rd53, %rd1, %rd52;
	ld.global.u32 	%r261, [%rd53];
	add.s32 	%r262, %r261, %r259;
	add.s32 	%r263, %r242, 1792;
	mul.wide.u32 	%rd54, %r263, 4;
	add.s64 	%rd55, %rd1, %rd54;
	ld.global.u32 	%r264, [%rd55];
	add.s32 	%r573, %r264, %r262;
	add.s32 	%r565, %r565, 2048;
$L__BB14_38:
	setp.eq.s32 	%p12, %r87, 0;
	@%p12 bra 	$L__BB14_44;
	setp.lt.u32 	%p13, %r87, 4;
	@%p13 bra 	$L__BB14_41;
	add.s32 	%r266, %r565, %r556;
	mul.wide.u32 	%rd56, %r266, 4;
	add.s64 	%rd57, %rd1, %rd56;
	ld.global.u32 	%r267, [%rd57];
	add.s32 	%r268, %r267, %r573;
	add.s32 	%r269, %r266, 256;
	mul.wide.u32 	%rd58, %r269, 4;
	add.s64 	%rd59, %rd1, %rd58;
	ld.global.u32 	%r270, [%rd59];
	add.s32 	%r271, %r270, %r268;
	add.s32 	%r272, %r266, 512;
	mul.wide.u32 	%rd60, %r272, 4;
	add.s64 	%rd61, %rd1, %rd60;
	ld.global.u32 	%r273, [%rd61];
	add.s32 	%r274, %r273, %r271;
	add.s32 	%r275, %r266, 768;
	mul.wide.u32 	%rd62, %r275, 4;
	add.s64 	%rd63, %rd1, %rd62;
	ld.global.u32 	%r276, [%rd63];
	add.s32 	%r573, %r276, %r274;
	add.s32 	%r565, %r565, 1024;
$L__BB14_41:
	and.b32  	%r277, %r71, 3;
	setp.eq.s32 	%p14, %r277, 0;
	@%p14 bra 	$L__BB14_44;
	add.s32 	%r571, %r565, %r553;
	cvt.u16.u32 	%rs1, %r552;
	shr.u16 	%rs2, %rs1, 8;
	add.s16 	%rs3, %rs2, 1;
	cvt.u32.u16 	%r278, %rs3;
	and.b32  	%r279, %r278, 3;
	neg.s32 	%r570, %r279;
$L__BB14_43:
	.pragma "nounroll";
	mul.wide.u32 	%rd64, %r571, 4;
	add.s64 	%rd65, %rd1, %rd64;
	ld.global.u32 	%r280, [%rd65];
	add.s32 	%r573, %r280, %r573;
	add.s32 	%r571, %r571, 256;
	add.s32 	%r570, %r570, 1;
	setp.ne.s32 	%p15, %r570, 0;
	@%p15 bra 	$L__BB14_43;
$L__BB14_44:
	// begin inline asm
	mov.u32 %r281, %laneid;
	// end inline asm
	mov.b32 	%r284, 1;
	mov.b32 	%r305, 31;
	mov.b32 	%r306, -1;
	// begin inline asm
	shfl.sync.down.b32 %r282, %r573, %r284, %r305, %r306;
	// end inline asm
	setp.gt.s32 	%p16, %r281, 30;
	selp.b32 	%r307, 0, %r282, %p16;
	add.s32 	%r288, %r307, %r573;
	mov.b32 	%r289, 2;
	// begin inline asm
	shfl.sync.down.b32 %r287, %r288, %r289, %r305, %r306;
	// end inline asm
	setp.gt.s32 	%p17, %r281, 29;
	selp.b32 	%r308, 0, %r287, %p17;
	add.s32 	%r293, %r288, %r308;
	mov.b32 	%r294, 4;
	// begin inline asm
	shfl.sync.down.b32 %r292, %r293, %r294, %r305, %r306;
	// end inline asm
	setp.gt.s32 	%p18, %r281, 27;
	selp.b32 	%r309, 0, %r292, %p18;
	add.s32 	%r298, %r293, %r309;
	mov.b32 	%r299, 8;
	// begin inline asm
	shfl.sync.down.b32 %r297, %r298, %r299, %r305, %r306;
	// end inline asm
	setp.gt.s32 	%p19, %r281, 23;
	selp.b32 	%r310, 0, %r297, %p19;
	add.s32 	%r303, %r298, %r310;
	mov.b32 	%r304, 16;
	// begin inline asm
	shfl.sync.down.b32 %r302, %r303, %r304, %r305, %r306;
	// end inline asm
	setp.gt.s32 	%p20, %r281, 15;
	selp.b32 	%r311, 0, %r302, %p20;
	add.s32 	%r574, %r303, %r311;
	setp.ne.s32 	%p21, %r281, 0;
	@%p21 bra 	$L__BB14_46;
	shr.u32 	%r312, %r54, 3;
	and.b32  	%r313, %r312, 124;
	mov.u32 	%r314, _ZZN3cub18CUB_300001_SM_10006detail6reduce18DeviceReduceKernelINS2_10policy_hubIijN4cuda3std3__44plusIiEEE10Policy1000EN6thrust24THRUST_300001_SM_1000_NS10device_ptrIiEEjS9_iNS7_10__identityEEEvT0_PT3_T1_NS0_13GridEvenShareISK_EET2_T4_E12temp_storage;
	add.s32 	%r315, %r314, %r313;
	st.shared.u32 	[%r315+8], %r574;
$L__BB14_46:
	bar.sync 	0;
	setp.ne.s32 	%p22, %r54, 0;
	@%p22 bra 	$L__BB14_48;
	ld.shared.u32 	%r316, [_ZZN3cub18CUB_300001_SM_10006detail6reduce18DeviceReduceKernelINS2_10policy_hubIijN4cuda3std3__44plusIiEEE10Policy1000EN6thrust24THRUST_300001_SM_1000_NS10device_ptrIiEEjS9_iNS7_10__identityEEEvT0_PT3_T1_NS0_13GridEvenShareISK_EET2_T4_E12temp_storage+12];
	add.s32 	%r317, %r316, %r574;
	ld.shared.u32 	%r318, [_ZZN3cub18CUB_300001_SM_10006detail6reduce18DeviceReduceKernelINS2_10policy_hubIijN4cuda3std3__44plusIiEEE10Policy1000EN6thrust24THRUST_300001_SM_1000_NS10device_ptrIiEEjS9_iNS7_10__identityEEEvT0_PT3_T1_NS0_13GridEvenShareISK_EET2_T4_E12temp_storage+16];
	add.s32 	%r319, %r317, %r318;
	ld.shared.u32 	%r320, [_ZZN3cub18CUB_300001_SM_10006detail6reduce18DeviceReduceKernelINS2_10policy_hubIijN4cuda3std3__44plusIiEEE10Policy1000EN6thrust24THRUST_300001_SM_1000_NS10device_ptrIiEEjS9_iNS7_10__identityEEEvT0_PT3_T1_NS0_13GridEvenShareISK_EET2_T4_E12temp_storage+20];
	add.s32 	%r321, %r319, %r320;
	ld.shared.u32 	%r322, [_ZZN3cub18CUB_300001_SM_10006detail6reduce18DeviceReduceKernelINS2_10policy_hubIijN4cuda3std3__44plusIiEEE10Policy1000EN6thrust24THRUST_300001_SM_1000_NS10device_ptrIiEEjS9_iNS7_10__identityEEEvT0_PT3_T1_NS0_13GridEvenShareISK_EET2_T4_E12temp_storage+24];
	add.s32 	%r323, %r321, %r322;
	ld.shared.u32 	%r324, [_ZZN3cub18CUB_300001_SM_10006detail6reduce18DeviceReduceKernelINS2_10policy_hubIijN4cuda3std3__44plusIiEEE10Policy1000EN6thrust24THRUST_300001_SM_1000_NS10device_ptrIiEEjS9_iNS7_10__identityEEEvT0_PT3_T1_NS0_13GridEvenShareISK_EET2_T4_E12temp_storage+28];
	add.s32 	%r325, %r323, %r324;
	ld.shared.u32 	%r326, [_ZZN3cub18CUB_300001_SM_10006detail6reduce18DeviceReduceKernelINS2_10policy_hubIijN4cuda3std3__44plusIiEEE10Policy1000EN6thrust24THRUST_300001_SM_1000_NS10device_ptrIiEEjS9_iNS7_10__identityEEEvT0_PT3_T1_NS0_13GridEvenShareISK_EET2_T4_E12temp_storage+32];
	add.s32 	%r327, %r325, %r326;
	ld.shared.u32 	%r328, [_ZZN3cub18CUB_300001_SM_10006detail6reduce18DeviceReduceKernelINS2_10policy_hubIijN4cuda3std3__44plusIiEEE10Policy1000EN6thrust24THRUST_300001_SM_1000_NS10device_ptrIiEEjS9_iNS7_10__identityEEEvT0_PT3_T1_NS0_13GridEvenShareISK_EET2_T4_E12temp_storage+36];
	add.s32 	%r574, %r327, %r328;
$L__BB14_48:
	mov.u32 	%r531, %tid.x;
	setp.ne.s32 	%p56, %r531, 0;
	@%p56 bra 	$L__BB14_50;
	ld.param.u64 	%rd129, [_ZN3cub18CUB_300001_SM_10006detail6reduce18DeviceReduceKernelINS2_10policy_hubIijN4cuda3std3__44plusIiEEE10Policy1000EN6thrust24THRUST_300001_SM_1000_NS10device_ptrIiEEjS9_iNS7_10__identityEEEvT0_PT3_T1_NS0_13GridEvenShareISK_EET2_T4__param_1];
	cvta.to.global.u64 	%rd126, %rd129;
	mul.wide.u32 	%rd127, %r3, 4;
	add.s64 	%rd128, %rd126, %rd127;
	st.global.u32 	[%rd128], %r574;
$L__BB14_50:
	ret;

}
	// .globl	_ZN3cub18CUB_300001_SM_10006detail6reduce28DeviceReduceSingleTileKernelINS2_10policy_hubIijN4cuda3std3__44plusIiEEE10Policy1000EPiSC_iS9_iiNS7_10__identityEEEvT0_T1_T2_T3_T4_T6_
.visible .entry _ZN3cub18CUB_300001_SM_10006detail6reduce28DeviceReduceSingleTileKernelINS2_10policy_hubIijN4cuda3std3__44plusIiEEE10Policy1000EPiSC_iS9_iiNS7_10__identityEEEvT0_T1_T2_T3_T4_T6_(
	.param .u64 .ptr .align 1 _ZN3cub18CUB_300001_SM_10006detail6reduce28DeviceReduceSingleTileKernelINS2_10policy_hubIijN4cuda3std3__44plusIiEEE10Policy1000EPiSC_iS9_iiNS7_10__identityEEEvT0_T1_T2_T3_T4_T6__param_0,
	.param .u64 .ptr .align 1 _ZN3cub18CUB_300001_SM_10006detail6reduce28DeviceReduceSingleTileKernelINS2_10policy_hubIijN4cuda3std3__44plusIiEEE10Policy1000EPiSC_iS9_iiNS7_10__identityEEEvT0_T1_T2_T3_T4_T6__param_1,
	.param .u32 _ZN3cub18CUB_300001_SM_10006detail6reduce28DeviceReduceSingleTileKernelINS2_10policy_hubIijN4cuda3std3__44plusIiEEE10Policy1000EPiSC_iS9_iiNS7_10__identityEEEvT0_T1_T2_T3_T4_T6__param_2,
	.param .align 1 .b8 _ZN3cub18CUB_300001_SM_10006detail6reduce28DeviceReduceSingleTileKernelINS2_10policy_hubIijN4cuda3std3__44plusIiEEE10Policy1000EPiSC_iS9_iiNS7_10__identityEEEvT0_T1_T2_T3_T4_T6__param_3[1],
	.param .u32 _ZN3cub18CUB_300001_SM_10006detail6reduce28DeviceReduceSingleTileKernelINS2_10policy_hubIijN4cuda3std3__44plusIiEEE10Policy1000EPiSC_iS9_iiNS7_10__identityEEEvT0_T1_T2_T3_T4_T6__param_4,
	.param .align 1 .b8 _ZN3cub18CUB_300001_SM_10006detail6reduce28DeviceReduceSingleTileKernelINS2_10policy_hubIijN4cuda3std3__44plusIiEEE10Policy1000EPiSC_iS9_iiNS7_10__identityEEEvT0_T1_T2_T3_T4_T6__param_5[1]
)
.maxntid 256
.minnctapersm 1
{
	.reg .pred 	%p<97>;
	.reg .b32 	%r<687>;
	.reg .b64 	%rd<125>;
	// demoted variable
	.shared .align 4 .b8 _ZZN3cub18CUB_300001_SM_10006detail6reduce28DeviceReduceSingleTileKernelINS2_10policy_hubIijN4cuda3std3__44plusIiEEE10Policy1000EPiSC_iS9_iiNS7_10__identityEEEvT0_T1_T2_T3_T4_T6_E12temp_storage[44];
	ld.param.u64 	%rd16, [_ZN3cub18CUB_300001_SM_10006detail6reduce28DeviceReduceSingleTileKernelINS2_10policy_hubIijN4cuda3std3__44plusIiEEE10Policy1000EPiSC_iS9_iiNS7_10__identityEEEvT0_T1_T2_T3_T4_T6__param_0];
	ld.param.u64 	%rd17, [_ZN3cub18CUB_300001_SM_10006detail6reduce28DeviceReduceSingleTileKernelINS2_10policy_hubIijN4cuda3std3__44plusIiEEE10Policy1000EPiSC_iS9_iiNS7_10__identityEEEvT0_T1_T2_T3_T4_T6__param_1];
	ld.param.u32 	%r120, [_ZN3cub18CUB_300001_SM_10006detail6reduce28DeviceReduceSingleTileKernelINS2_10policy_hubIijN4cuda3std3__44plusIiEEE10Policy1000EPiSC_iS9_iiNS7_10__identityEEEvT0_T1_T2_T3_T4_T6__param_2];
	ld.param.u32 	%r121, [_ZN3cub18CUB_300001_SM_10006detail6reduce28DeviceReduceSingleTileKernelINS2_10policy_hubIijN4cuda3std3__44plusIiEEE10Policy1000EPiSC_iS9_iiNS7_10__identityEEEvT0_T1_T2_T3_T4_T6__param_4];
	cvta.to.global.u64 	%rd1, %rd17;
	setp.ne.s32 	%p1, %r120, 0;
	@%p1 bra 	$L__BB15_3;
	mov.u32 	%r633, %tid.x;
	setp.ne.s32 	%p96, %r633, 0;
	@%p96 bra 	$L__BB15_74;
	st.global.u32 	[%rd1], %r121;
	bra.uni 	$L__BB15_74;
$L__BB15_3:
	and.b64  	%rd18, %rd16, 15;
	setp.ne.s64 	%p2, %rd18, 0;
	@%p2 bra 	$L__BB15_38;
	setp.gt.s32 	%p49, %r120, 4095;
	@%p49 bra 	$L__BB15_22;
	mov.u32 	%r1, %tid.x;
	setp.ge.s32 	%p66, %r1, %r120;
	mov.b32 	%r644, 0;
	mov.u32 	%r639, %r1;
	@%p66 bra 	$L__BB15_7;
	mul.wide.u32 	%rd113, %r1, 4;
	add.s64 	%rd112, %rd16, %rd113;
	// begin inline asm
	ld.global.nc.u32 %r644, [%rd112];
	// end inline asm
	add.s32 	%r639, %r1, 256;
$L__BB15_7:
	setp.ge.s32 	%p67, %r639, %r120;
	@%p67 bra 	$L__BB15_13;
	not.b32 	%r507, %r639;
	add.s32 	%r6, %r120, %r507;
	and.b32  	%r508, %r6, 768;
	setp.eq.s32 	%p68, %r508, 768;
	@%p68 bra 	$L__BB15_11;
	mul.wide.u32 	%rd114, %r639, 4;
	add.s64 	%rd121, %rd16, %rd114;
	shr.u32 	%r509, %r6, 8;
	add.s32 	%r510, %r509, 1;
	and.b32  	%r511, %r510, 3;
	neg.s32 	%r636, %r511;
$L__BB15_10:
	.pragma "nounroll";
	// begin inline asm
	ld.global.nc.u32 %r512, [%rd121];
	// end inline asm
	add.s32 	%r644, %r512, %r644;
	add.s32 	%r639, %r639, 256;
	add.s64 	%rd121, %rd121, 1024;
	add.s32 	%r636, %r636, 1;
	setp.ne.s32 	%p69, %r636, 0;
	@%p69 bra 	$L__BB15_10;
$L__BB15_11:
	setp.lt.u32 	%p70, %r6, 768;
	@%p70 bra 	$L__BB15_13;
$L__BB15_12:
	mul.wide.s32 	%rd120, %r639, 4;
	add.s64 	%rd116, %rd16, %rd120;
	// begin inline asm
	ld.global.nc.u32 %r513, [%rd116];
	// end inline asm
	add.s32 	%r517, %r513, %r644;
	add.s64 	%rd117, %rd116, 1024;
	// begin inline asm
	ld.global.nc.u32 %r514, [%rd117];
	// end inline asm
	add.s32 	%r518, %r514, %r517;
	add.s64 	%rd118, %rd116, 2048;
	// begin inline asm
	ld.global.nc.u32 %r515, [%rd118];
	// end inline asm
	add.s32 	%r519, %r515, %r518;
	add.s64 	%rd119, %rd116, 3072;
	// begin inline asm
	ld.global.nc.u32 %r516, [%rd119];
	// end inline asm
	add.s32 	%r644, %r516, %r519;
	add.s32 	%r639, %r639, 1024;
	setp.lt.s32 	%p71, %r639, %r120;
	@%p71 bra 	$L__BB15_12;
$L__BB15_13:
	setp.lt.s32 	%p72, %r120, 256;
	@%p72 bra 	$L__BB15_18;
	// begin inline asm
	mov.u32 %r583, %laneid;
	// end inline asm
	mov.b32 	%r586, 1;
	mov.b32 	%r607, 31;
	mov.b32 	%r608, -1;
	// begin inline asm
	shfl.sync.down.b32 %r584, %r644, %r586, %r607, %r608;
	// end inline asm
	setp.gt.s32 	%p88, %r583, 30;
	selp.b32 	%r609, 0, %r584, %p88;
	add.s32 	%r590, %r609, %r644;
	mov.b32 	%r591, 2;
	// begin inline asm
	shfl.sync.down.b32 %r589, %r590, %r591, %r607, %r608;
	// end inline asm
	setp.gt.s32 	%p89, %r583, 29;
	selp.b32 	%r610, 0, %r589, %p89;
	add.s32 	%r595, %r590, %r610;
	mov.b32 	%r596, 4;
	// begin inline asm
	shfl.sync.down.b32 %r594, %r595, %r596, %r607, %r608;
	// end inline asm
	setp.gt.s32 	%p90, %r583, 27;
	selp.b32 	%r611, 0, %r594, %p90;
	add.s32 	%r600, %r595, %r611;
	mov.b32 	%r601, 8;
	// begin inline asm
	shfl.sync.down.b32 %r599, %r600, %r601, %r607, %r608;
	// end inline asm
	setp.gt.s32 	%p91, %r583, 23;
	selp.b32 	%r612, 0, %r599, %p91;
	add.s32 	%r605, %r600, %r612;
	mov.b32 	%r606, 16;
	// begin inline asm
	shfl.sync.down.b32 %r604, %r605, %r606, %r607, %r608;
	// end inline asm
	setp.gt.s32 	%p92, %r583, 15;
	selp.b32 	%r613, 0, %r604, %p92;
	add.s32 	%r686, %r605, %r613;
	setp.ne.s32 	%p93, %r583, 0;
	@%p93 bra 	$L__BB15_16;
	shr.u32 	%r614, %r1, 3;
	and.b32  	%r615, %r614, 124;
	mov.u32 	%r616, _ZZN3cub18CUB_300001_SM_10006detail6reduce28DeviceReduceSingleTileKernelINS2_10policy_hubIijN4cuda3std3__44plusIiEEE10Policy1000EPiSC_iS9_iiNS7_10__identityEEEvT0_T1_T2_T3_T4_T6_E12temp_storage;
	add.s32 	%r617, %r616, %r615;
	st.shared.u32 	[%r617+8], %r686;
$L__BB15_16:
	bar.sync 	0;
	setp.ne.s32 	%p94, %r1, 0;
	@%p94 bra 	$L__BB15_72;
	ld.shared.u32 	%r618, [_ZZN3cub18CUB_300001_SM_10006detail6reduce28DeviceReduceSingleTileKernelINS2_10policy_hubIijN4cuda3std3__44plusIiEEE10Policy1000EPiSC_iS9_iiNS7_10__identityEEEvT0_T1_T2_T3_T4_T6_E12temp_storage+12];
	add.s32 	%r619, %r618, %r686;
	ld.shared.u32 	%r620, [_ZZN3cub18CUB_300001_SM_10006detail6reduce28DeviceReduceSingleTileKernelINS2_10policy_hubIijN4cuda3std3__44plusIiEEE10Policy1000EPiSC_iS9_iiNS7_10__identityEEEvT0_T1_T2_T3_T4_T6_E12temp_storage+16];
	add.s32 	%r621, %r619, %r620;
	ld.shared.u32 	%r622, [_ZZN3cub18CUB_300001_SM_10006detail6reduce28DeviceReduceSingleTileKernelINS2_10policy_hubIijN4cuda3std3__44plusIiEEE10Policy1000EPiSC_iS9_iiNS7_10__identityEEEvT0_T1_T2_T3_T4_T6_E12temp_storage+20];
	add.s32 	%r623, %r621, %r622;
	ld.shared.u32 	%r624, [_ZZN3cub18CUB_300001_SM_10006detail6reduce28DeviceReduceSingleTileKernelINS2_10policy_hubIijN4cuda3std3__44plusIiEEE10Policy1000EPiSC_iS9_iiNS7_10__identityEEEvT0_T1_T2_T3_T4_T6_E12temp_storage+24];
	add.s32 	%r625, %r623, %r624;
	ld.shared.u32 	%r626, [_ZZN3cub18CUB_300001_SM_10006detail6reduce28DeviceReduceSingleTileKernelINS2_10policy_hubIijN4cuda3std3__44plusIiEEE10Policy1000EPiSC_iS9_iiNS7_10__identityEEEvT0_T1_T2_T3_T4_T6_E12temp_storage+28];
	add.s32 	%r627, %r625, %r626;
	ld.shared.u32 	%r628, [_ZZN3cub18CUB_300001_SM_10006detail6reduce28DeviceReduceSingleTileKernelINS2_10policy_hubIijN4cuda3std3__44plusIiEEE10Policy1000EPiSC_iS9_iiNS7_10__identityEEEvT0_T1_T2_T3_T4_T6_E12temp_storage+32];
	add.s32 	%r629, %r627, %r628;
	ld.shared.u32 	%r630, [_ZZN3cub18CUB_300001_SM_10006detail6reduce28DeviceReduceSingleTileKernelINS2_10policy_hubIijN4cuda3std3__44plusIiEEE10Policy1000EPiSC_iS9_iiNS7_10__identityEEEvT0_T1_T2_T3_T4_T6_E12temp_storage+36];
	add.s32 	%r686, %r629, %r630;
	bra.uni 	$L__BB15_72;
$L__BB15_18:
	// begin inline asm
	mov.u32 %r520, %laneid;
	// end inline asm
	and.b32  	%r546, %r1, 992;
	add.s32 	%r547, %r546, 32;
	setp.gt.s32 	%p73, %r547, %r120;
	not.b32 	%r548, %r546;
	add.s32 	%r549, %r120, %r548;
	selp.b32 	%r544, %r549, 31, %p73;
	mov.b32 	%r523, 1;
	mov.b32 	%r545, -1;
	// begin inline asm
	shfl.sync.down.b32 %r521, %r644, %r523, %r544, %r545;
	// end inline asm
	setp.lt.s32 	%p74, %r520, %r544;
	selp.b32 	%r550, %r521, 0, %p74;
	add.s32 	%r527, %r550, %r644;
	mov.b32 	%r528, 2;
	// begin inline asm
	shfl.sync.down.b32 %r526, %r527, %r528, %r544, %r545;
	// end inline asm
	add.s32 	%r551, %r520, 2;
	setp.gt.s32 	%p75, %r551, %r544;
	selp.b32 	%r552, 0, %r526, %p75;
	add.s32 	%r532, %r527, %r552;
	mov.b32 	%r533, 4;
	// begin inline asm
	shfl.sync.down.b32 %r531, %r532, %r533, %r544, %r545;
	// end inline asm
	add.s32 	%r553, %r520, 4;
	setp.gt.s32 	%p76, %r553, %r544;
	selp.b32 	%r554, 0, %r531, %p76;
	add.s32 	%r537, %r532, %r554;
	mov.b32 	%r538, 8;
	// begin inline asm
	shfl.sync.down.b32 %r536, %r537, %r538, %r544, %r545;
	// end inline asm
	add.s32 	%r555, %r520, 8;
	setp.gt.s32 	%p77, %r555, %r544;
	selp.b32 	%r556, 0, %r536, %p77;
	add.s32 	%r542, %r537, %r556;
	mov.b32 	%r543, 16;
	// begin inline asm
	shfl.sync.down.b32 %r541, %r542, %r543, %r544, %r545;
	// end inline asm
	add.s32 	%r557, %r520, 16;
	setp.gt.s32 	%p78, %r557, %r544;
	selp.b32 	%r558, 0, %r541, %p78;
	add.s32 	%r686, %r542, %r558;
	setp.ne.s32 	%p79, %r520, 0;
	@%p79 bra 	$L__BB15_20;
	shr.u32 	%r559, %r1, 3;
	and.b32  	%r560, %r559, 124;
	mov.u32 	%r561, _ZZN3cub18CUB_300001_SM_10006detail6reduce28DeviceReduceSingleTileKernelINS2_10policy_hubIijN4cuda3std3__44plusIiEEE10Policy1000EPiSC_iS9_iiNS7_10__identityEEEvT0_T1_T2_T3_T4_T6_E12temp_storage;
	add.s32 	%r562, %r561, %r560;
	st.shared.u32 	[%r562+8], %r686;
$L__BB15_20:
	bar.sync 	0;
	setp.ne.s32 	%p80, %r1, 0;
	@%p80 bra 	$L__BB15_72;
	setp.gt.s32 	%p81, %r120, 32;
	ld.shared.u32 	%r563, [_ZZN3cub18CUB_300001_SM_10006detail6reduce28DeviceReduceSingleTileKernelINS2_10policy_hubIijN4cuda3std3__44plusIiEEE10Policy1000EPiSC_iS9_iiNS7_10__identityEEEvT0_T1_T2_T3_T4_T6_E12temp_storage+12];
	selp.b32 	%r564, %r563, 0, %p81;
	add.s32 	%r565, %r564, %r686;
	setp.gt.s32 	%p82, %r120, 64;
	ld.shared.u32 	%r566, [_ZZN3cub18CUB_300001_SM_10006detail6reduce28DeviceReduceSingleTileKernelINS2_10policy_hubIijN4cuda3std3__44plusIiEEE10Policy1000EPiSC_iS9_iiNS7_10__identityEEEvT0_T1_T2_T3_T4_T6_E12temp_storage+16];
	selp.b32 	%r567, %r566, 0, %p82;
	add.s32 	%r568, %r565, %r567;
	setp.gt.s32 	%p83, %r120, 96;
	ld.shared.u32 	%r569, [_ZZN3cub18CUB_300001_SM_10006detail6reduce28DeviceReduceSingleTileKernelINS2_10policy_hubIijN4cuda3std3__44plusIiEEE10Policy1000EPiSC_iS9_iiNS7_10__identityEEEvT0_T1_T2_T3_T4_T6_E12temp_storage+20];
	selp.b32 	%r570, %r569, 0, %p83;
	add.s32 	%r571, %r568, %r570;
	setp.gt.s32 	%p84, %r120, 128;
	ld.shared.u32 	%r572, [_ZZN3cub18CUB_300001_SM_10006detail6reduce28DeviceReduceSingleTileKernelINS2_10policy_hubIijN4cuda3std3__44plusIiEEE10Policy1000EPiSC_iS9_iiNS7_10__identityEEEvT0_T1_T2_T3_T4_T6_E12temp_storage+24];
	selp.b32 	%r573, %r572, 0, %p84;
	add.s32 	%r574, %r571, %r573;
	setp.gt.s32 	%p85, %r120, 160;
	ld.shared.u32 	%r575, [_ZZN3cub18CUB_300001_SM_10006detail6reduce28DeviceReduceSingleTileKernelINS2_10policy_hubIijN4cuda3std3__44plusIiEEE10Policy1000EPiSC_iS9_iiNS7_10__identityEEEvT0_T1_T2_T3_T4_T6_E12temp_storage+28];
	selp.b32 	%r576, %r575, 0, %p85;
	add.s32 	%r577, %r574, %r576;
	setp.gt.s32 	%p86, %r120, 192;
	ld.shared.u32 	%r578, [_ZZN3cub18CUB_300001_SM_10006detail6reduce28DeviceReduceSingleTileKernelINS2_10policy_hubIijN4cuda3std3__44plusIiEEE10Policy1000EPiSC_iS9_iiNS7_10__identityEEEvT0_T1_T2_T3_T4_T6_E12temp_storage+32];
	selp.b32 	%r579, %r578, 0, %p86;
	add.s32 	%r580, %r577, %r579;
	setp.gt.s32 	%p87, %r120, 224;
	ld.shared.u32 	%r581, [_ZZN3cub18CUB_300001_SM_10006detail6reduce28DeviceReduceSingleTileKernelINS2_10policy_hubIijN4cuda3std3__44plusIiEEE10Policy1000EPiSC_iS9_iiNS7_10__identityEEEvT0_T1_T2_T3_T4_T6_E12temp_storage+36];
	selp.b32 	%r582, %r581, 0, %p87;
	add.s32 	%r686, %r580, %r582;
	bra.uni 	$L__BB15_72;
$L__BB15_22:
	mov.u32 	%r26, %tid.x;
	shl.b32 	%r377, %r26, 2;
	mul.wide.u32 	%rd86, %r377, 4;
	add.s64 	%rd76, %rd16, %rd86;
	// begin inline asm
	ld.global.nc.v2.u64 {%rd74, %rd75}, [%rd76];
	// end inline asm
	mov.b64 	{%r378, %r379}, %rd75;
	mov.b64 	{%r380, %r381}, %rd74;
	add.s64 	%rd79, %rd76, 4096;
	// begin inline asm
	ld.global.nc.v2.u64 {%rd77, %rd78}, [%rd79];
	// end inline asm
	mov.b64 	{%r382, %r383}, %rd78;
	mov.b64 	{%r384, %r385}, %rd77;
	add.s64 	%rd82, %rd76, 8192;
	// begin inline asm
	ld.global.nc.v2.u64 {%rd80, %rd81}, [%rd82];
	// end inline asm
	mov.b64 	{%r386, %r387}, %rd81;
	mov.b64 	{%r388, %r389}, %rd80;
	add.s64 	%rd85, %rd76, 12288;
	// begin inline asm
	ld.global.nc.v2.u64 {%rd83, %rd84}, [%rd85];
	// end inline asm
	mov.b64 	{%r390, %r391}, %rd84;
	mov.b64 	{%r392, %r393}, %rd83;
	add.s32 	%r394, %r381, %r380;
	add.s32 	%r395, %r378, %r394;
	add.s32 	%r396, %r379, %r395;
	add.s32 	%r397, %r384, %r396;
	add.s32 	%r398, %r385, %r397;
	add.s32 	%r399, %r382, %r398;
	add.s32 	%r400, %r383, %r399;
	add.s32 	%r401, %r388, %r400;
	add.s32 	%r402, %r389, %r401;
	add.s32 	%r403, %r386, %r402;
	add.s32 	%r404, %r387, %r403;
	add.s32 	%r405, %r392, %r404;
	add.s32 	%r406, %r393, %r405;
	add.s32 	%r407, %r390, %r406;
	add.s32 	%r659, %r391, %r407;
	setp.lt.u32 	%p50, %r120, 8192;
	mov.b32 	%r648, 4096;
	@%p50 bra 	$L__BB15_26;
	add.s32 	%r28, %r120, -4096;
	mov.b32 	%r648, 4096;
$L__BB15_24:
	mul.wide.s32 	%rd99, %r648, 4;
	add.s64 	%rd89, %rd76, %rd99;
	// begin inline asm
	ld.global.nc.v2.u64 {%rd87, %rd88}, [%rd89];
	// end inline asm
	mov.b64 	{%r409, %r410}, %rd88;
	mov.b64 	{%r411, %r412}, %rd87;
	add.s64 	%rd92, %rd89, 4096;
	// begin inline asm
	ld.global.nc.v2.u64 {%rd90, %rd91}, [%rd92];
	// end inline asm
	mov.b64 	{%r413, %r414}, %rd91;
	mov.b64 	{%r415, %r416}, %rd90;
	add.s64 	%rd95, %rd89, 8192;
	// begin inline asm
	ld.global.nc.v2.u64 {%rd93, %rd94}, [%rd95];
	// end inline asm
	mov.b64 	{%r417, %r418}, %rd94;
	mov.b64 	{%r419, %r420}, %rd93;
	add.s64 	%rd98, %rd89, 12288;
	// begin inline asm
	ld.global.nc.v2.u64 {%rd96, %rd97}, [%rd98];
	// end inline asm
	mov.b64 	{%r421, %r422}, %rd97;
	mov.b64 	{%r423, %r424}, %rd96;
	add.s32 	%r425, %r411, %r659;
	add.s32 	%r426, %r412, %r425;
	add.s32 	%r427, %r409, %r426;
	add.s32 	%r428, %r410, %r427;
	add.s32 	%r429, %r415, %r428;
	add.s32 	%r430, %r416, %r429;
	add.s32 	%r431, %r413, %r430;
	add.s32 	%r432, %r414, %r431;
	add.s32 	%r433, %r419, %r432;
	add.s32 	%r434, %r420, %r433;
	add.s32 	%r435, %r417, %r434;
	add.s32 	%r436, %r418, %r435;
	add.s32 	%r437, %r423, %r436;
	add.s32 	%r438, %r424, %r437;
	add.s32 	%r439, %r421, %r438;
	add.s32 	%r659, %r422, %r439;
	sub.s32 	%r440, %r120, %r648;
	setp.lt.s32 	%p51, %r440, 4096;
	@%p51 bra 	$L__BB15_34;
	add.s32 	%r648, %r648, 4096;
	setp.le.s32 	%p52, %r648, %r28;
	@%p52 bra 	$L__BB15_24;
$L__BB15_26:
	setp.le.s32 	%p53, %r120, %r648;
	@%p53 bra 	$L__BB15_34;
	sub.s32 	%r35, %r120, %r648;
	setp.ge.s32 	%p54, %r26, %r35;
	@%p54 bra 	$L__BB15_34;
	not.b32 	%r442, %r26;
	add.s32 	%r443, %r120, %r442;
	sub.s32 	%r36, %r443, %r648;
	and.b32  	%r444, %r36, 768;
	setp.eq.s32 	%p55, %r444, 768;
	mov.u32 	%r653, %r26;
	@%p55 bra 	$L__BB15_31;
	add.s32 	%r650, %r26, %r648;
	shr.u32 	%r445, %r36, 8;
	add.s32 	%r446, %r445, 1;
	and.b32  	%r447, %r446, 3;
	neg.s32 	%r649, %r447;
	mov.u32 	%r653, %r26;
$L__BB15_30:
	.pragma "nounroll";
	mul.wide.u32 	%rd101, %r650, 4;
	add.s64 	%rd100, %rd16, %rd101;
	// begin inline asm
	ld.global.nc.u32 %r448, [%rd100];
	// end inline asm
	add.s32 	%r659, %r448, %r659;
	add.s32 	%r653, %r653, 256;
	add.s32 	%r650, %r650, 256;
	add.s32 	%r649, %r649, 1;
	setp.ne.s32 	%p56, %r649, 0;
	@%p56 bra 	$L__BB15_30;
$L__BB15_31:
	setp.lt.u32 	%p57, %r36, 768;
	@%p57 bra 	$L__BB15_34;
	cvt.u64.u32 	%rd102, %r653;
	cvt.u64.u32 	%rd103, %r648;
	add.s64 	%rd104, %rd102, %rd103;
	shl.b64 	%rd105, %rd104, 2;
	add.s64 	%rd106, %rd105, %rd16;
	add.s64 	%rd122, %rd106, 2048;
	add.s32 	%r656, %r653, %r648;
$L__BB15_33:
	mul.wide.u32 	%rd111, %r656, 4;
	add.s64 	%rd107, %rd16, %rd111;
	// begin inline asm
	ld.global.nc.u32 %r449, [%rd107];
	// end inline asm
	add.s32 	%r453, %r449, %r659;
	add.s64 	%rd108, %rd122, -1024;
	// begin inline asm
	ld.global.nc.u32 %r450, [%rd108];
	// end inline asm
	add.s32 	%r454, %r450, %r453;
	// begin inline asm
	ld.global.nc.u32 %r451, [%rd122];
	// end inline asm
	add.s32 	%r455, %r451, %r454;
	add.s64 	%rd110, %rd122, 1024;
	// begin inline asm
	ld.global.nc.u32 %r452, [%rd110];
	// end inline asm
	add.s32 	%r659, %r452, %r455;
	add.s32 	%r653, %r653, 1024;
	add.s64 	%rd122, %rd122, 4096;
	add.s32 	%r656, %r656, 1024;
	setp.lt.s32 	%p58, %r653, %r35;
	@%p58 bra 	$L__BB15_33;
$L__BB15_34:
	// begin inline asm
	mov.u32 %r456, %laneid;
	// end inline asm
	mov.b32 	%r459, 1;
	mov.b32 	%r480, 31;
	mov.b32 	%r481, -1;
	// begin inline asm
	shfl.sync.down.b32 %r457, %r659, %r459, %r480, %r481;
	// end inline asm
	setp.gt.s32 	%p59, %r456, 30;
	selp.b32 	%r482, 0, %r457, %p59;
	add.s32 	%r463, %r482, %r659;
	mov.b32 	%r464, 2;
	// begin inline asm
	shfl.sync.down.b32 %r462, %r463, %r464, %r480, %r481;
	// end inline asm
	setp.gt.s32 	%p60, %r456, 29;
	selp.b32 	%r483, 0, %r462, %p60;
	add.s32 	%r468, %r463, %r483;
	mov.b32 	%r469, 4;
	// begin inline asm
	shfl.sync.down.b32 %r467, %r468, %r469, %r480, %r481;
	// end inline asm
	setp.gt.s32 	%p61, %r456, 27;
	selp.b32 	%r484, 0, %r467, %p61;
	add.s32 	%r473, %r468, %r484;
	mov.b32 	%r474, 8;
	// begin inline asm
	shfl.sync.down.b32 %r472, %r473, %r474, %r480, %r481;
	// end inline asm
	setp.gt.s32 	%p62, %r456, 23;
	selp.b32 	%r485, 0, %r472, %p62;
	add.s32 	%r478, %r473, %r485;
	mov.b32 	%r479, 16;
	// begin inline asm
	shfl.sync.down.b32 %r477, %r478, %r479, %r480, %r481;
	// end inline asm
	setp.gt.s32 	%p63, %r456, 15;
	selp.b32 	%r486, 0, %r477, %p63;
	add.s32 	%r686, %r478, %r486;
	setp.ne.s32 	%p64, %r456, 0;
	@%p64 bra 	$L__BB15_36;
	shr.u32 	%r487, %r26, 3;
	and.b32  	%r488, %r487, 124;
	mov.u32 	%r489, _ZZN3cub18CUB_300001_SM_10006detail6reduce28DeviceReduceSingleTileKernelINS2_10policy_hubIijN4cuda3std3__44plusIiEEE10Policy1000EPiSC_iS9_iiNS7_10__identityEEEvT0_T1_T2_T3_T4_T6_E12temp_storage;
	add.s32 	%r490, %r489, %r488;
	st.shared.u32 	[%r490+8], %r686;
$L__BB15_36:
	bar.sync 	0;
	setp.ne.s32 	%p65, %r26, 0;
	@%p65 bra 	$L__BB15_72;
	ld.shared.u32 	%r491, [_ZZN3cub18CUB_300001_SM_10006detail6reduce28DeviceReduceSingleTileKernelINS2_10policy_hubIijN4cuda3std3__44plusIiEEE10Policy1000EPiSC_iS9_iiNS7_10__identityEEEvT0_T1_T2_T3_T4_T6_E12temp_storage+12];
	add.s32 	%r492, %r491, %r686;
	ld.shared.u32 	%r493, [_ZZN3cub18CUB_300001_SM_10006detail6reduce28DeviceReduceSingleTileKernelINS2_10policy_hubIijN4cuda3std3__44plusIiEEE10Policy1000EPiSC_iS9_iiNS7_10__identityEEEvT0_T1_T2_T3_T4_T6_E12temp_storage+16];
	add.s32 	%r494, %r492, %r493;
	ld.shared.u32 	%r495, [_ZZN3cub18CUB_300001_SM_10006detail6reduce28DeviceReduceSingleTileKernelINS2_10policy_hubIijN4cuda3std3__44plusIiEEE10Policy1000EPiSC_iS9_iiNS7_10__identityEEEvT0_T1_T2_T3_T4_T6_E12temp_storage+20];
	add.s32 	%r496, %r494, %r495;
	ld.shared.u32 	%r497, [_ZZN3cub18CUB_300001_SM_10006detail6reduce28DeviceReduceSingleTileKernelINS2_10policy_hubIijN4cuda3std3__44plusIiEEE10Policy1000EPiSC_iS9_iiNS7_10__identityEEEvT0_T1_T2_T3_T4_T6_E12temp_storage+24];
	add.s32 	%r498, %r496, %r497;
	ld.shared.u32 	%r499, [_ZZN3cub18CUB_300001_SM_10006detail6reduce28DeviceReduceSingleTileKernelINS2_10policy_hubIijN4cuda3std3__44plusIiEEE10Policy1000EPiSC_iS9_iiNS7_10__identityEEEvT0_T1_T2_T3_T4_T6_E12temp_storage+28];
	add.s32 	%r500, %r498, %r499;
	ld.shared.u32 	%r501, [_ZZN3cub18CUB_300001_SM_10006detail6reduce28DeviceReduceSingleTileKernelINS2_10policy_hubIijN4cuda3std3__44plusIiEEE10Policy1000EPiSC_iS9_iiNS7_10__identityEEEvT0_T1_T2_T3_T4_T6_E12temp_storage+32];
	add.s32 	%r502, %r500, %r501;
	ld.shared.u32 	%r503, [_ZZN3cub18CUB_300001_SM_10006detail6reduce28DeviceReduceSingleTileKernelINS2_10policy_hubIijN4cuda3std3__44plusIiEEE10Policy1000EPiSC_iS9_iiNS7_10__identityEEEvT0_T1_T2_T3_T4_T6_E12temp_storage+36];
	add.s32 	%r686, %r502, %r503;
	bra.uni 	$L__BB15_72;
$L__BB15_38:
	setp.gt.s32 	%p3, %r120, 4095;
	@%p3 bra 	$L__BB15_56;
	mov.u32 	%r60, %tid.x;
	setp.ge.s32 	%p20, %r60, %r120;
	mov.b32 	%r670, 0;
	mov.u32 	%r665, %r60;
	@%p20 bra 	$L__BB15_41;
	mul.wide.u32 	%rd66, %r60, 4;
	add.s64 	%rd65, %rd16, %rd66;
	// begin inline asm
	ld.global.nc.u32 %r670, [%rd65];
	// end inline asm
	add.s32 	%r665, %r60, 256;
$L__BB15_41:
	setp.ge.s32 	%p21, %r665, %r120;
	@%p21 bra 	$L__BB15_47;
	not.b32 	%r252, %r665;
	add.s32 	%r65, %r120, %r252;
	and.b32  	%r253, %r65, 768;
	setp.eq.s32 	%p22, %r253, 768;
	@%p22 bra 	$L__BB15_45;
	mul.wide.u32 	%rd67, %r665, 4;
	add.s64 	%rd123, %rd16, %rd67;
	shr.u32 	%r254, %r65, 8;
	add.s32 	%r255, %r254, 1;
	and.b32  	%r256, %r255, 3;
	neg.s32 	%r662, %r256;
$L__BB15_44:
	.pragma "nounroll";
	// begin inline asm
	ld.global.nc.u32 %r257, [%rd123];
	// end inline asm
	add.s32 	%r670, %r257, %r670;
	add.s32 	%r665, %r665, 256;
	add.s64 	%rd123, %rd123, 1024;
	add.s32 	%r662, %r662, 1;
	setp.ne.s32 	%p23, %r662, 0;
	@%p23 bra 	$L__BB15_44;
$L__BB15_45:
	setp.lt.u32 	%p24, %r65, 768;
	@%p24 bra 	$L__BB15_47;
$L__BB15_46:
	mul.wide.s32 	%rd73, %r665, 4;
	add.s64 	%rd69, %rd16, %rd73;
	// begin inline asm
	ld.global.nc.u32 %r258, [%rd69];
	// end inline asm
	add.s32 	%r262, %r258, %r670;
	add.s64 	%rd70, %rd69, 1024;
	// begin inline asm
	ld.global.nc.u32 %r259, [%rd70];
	// end inline asm
	add.s32 	%r263, %r259, %r262;
	add.s64 	%rd71, %rd69, 2048;
	// begin inline asm
	ld.global.nc.u32 %r260, [%rd71];
	// end inline asm
	add.s32 	%r264, %r260, %r263;
	add.s64 	%rd72, %rd69, 3072;
	// begin inline asm
	ld.global.nc.u32 %r261, [%rd72];
	// end inline asm
	add.s32 	%r670, %r261, %r264;
	add.s32 	%r665, %r665, 1024;
	setp.lt.s32 	%p25, %r665, %r120;
	@%p25 bra 	$L__BB15_46;
$L__BB15_47:
	setp.lt.s32 	%p26, %r120, 256;
	@%p26 bra 	$L__BB15_52;
	// begin inline asm
	mov.u32 %r328, %laneid;
	// end inline asm
	mov.b32 	%r331, 1;
	mov.b32 	%r352, 31;
	mov.b32 	%r353, -1;
	// begin inline asm
	shfl.sync.down.b32 %r329, %r670, %r331, %r352, %r353;
	// end inline asm
	setp.gt.s32 	%p42, %r328, 30;
	selp.b32 	%r354, 0, %r329, %p42;
	add.s32 	%r335, %r354, %r670;
	mov.b32 	%r336, 2;
	// begin inline asm
	shfl.sync.down.b32 %r334, %r335, %r336, %r352, %r353;
	// end inline asm
	setp.gt.s32 	%p43, %r328, 29;
	selp.b32 	%r355, 0, %r334, %p43;
	add.s32 	%r340, %r335, %r355;
	mov.b32 	%r341, 4;
	// begin inline asm
	shfl.sync.down.b32 %r339, %r340, %r341, %r352, %r353;
	// end inline asm
	setp.gt.s32 	%p44, %r328, 27;
	selp.b32 	%r356, 0, %r339, %p44;
	add.s32 	%r345, %r340, %r356;
	mov.b32 	%r346, 8;
	// begin inline asm
	shfl.sync.down.b32 %r344, %r345, %r346, %r352, %r353;
	// end inline asm
	setp.gt.s32 	%p45, %r328, 23;
	selp.b32 	%r357, 0, %r344, %p45;
	add.s32 	%r350, %r345, %r357;
	mov.b32 	%r351, 16;
	// begin inline asm
	shfl.sync.down.b32 %r349, %r350, %r351, %r352, %r353;
	// end inline asm
	setp.gt.s32 	%p46, %r328, 15;
	selp.b32 	%r358, 0, %r349, %p46;
	add.s32 	%r686, %r350, %r358;
	setp.ne.s32 	%p47, %r328, 0;
	@%p47 bra 	$L__BB15_50;
	shr.u32 	%r359, %r60, 3;
	and.b32  	%r360, %r359, 124;
	mov.u32 	%r361, _ZZN3cub18CUB_300001_SM_10006detail6reduce28DeviceReduceSingleTileKernelINS2_10policy_hubIijN4cuda3std3__44plusIiEEE10Policy1000EPiSC_iS9_iiNS7_10__identityEEEvT0_T1_T2_T3_T4_T6_E12temp_storage;
	add.s32 	%r362, %r361, %r360;
	st.shared.u32 	[%r362+8], %r686;
$L__BB15_50:
	bar.sync 	0;
	setp.ne.s32 	%p48, %r60, 0;
	@%p48 bra 	$L__BB15_72;
	ld.shared.u32 	%r363, [_ZZN3cub18CUB_300001_SM_10006detail6reduce28DeviceReduceSingleTileKernelINS2_10policy_hubIijN4cuda3std3__44plusIiEEE10Policy1000EPiSC_iS9_iiNS7_10__identityEEEvT0_T1_T2_T3_T4_T6_E12temp_storage+12];
	add.s32 	%r364, %r363, %r686;
	ld.shared.u32 	%r365, [_ZZN3cub18CUB_300001_SM_10006detail6reduce28DeviceReduceSingleTileKernelINS2_10policy_hubIijN4cuda3std3__44plusIiEEE10Policy1000EPiSC_iS9_iiNS7_10__identityEEEvT0_T1_T2_T3_T4_T6_E12temp_storage+16];
	add.s32 	%r366, %r364, %r365;
	ld.shared.u32 	%r367, [_ZZN3cub18CUB_300001_SM_10006detail6reduce28DeviceReduceSingleTileKernelINS2_10policy_hubIijN4cuda3std3__44plusIiEEE10Policy1000EPiSC_iS9_iiNS7_10__identityEEEvT0_T1_T2_T3_T4_T6_E12temp_storage+20];
	add.s32 	%r368, %r366, %r367;
	ld.shared.u32 	%r369, [_ZZN3cub18CUB_300001_SM_10006detail6reduce28DeviceReduceSingleTileKernelINS2_10policy_hubIijN4cuda3std3__44plusIiEEE10Policy1000EPiSC_iS9_iiNS7_10__identityEEEvT0_T1_T2_T3_T4_T6_E12temp_storage+24];
	add.s32 	%r370, %r368, %r369;
	ld.shared.u32 	%r371, [_ZZN3cub18CUB_300001_SM_10006detail6reduce28DeviceReduceSingleTileKernelINS2_10policy_hubIijN4cuda3std3__44plusIiEEE10Policy1000EPiSC_iS9_iiNS7_10__identityEEEvT0_T1_T2_T3_T4_T6_E12temp_storage+28];
	add.s32 	%r372, %r370, %r371;
	ld.shared.u32 	%r373, [_ZZN3cub18CUB_300001_SM_10006detail6reduce28DeviceReduceSingleTileKernelINS2_10policy_hubIijN4cuda3std3__44plusIiEEE10Policy1000EPiSC_iS9_iiNS7_10__identityEEEvT0_T1_T2_T3_T4_T6_E12temp_storage+32];
	add.s32 	%r374, %r372, %r373;
	ld.shared.u32 	%r375, [_ZZN3cub18CUB_300001_SM_10006detail6reduce28DeviceReduceSingleTileKernelINS2_10policy_hubIijN4cuda3std3__44plusIiEEE10Policy1000EPiSC_iS9_iiNS7_10__identityEEEvT0_T1_T2_T3_T4_T6_E12temp_storage+36];
	add.s32 	%r686, %r374, %r375;
	bra.uni 	$L__BB15_72;
$L__BB15_52:
	// begin inline asm
	mov.u32 %r265, %laneid;
	// end inline asm
	and.b32  	%r291, %r60, 992;
	add.s32 	%r292, %r291, 32;
	setp.gt.s32 	%p27, %r292, %r120;
	not.b32 	%r293, %r291;
	add.s32 	%r294, %r120, %r293;
	selp.b32 	%r289, %r294, 31, %p27;
	mov.b32 	%r268, 1;
	mov.b32 	%r290, -1;
	// begin inline asm
	shfl.sync.down.b32 %r266, %r670, %r268, %r289, %r290;
	// end inline asm
	setp.lt.s32 	%p28, %r265, %r289;
	selp.b32 	%r295, %r266, 0, %p28;
	add.s32 	%r272, %r295, %r670;
	mov.b32 	%r273, 2;
	// begin inline asm
	shfl.sync.down.b32 %r271, %r272, %r273, %r289, %r290;
	// end inline asm
	add.s32 	%r296, %r265, 2;
	setp.gt.s32 	%p29, %r296, %r289;
	selp.b32 	%r297, 0, %r271, %p29;
	add.s32 	%r277, %r272, %r297;
	mov.b32 	%r278, 4;
	// begin inline asm
	shfl.sync.down.b32 %r276, %r277, %r278, %r289, %r290;
	// end inline asm
	add.s32 	%r298, %r265, 4;
	setp.gt.s32 	%p30, %r298, %r289;
	selp.b32 	%r299, 0, %r276, %p30;
	add.s32 	%r282, %r277, %r299;
	mov.b32 	%r283, 8;
	// begin inline asm
	shfl.sync.down.b32 %r281, %r282, %r283, %r289, %r290;
	// end inline asm
	add.s32 	%r300, %r265, 8;
	setp.gt.s32 	%p31, %r300, %r289;
	selp.b32 	%r301, 0, %r281, %p31;
	add.s32 	%r287, %r282, %r301;
	mov.b32 	%r288, 16;
	// begin inline asm
	shfl.sync.down.b32 %r286, %r287, %r288, %r289, %r290;
	// end inline asm
	add.s32 	%r302, %r265, 16;
	setp.gt.s32 	%p32, %r302, %r289;
	selp.b32 	%r303, 0, %r286, %p32;
	add.s32 	%r686, %r287, %r303;
	setp.ne.s32 	%p33, %r265, 0;
	@%p33 bra 	$L__BB15_54;
	shr.u32 	%r304, %r60, 3;
	and.b32  	%r305, %r304, 124;
	mov.u32 	%r306, _ZZN3cub18CUB_300001_SM_10006detail6reduce28DeviceReduceSingleTileKernelINS2_10policy_hubIijN4cuda3std3__44plusIiEEE10Policy1000EPiSC_iS9_iiNS7_10__identityEEEvT0_T1_T2_T3_T4_T6_E12temp_storage;
	add.s32 	%r307, %r306, %r305;
	st.shared.u32 	[%r307+8], %r686;
$L__BB15_54:
	bar.sync 	0;
	setp.ne.s32 	%p34, %r60, 0;
	@%p34 bra 	$L__BB15_72;
	setp.gt.s32 	%p35, %r120, 32;
	ld.shared.u32 	%r308, [_ZZN3cub18CUB_300001_SM_10006detail6reduce28DeviceReduceSingleTileKernelINS2_10policy_hubIijN4cuda3std3__44plusIiEEE10Policy1000EPiSC_iS9_iiNS7_10__identityEEEvT0_T1_T2_T3_T4_T6_E12temp_storage+12];
	selp.b32 	%r309, %r308, 0, %p35;
	add.s32 	%r310, %r309, %r686;
	setp.gt.s32 	%p36, %r120, 64;
	ld.shared.u32 	%r311, [_ZZN3cub18CUB_300001_SM_10006detail6reduce28DeviceReduceSingleTileKernelINS2_10policy_hubIijN4cuda3std3__44plusIiEEE10Policy1000EPiSC_iS9_iiNS7_10__identityEEEvT0_T1_T2_T3_T4_T6_E12temp_storage+16];
	selp.b32 	%r312, %r311, 0, %p36;
	add.s32 	%r313, %r310, %r312;
	setp.gt.s32 	%p37, %r120, 96;
	ld.shared.u32 	%r314, [_ZZN3cub18CUB_300001_SM_10006detail6reduce28DeviceReduceSingleTileKernelINS2_10policy_hubIijN4cuda3std3__44plusIiEEE10Policy1000EPiSC_iS9_iiNS7_10__identityEEEvT0_T1_T2_T3_T4_T6_E12temp_storage+20];
	selp.b32 	%r315, %r314, 0, %p37;
	add.s32 	%r316, %r313, %r315;
	setp.gt.s32 	%p38, %r120, 128;
	ld.shared.u32 	%r317, [_ZZN3cub18CUB_300001_SM_10006detail6reduce28DeviceReduceSingleTileKernelINS2_10policy_hubIijN4cuda3std3__44plusIiEEE10Policy1000EPiSC_iS9_iiNS7_10__identityEEEvT0_T1_T2_T3_T4_T6_E12temp_storage+24];
	selp.b32 	%r318, %r317, 0, %p38;
	add.s32 	%r319, %r316, %r318;
	setp.gt.s32 	%p39, %r120, 160;
	ld.shared.u32 	%r320, [_ZZN3cub18CUB_300001_SM_10006detail6reduce28DeviceReduceSingleTileKernelINS2_10policy_hubIijN4cuda3std3__44plusIiEEE10Policy1000EPiSC_iS9_iiNS7_10__identityEEEvT0_T1_T2_T3_T4_T6_E12temp_storage+28];
	selp.b32 	%r321, %r320, 0, %p39;
	add.s32 	%r322, %r319, %r321;
	setp.gt.s32 	%p40, %r120, 192;
	ld.shared.u32 	%r323, [_ZZN3cub18CUB_300001_SM_10006detail6reduce28DeviceReduceSingleTileKernelINS2_10policy_hubIijN4cuda3std3__44plusIiEEE10Policy1000EPiSC_iS9_iiNS7_10__identityEEEvT0_T1_T2_T3_T4_T6_E12temp_storage+32];
	selp.b32 	%r324, %r323, 0, %p40;
	add.s32 	%r325, %r322, %r324;
	setp.gt.s32 	%p41, %r120, 224;
	ld.shared.u32 	%r326, [_ZZN3cub18CUB_300001_SM_10006detail6reduce28DeviceReduceSingleTileKernelINS2_10policy_hubIijN4cuda3std3__44plusIiEEE10Policy1000EPiSC_iS9_iiNS7_10__identityEEEvT0_T1_T2_T3_T4_T6_E12temp_storage+36];
	selp.b32 	%r327, %r326, 0, %p41;
	add.s32 	%r686, %r325, %r327;
	bra.uni 	$L__BB15_72;
$L__BB15_56:
	mov.u32 	%r85, %tid.x;
	mul.wide.u32 	%rd35, %r85, 4;
	add.s64 	%rd19, %rd16, %rd35;
	// begin inline asm
	ld.global.nc.u32 %r122, [%rd19];
	// end inline asm
	add.s64 	%rd20, %rd19, 1024;
	// begin inline asm
	ld.global.nc.u32 %r123, [%rd20];
	// end inline asm
	add.s64 	%rd21, %rd19, 2048;
	// begin inline asm
	ld.global.nc.u32 %r124, [%rd21];
	// end inline asm
	add.s64 	%rd22, %rd19, 3072;
	// begin inline asm
	ld.global.nc.u32 %r125, [%rd22];
	// end inline asm
	add.s64 	%rd23, %rd19, 4096;
	// begin inline asm
	ld.global.nc.u32 %r126, [%rd23];
	// end inline asm
	add.s64 	%rd24, %rd19, 5120;
	// begin inline asm
	ld.global.nc.u32 %r127, [%rd24];
	// end inline asm
	add.s64 	%rd25, %rd19, 6144;
	// begin inline asm
	ld.global.nc.u32 %r128, [%rd25];
	// end inline asm
	add.s64 	%rd26, %rd19, 7168;
	// begin inline asm
	ld.global.nc.u32 %r129, [%rd26];
	// end inline asm
	add.s64 	%rd27, %rd19, 8192;
	// begin inline asm
	ld.global.nc.u32 %r130, [%rd27];
	// end inline asm
	add.s64 	%rd28, %rd19, 9216;
	// begin inline asm
	ld.global.nc.u32 %r131, [%rd28];
	// end inline asm
	add.s64 	%rd29, %rd19, 10240;
	// begin inline asm
	ld.global.nc.u32 %r132, [%rd29];
	// end inline asm
	add.s64 	%rd30, %rd19, 11264;
	// begin inline asm
	ld.global.nc.u32 %r133, [%rd30];
	// end inline asm
	add.s64 	%rd31, %rd19, 12288;
	// begin inline asm
	ld.global.nc.u32 %r134, [%rd31];
	// end inline asm
	add.s64 	%rd32, %rd19, 13312;
	// begin inline asm
	ld.global.nc.u32 %r135, [%rd32];
	// end inline asm
	add.s64 	%rd33, %rd19, 14336;
	// begin inline asm
	ld.global.nc.u32 %r136, [%rd33];
	// end inline asm
	add.s64 	%rd34, %rd19, 15360;
	// begin inline asm
	ld.global.nc.u32 %r137, [%rd34];
	// end inline asm
	add.s32 	%r139, %r123, %r122;
	add.s32 	%r140, %r124, %r139;
	add.s32 	%r141, %r125, %r140;
	add.s32 	%r142, %r126, %r141;
	add.s32 	%r143, %r127, %r142;
	add.s32 	%r144, %r128, %r143;
	add.s32 	%r145, %r129, %r144;
	add.s32 	%r146, %r130, %r145;
	add.s32 	%r147, %r131, %r146;
	add.s32 	%r148, %r132, %r147;
	add.s32 	%r149, %r133, %r148;
	add.s32 	%r150, %r134, %r149;
	add.s32 	%r151, %r135, %r150;
	add.s32 	%r152, %r136, %r151;
	add.s32 	%r685, %r137, %r152;
	setp.lt.u32 	%p4, %r120, 8192;
	mov.b32 	%r674, 4096;
	@%p4 bra 	$L__BB15_60;
	add.s32 	%r87, %r120, -4096;
	mov.b32 	%r674, 4096;
$L__BB15_58:
	mul.wide.s32 	%rd52, %r674, 4;
	add.s64 	%rd36, %rd19, %rd52;
	// begin inline asm
	ld.global.nc.u32 %r154, [%rd36];
	// end inline asm
	add.s64 	%rd37, %rd36, 1024;
	// begin inline asm
	ld.global.nc.u32 %r155, [%rd37];
	// end inline asm
	add.s64 	%rd38, %rd36, 2048;
	// begin inline asm
	ld.global.nc.u32 %r156, [%rd38];
	// end inline asm
	add.s64 	%rd39, %rd36, 3072;
	// begin inline asm
	ld.global.nc.u32 %r157, [%rd39];
	// end inline asm
	add.s64 	%rd40, %rd36, 4096;
	// begin inline asm
	ld.global.nc.u32 %r158, [%rd40];
	// end inline asm
	add.s64 	%rd41, %rd36, 5120;
	// begin inline asm
	ld.global.nc.u32 %r159, [%rd41];
	// end inline asm
	add.s64 	%rd42, %rd36, 6144;
	// begin inline asm
	ld.global.nc.u32 %r160, [%rd42];
	// end inline asm
	add.s64 	%rd43, %rd36, 7168;
	// begin inline asm
	ld.global.nc.u32 %r161, [%rd43];
	// end inline asm
	add.s64 	%rd44, %rd36, 8192;
	// begin inline asm
	ld.global.nc.u32 %r162, [%rd44];
	// end inline asm
	add.s64 	%rd45, %rd36, 9216;
	// begin inline asm
	ld.global.nc.u32 %r163, [%rd45];
	// end inline asm
	add.s64 	%rd46, %rd36, 10240;
	// begin inline asm
	ld.global.nc.u32 %r164, [%rd46];
	// end inline asm
	add.s64 	%rd47, %rd36, 11264;
	// begin inline asm
	ld.global.nc.u32 %r165, [%rd47];
	// end inline asm
	add.s64 	%rd48, %rd36, 12288;
	// begin inline asm
	ld.global.nc.u32 %r166, [%rd48];
	// end inline asm
	add.s64 	%rd49, %rd36, 13312;
	// begin inline asm
	ld.global.nc.u32 %r167, [%rd49];
	// end inline asm
	add.s64 	%rd50, %rd36, 14336;
	// begin inline asm
	ld.global.nc.u32 %r168, [%rd50];
	// end inline asm
	add.s64 	%rd51, %rd36, 15360;
	// begin inline asm
	ld.global.nc.u32 %r169, [%rd51];
	// end inline asm
	add.s32 	%r170, %r154, %r685;
	add.s32 	%r171, %r155, %r170;
	add.s32 	%r172, %r156, %r171;
	add.s32 	%r173, %r157, %r172;
	add.s32 	%r174, %r158, %r173;
	add.s32 	%r175, %r159, %r174;
	add.s32 	%r176, %r160, %r175;
	add.s32 	%r177, %r161, %r176;
	add.s32 	%r178, %r162, %r177;
	add.s32 	%r179, %r163, %r178;
	add.s32 	%r180, %r164, %r179;
	add.s32 	%r181, %r165, %r180;
	add.s32 	%r182, %r166, %r181;
	add.s32 	%r183, %r167, %r182;
	add.s32 	%r184, %r168, %r183;
	add.s32 	%r685, %r169, %r184;
	sub.s32 	%r185, %r120, %r674;
	setp.lt.s32 	%p5, %r185, 4096;
	@%p5 bra 	$L__BB15_68;
	add.s32 	%r674, %r674, 4096;
	setp.le.s32 	%p6, %r674, %r87;
	@%p6 bra 	$L__BB15_58;
$L__BB15_60:
	setp.le.s32 	%p7, %r120, %r674;
	@%p7 bra 	$L__BB15_68;
	sub.s32 	%r94, %r120, %r674;
	setp.ge.s32 	%p8, %r85, %r94;
	@%p8 bra 	$L__BB15_68;
	not.b32 	%r187, %r85;
	add.s32 	%r188, %r120, %r187;
	sub.s32 	%r95, %r188, %r674;
	and.b32  	%r189, %r95, 768;
	setp.eq.s32 	%p9, %r189, 768;
	mov.u32 	%r679, %r85;
	@%p9 bra 	$L__BB15_65;
	add.s32 	%r676, %r85, %r674;
	shr.u32 	%r190, %r95, 8;
	add.s32 	%r191, %r190, 1;
	and.b32  	%r192, %r191, 3;
	neg.s32 	%r675, %r192;
	mov.u32 	%r679, %r85;
$L__BB15_64:
	.pragma "nounroll";
	mul.wide.u32 	%rd54, %r676, 4;
	add.s64 	%rd53, %rd16, %rd54;
	// begin inline asm
	ld.global.nc.u32 %r193, [%rd53];
	// end inline asm
	add.s32 	%r685, %r193, %r685;
	add.s32 	%r679, %r679, 256;
	add.s32 	%r676, %r676, 256;
	add.s32 	%r675, %r675, 1;
	setp.ne.s32 	%p10, %r675, 0;
	@%p10 bra 	$L__BB15_64;
$L__BB15_65:
	setp.lt.u32 	%p11, %r95, 768;
	@%p11 bra 	$L__BB15_68;
	cvt.u64.u32 	%rd55, %r679;
	cvt.u64.u32 	%rd56, %r674;
	add.s64 	%rd57, %rd55, %rd56;
	shl.b64 	%rd58, %rd57, 2;
	add.s64 	%rd59, %rd58, %rd16;
	add.s64 	%rd124, %rd59, 2048;
	add.s32 	%r682, %r679, %r674;
$L__BB15_67:
	mul.wide.u32 	%rd64, %r682, 4;
	add.s64 	%rd60, %rd16, %rd64;
	// begin inline asm
	ld.global.nc.u32 %r194, [%rd60];
	// end inline asm
	add.s32 	%r198, %r194, %r685;
	add.s64 	%rd61, %rd124, -1024;
	// begin inline asm
	ld.global.nc.u32 %r195, [%rd61];
	// end inline asm
	add.s32 	%r199, %r195, %r198;
	// begin inline asm
	ld.global.nc.u32 %r196, [%rd124];
	// end inline asm
	add.s32 	%r200, %r196, %r199;
	add.s64 	%rd63, %rd124, 1024;
	// begin inline asm
	ld.global.nc.u32 %r197, [%rd63];
	// end inline asm
	add.s32 	%r685, %r197, %r200;
	add.s32 	%r679, %r679, 1024;
	add.s64 	%rd124, %rd124, 4096;
	add.s32 	%r682, %r682, 1024;
	setp.lt.s32 	%p12, %r679, %r94;
	@%p12 bra 	$L__BB15_67;
$L__BB15_68:
	// begin inline asm
	mov.u32 %r201, %laneid;
	// end inline asm
	mov.b32 	%r204, 1;
	mov.b32 	%r225, 31;
	mov.b32 	%r226, -1;
	// begin inline asm
	shfl.sync.down.b32 %r202, %r685, %r204, %r225, %r226;
	// end inline asm
	setp.gt.s32 	%p13, %r201, 30;
	selp.b32 	%r227, 0, %r202, %p13;
	add.s32 	%r208, %r227, %r685;
	mov.b32 	%r209, 2;
	// begin inline asm
	shfl.sync.down.b32 %r207, %r208, %r209, %r225, %r226;
	// end inline asm
	setp.gt.s32 	%p14, %r201, 29;
	selp.b32 	%r228, 0, %r207, %p14;
	add.s32 	%r213, %r208, %r228;
	mov.b32 	%r214, 4;
	// begin inline asm
	shfl.sync.down.b32 %r212, %r213, %r214, %r225, %r226;
	// end inline asm
	setp.gt.s32 	%p15, %r201, 27;
	selp.b32 	%r229, 0, %r212, %p15;
	add.s32 	%r218, %r213, %r229;
	mov.b32 	%r219, 8;
	// begin inline asm
	shfl.sync.down.b32 %r217, %r218, %r219, %r225, %r226;
	// end inline asm
	setp.gt.s32 	%p16, %r201, 23;
	selp.b32 	%r230, 0, %r217, %p16;
	add.s32 	%r223, %r218, %r230;
	mov.b32 	%r224, 16;
	// begin inline asm
	shfl.sync.down.b32 %r222, %r223, %r224, %r225, %r226;
	// end inline asm
	setp.gt.s32 	%p17, %r201, 15;
	selp.b32 	%r231, 0, %r222, %p17;
	add.s32 	%r686, %r223, %r231;
	setp.ne.s32 	%p18, %r201, 0;
	@%p18 bra 	$L__BB15_70;
	shr.u32 	%r232, %r85, 3;
	and.b32  	%r233, %r232, 124;
	mov.u32 	%r234, _ZZN3cub18CUB_300001_SM_10006detail6reduce28DeviceReduceSingleTileKernelINS2_10policy_hubIijN4cuda3std3__44plusIiEEE10Policy1000EPiSC_iS9_iiNS7_10__identityEEEvT0_T1_T2_T3_T4_T6_E12temp_storage;
	add.s32 	%r235, %r234, %r233;
	st.shared.u32 	[%r235+8], %r686;
$L__BB15_70:
	bar.sync 	0;
	setp.ne.s32 	%p19, %r85, 0;
	@%p19 bra 	$L__BB15_72;
	ld.shared.u32 	%r236, [_ZZN3cub18CUB_300001_SM_10006detail6reduce28DeviceReduceSingleTileKernelINS2_10policy_hubIijN4cuda3std3__44plusIiEEE10Policy1000EPiSC_iS9_iiNS7_10__identityEEEvT0_T1_T2_T3_T4_T6_E12temp_storage+12];
	add.s32 	%r237, %r236, %r686;
	ld.shared.u32 	%r238, [_ZZN3cub18CUB_300001_SM_10006detail6reduce28DeviceReduceSingleTileKernelINS2_10policy_hubIijN4cuda3std3__44plusIiEEE10Policy1000EPiSC_iS9_iiNS7_10__identityEEEvT0_T1_T2_T3_T4_T6_E12temp_storage+16];
	add.s32 	%r239, %r237, %r238;
	ld.shared.u32 	%r240, [_ZZN3cub18CUB_300001_SM_10006detail6reduce28DeviceReduceSingleTileKernelINS2_10policy_hubIijN4cuda3std3__44plusIiEEE10Policy1000EPiSC_iS9_iiNS7_10__identityEEEvT0_T1_T2_T3_T4_T6_E12temp_storage+20];
	add.s32 	%r241, %r239, %r240;
	ld.shared.u32 	%r242, [_ZZN3cub18CUB_300001_SM_10006detail6reduce28DeviceReduceSingleTileKernelINS2_10policy_hubIijN4cuda3std3__44plusIiEEE10Policy1000EPiSC_iS9_iiNS7_10__identityEEEvT0_T1_T2_T3_T4_T6_E12temp_storage+24];
	add.s32 	%r243, %r241, %r242;
	ld.shared.u32 	%r244, [_ZZN3cub18CUB_300001_SM_10006detail6reduce28DeviceReduceSingleTileKernelINS2_10policy_hubIijN4cuda3std3__44plusIiEEE10Policy1000EPiSC_iS9_iiNS7_10__identityEEEvT0_T1_T2_T3_T4_T6_E12temp_storage+28];
	add.s32 	%r245, %r243, %r244;
	ld.shared.u32 	%r246, [_ZZN3cub18CUB_300001_SM_10006detail6reduce28DeviceReduceSingleTileKernelINS2_10policy_hubIijN4cuda3std3__44plusIiEEE10Policy1000EPiSC_iS9_iiNS7_10__identityEEEvT0_T1_T2_T3_T4_T6_E12temp_storage+32];
	add.s32 	%r247, %r245, %r246;
	ld.shared.u32 	%r248, [_ZZN3cub18CUB_300001_SM_10006detail6reduce28DeviceReduceSingleTileKernelINS2_10policy_hubIijN4cuda3std3__44plusIiEEE10Policy1000EPiSC_iS9_iiNS7_10__identityEEEvT0_T1_T2_T3_T4_T6_E12temp_storage+36];
	add.s32 	%r686, %r247, %r248;
$L__BB15_72:
	mov.u32 	%r631, %tid.x;
	setp.ne.s32 	%p95, %r631, 0;
	@%p95 bra 	$L__BB15_74;
	add.s32 	%r632, %r686, %r121;
	st.global.u32 	[%rd1], %r632;
$L__BB15_74:
	ret;

}
	// .globl	_ZN3cub18CUB_300001_SM_10006detail6reduce28DeviceReduceSingleTileKernelINS2_10policy_hubIiyN4cuda3std3__44plusIiEEE10Policy1000EN6thrust24THRUST_300001_SM_1000_NS10device_ptrIiEEPiyS9_iiNS7_10__identityEEEvT0_T1_T2_T3_T4_T6_
.visible .entry _ZN3cub18CUB_300001_SM_10006detail6reduce28DeviceReduceSingleTileKernelINS2_10policy_hubIiyN4cuda3std3__44plusIiEEE10Policy1000EN6thrust24THRUST_300001_SM_1000_NS10device_ptrIiEEPiyS9_iiNS7_10__identityEEEvT0_T1_T2_T3_T4_T6_(
	.param .align 8 .b8 _ZN3cub18CUB_300001_SM_10006detail6reduce28DeviceReduceSingleTileKernelINS2_10policy_hubIiyN4cuda3std3__44plusIiEEE10Policy1000EN6thrust24THRUST_300001_SM_1000_NS10device_ptrIiEEPiyS9_iiNS7_10__identityEEEvT0_T1_T2_T3_T4_T6__param_0[8],
	.param .u64 .ptr .align 1 _ZN3cub18CUB_300001_SM_10006detail6reduce28DeviceReduceSingleTileKernelINS2_10policy_hubIiyN4cuda3std3__44plusIiEEE10Policy1000EN6thrust24THRUST_300001_SM_1000_NS10device_ptrIiEEPiyS9_iiNS7_10__identityEEEvT0_T1_T2_T3_T4_T6__param_1,
	.param .u64 _ZN3cub18CUB_300001_SM_10006detail6reduce28DeviceReduceSingleTileKernelINS2_10policy_hubIiyN4cuda3std3__44plusIiEEE10Policy1000EN6thrust24THRUST_300001_SM_1000_NS10device_ptrIiEEPiyS9_iiNS7_10__identityEEEvT0_T1_T2_T3_T4_T6__param_2,
	.param .align 1 .b8 _ZN3cub18CUB_300001_SM_10006detail6reduce28DeviceReduceSingleTileKernelINS2_10policy_hubIiyN4cuda3std3__44plusIiEEE10Policy1000EN6thrust24THRUST_300001_SM_1000_NS10device_ptrIiEEPiyS9_iiNS7_10__identityEEEvT0_T1_T2_T3_T4_T6__param_3[1],
	.param .u32 _ZN3cub18CUB_300001_SM_10006detail6reduce28DeviceReduceSingleTileKernelINS2_10policy_hubIiyN4cuda3std3__44plusIiEEE10Policy1000EN6thrust24THRUST_300001_SM_1000_NS10device_ptrIiEEPiyS9_iiNS7_10__identityEEEvT0_T1_T2_T3_T4_T6__param_4,
	.param .align 1 .b8 _ZN3cub18CUB_300001_SM_10006detail6reduce28DeviceReduceSingleTileKernelINS2_10policy_hubIiyN4cuda3std3__44plusIiEEE10Policy1000EN6thrust24THRUST_300001_SM_1000_NS10device_ptrIiEEPiyS9_iiNS7_10__identityEEEvT0_T1_T2_T3_T4_T6__param_5[1]
)
.maxntid 256
.minnctapersm 1
{
	.reg .pred 	%p<59>;
	.reg .b32 	%r<471>;
	.reg .b64 	%rd<56>;
	// demoted variable
	.shared .align 4 .b8 _ZZN3cub18CUB_300001_SM_10006detail6reduce28DeviceReduceSingleTileKernelINS2_10policy_hubIiyN4cuda3std3__44plusIiEEE10Policy1000EN6thrust24THRUST_300001_SM_1000_NS10device_ptrIiEEPiyS9_iiNS7_10__identityEEEvT0_T1_T2_T3_T4_T6_E12temp_storage[44];
	ld.param.u64 	%rd18, [_ZN3cub18CUB_300001_SM_10006detail6reduce28DeviceReduceSingleTileKernelINS2_10policy_hubIiyN4cuda3std3__44plusIiEEE10Policy1000EN6thrust24THRUST_300001_SM_1000_NS10device_ptrIiEEPiyS9_iiNS7_10__identityEEEvT0_T1_T2_T3_T4_T6__param_0];
	ld.param.u64 	%rd20, [_ZN3cub18CUB_300001_SM_10006detail6reduce28DeviceReduceSingleTileKernelINS2_10policy_hubIiyN4cuda3std3__44plusIiEEE10Policy1000EN6thrust24THRUST_300001_SM_1000_NS10device_ptrIiEEPiyS9_iiNS7_10__identityEEEvT0_T1_T2_T3_T4_T6__param_1];
	ld.param.u64 	%rd19, [_ZN3cub18CUB_300001_SM_10006detail6reduce28DeviceReduceSingleTileKernelINS2_10policy_hubIiyN4cuda3std3__44plusIiEEE10Policy1000EN6thrust24THRUST_300001_SM_1000_NS10device_ptrIiEEPiyS9_iiNS7_10__identityEEEvT0_T1_T2_T3_T4_T6__param_2];
	ld.param.u32 	%r81, [_ZN3cub18CUB_300001_SM_10006detail6reduce28DeviceReduceSingleTileKernelINS2_10policy_hubIiyN4cuda3std3__44plusIiEEE10Policy1000EN6thrust24THRUST_300001_SM_1000_NS10device_ptrIiEEPiyS9_iiNS7_10__identityEEEvT0_T1_T2_T3_T4_T6__param_4];
	cvta.to.global.u64 	%rd1, %rd20;
	setp.ne.s64 	%p1, %rd19, 0;
	@%p1 bra 	$L__BB16_3;
	mov.u32 	%r434, %tid.x;
	setp.ne.s32 	%p58, %r434, 0;
	@%p58 bra 	$L__BB16_51;
	st.global.u32 	[%rd1], %r81;
	bra.uni 	$L__BB16_51;
$L__BB16_3:
	cvta.to.global.u64 	%rd2, %rd18;
	setp.gt.u64 	%p2, %rd19, 4095;
	@%p2 bra 	$L__BB16_28;
	cvt.u32.u64 	%r1, %rd19;
	mov.u32 	%r2, %tid.x;
	setp.ge.u32 	%p24, %r2, %r1;
	mov.b32 	%r452, 0;
	mov.u32 	%r441, %r2;
	@%p24 bra 	$L__BB16_6;
	mul.wide.u32 	%rd41, %r2, 4;
	add.s64 	%rd42, %rd2, %rd41;
	ld.global.u32 	%r452, [%rd42];
	add.s32 	%r441, %r2, 256;
$L__BB16_6:
	setp.ge.u32 	%p25, %r441, %r1;
	@%p25 bra 	$L__BB16_19;
	not.b32 	%r261, %r441;
	add.s32 	%r262, %r261, %r1;
	shr.u32 	%r263, %r262, 8;
	add.s32 	%r7, %r263, 1;
	and.b32  	%r8, %r7, 15;
	setp.lt.u32 	%p26, %r262, 3840;
	@%p26 bra 	$L__BB16_10;
	and.b32  	%r264, %r7, 33554416;
	neg.s32 	%r437, %r264;
	mul.wide.u32 	%rd43, %r441, 4;
	add.s64 	%rd44, %rd43, %rd2;
	add.s64 	%rd51, %rd44, 8192;
$L__BB16_9:
	.pragma "nounroll";
	ld.global.u32 	%r265, [%rd51+-8192];
	add.s32 	%r266, %r265, %r452;
	ld.global.u32 	%r267, [%rd51+-7168];
	add.s32 	%r268, %r267, %r266;
	ld.global.u32 	%r269, [%rd51+-6144];
	add.s32 	%r270, %r269, %r268;
	ld.global.u32 	%r271, [%rd51+-5120];
	add.s32 	%r272, %r271, %r270;
	ld.global.u32 	%r273, [%rd51+-4096];
	add.s32 	%r274, %r273, %r272;
	ld.global.u32 	%r275, [%rd51+-3072];
	add.s32 	%r276, %r275, %r274;
	ld.global.u32 	%r277, [%rd51+-2048];
	add.s32 	%r278, %r277, %r276;
	ld.global.u32 	%r279, [%rd51+-1024];
	add.s32 	%r280, %r279, %r278;
	ld.global.u32 	%r281, [%rd51];
	add.s32 	%r282, %r281, %r280;
	ld.global.u32 	%r283, [%rd51+1024];
	add.s32 	%r284, %r283, %r282;
	ld.global.u32 	%r285, [%rd51+2048];
	add.s32 	%r286, %r285, %r284;
	ld.global.u32 	%r287, [%rd51+3072];
	add.s32 	%r288, %r287, %r286;
	ld.global.u32 	%r289, [%rd51+4096];
	add.s32 	%r290, %r289, %r288;
	ld.global.u32 	%r291, [%rd51+5120];
	add.s32 	%r292, %r291, %r290;
	ld.global.u32 	%r293, [%rd51+6144];
	add.s32 	%r294, %r293, %r292;
	ld.global.u32 	%r295, [%rd51+7168];
	add.s32 	%r452, %r295, %r294;
	add.s32 	%r441, %r441, 4096;
	add.s32 	%r437, %r437, 16;
	add.s64 	%rd51, %rd51, 16384;
	setp.ne.s32 	%p27, %r437, 0;
	@%p27 bra 	$L__BB16_9;
$L__BB16_10:
	setp.eq.s32 	%p28, %r8, 0;
	@%p28 bra 	$L__BB16_19;
	and.b32  	%r19, %r7, 7;
	setp.lt.u32 	%p29, %r8, 8;
	@%p29 bra 	$L__BB16_13;
	mul.wide.s32 	%rd45, %r441, 4;
	add.s64 	%rd46, %rd2, %rd45;
	ld.global.u32 	%r297, [%rd46];
	add.s32 	%r298, %r297, %r452;
	ld.global.u32 	%r299, [%rd46+1024];
	add.s32 	%r300, %r299, %r298;
	ld.global.u32 	%r301, [%rd46+2048];
	add.s32 	%r302, %r301, %r300;
	ld.global.u32 	%r303, [%rd46+3072];
	add.s32 	%r304, %r303, %r302;
	ld.global.u32 	%r305, [%rd46+4096];
	add.s32 	%r306, %r305, %r304;
	ld.global.u32 	%r307, [%rd46+5120];
	add.s32 	%r308, %r307, %r306;
	ld.global.u32 	%r309, [%rd46+6144];
	add.s32 	%r310, %r309, %r308;
	ld.global.u32 	%r311, [%rd46+7168];
	add.s32 	%r452, %r311, %r310;
	add.s32 	%r441, %r441, 2048;
$L__BB16_13:
	setp.eq.s32 	%p30, %r19, 0;
	@%p30 bra 	$L__BB16_19;
	and.b32  	%r25, %r7, 3;
	setp.lt.u32 	%p31, %r19, 4;
	@%p31 bra 	$L__BB16_16;
	mul.wide.s32 	%rd47, %r441, 4;
	add.s64 	%rd48, %rd2, %rd47;
	ld.global.u32 	%r313, [%rd48];
	add.s32 	%r314, %r313, %r452;
	ld.global.u32 	%r315, [%rd48+1024];
	add.s32 	%r316, %r315, %r314;
	ld.global.u32 	%r317, [%rd48+2048];
	add.s32 	%r318, %r317, %r316;
	ld.global.u32 	%r319, [%rd48+3072];
	add.s32 	%r452, %r319, %r318;
	add.s32 	%r441, %r441, 1024;
$L__BB16_16:
	setp.eq.s32 	%p32, %r25, 0;
	@%p32 bra 	$L__BB16_19;
	neg.s32 	%r449, %r25;
$L__BB16_18:
	.pragma "nounroll";
	mul.wide.s32 	%rd49, %r441, 4;
	add.s64 	%rd50, %rd2, %rd49;
	ld.global.u32 	%r320, [%rd50];
	add.s32 	%r452, %r320, %r452;
	add.s32 	%r441, %r441, 256;
	add.s32 	%r449, %r449, 1;
	setp.ne.s32 	%p33, %r449, 0;
	@%p33 bra 	$L__BB16_18;
$L__BB16_19:
	setp.lt.u64 	%p34, %rd19, 256;
	@%p34 bra 	$L__BB16_24;
	// begin inline asm
	mov.u32 %r384, %laneid;
	// end inline asm
	mov.b32 	%r387, 1;
	mov.b32 	%r408, 31;
	mov.b32 	%r409, -1;
	// begin inline asm
	shfl.sync.down.b32 %r385, %r452, %r387, %r408, %r409;
	// end inline asm
	setp.gt.s32 	%p50, %r384, 30;
	selp.b32 	%r410, 0, %r385, %p50;
	add.s32 	%r391, %r410, %r452;
	mov.b32 	%r392, 2;
	// begin inline asm
	shfl.sync.down.b32 %r390, %r391, %r392, %r408, %r409;
	// end inline asm
	setp.gt.s32 	%p51, %r384, 29;
	selp.b32 	%r411, 0, %r390, %p51;
	add.s32 	%r396, %r391, %r411;
	mov.b32 	%r397, 4;
	// begin inline asm
	shfl.sync.down.b32 %r395, %r396, %r397, %r408, %r409;
	// end inline asm
	setp.gt.s32 	%p52, %r384, 27;
	selp.b32 	%r412, 0, %r395, %p52;
	add.s32 	%r401, %r396, %r412;
	mov.b32 	%r402, 8;
	// begin inline asm
	shfl.sync.down.b32 %r400, %r401, %r402, %r408, %r409;
	// end inline asm
	setp.gt.s32 	%p53, %r384, 23;
	selp.b32 	%r413, 0, %r400, %p53;
	add.s32 	%r406, %r401, %r413;
	mov.b32 	%r407, 16;
	// begin inline asm
	shfl.sync.down.b32 %r405, %r406, %r407, %r408, %r409;
	// end inline asm
	setp.gt.s32 	%p54, %r384, 15;
	selp.b32 	%r414, 0, %r405, %p54;
	add.s32 	%r470, %r406, %r414;
	setp.ne.s32 	%p55, %r384, 0;
	@%p55 bra 	$L__BB16_22;
	shr.u32 	%r415, %r2, 3;
	and.b32  	%r416, %r415, 124;
	mov.u32 	%r417, _ZZN3cub18CUB_300001_SM_10006detail6reduce28DeviceReduceSingleTileKernelINS2_10policy_hubIiyN4cuda3std3__44plusIiEEE10Policy1000EN6thrust24THRUST_300001_SM_1000_NS10device_ptrIiEEPiyS9_iiNS7_10__identityEEEvT0_T1_T2_T3_T4_T6_E12temp_storage;
	add.s32 	%r418, %r417, %r416;
	st.shared.u32 	[%r418+8], %r470;
$L__BB16_22:
	bar.sync 	0;
	setp.ne.s32 	%p56, %r2, 0;
	@%p56 bra 	$L__BB16_49;
	ld.shared.u32 	%r419, [_ZZN3cub18CUB_300001_SM_10006detail6reduce28DeviceReduceSingleTileKernelINS2_10policy_hubIiyN4cuda3std3__44plusIiEEE10Policy1000EN6thrust24THRUST_300001_SM_1000_NS10device_ptrIiEEPiyS9_iiNS7_10__identityEEEvT0_T1_T2_T3_T4_T6_E12temp_storage+12];
	add.s32 	%r420, %r419, %r470;
	ld.shared.u32 	%r421, [_ZZN3cub18CUB_300001_SM_10006detail6reduce28DeviceReduceSingleTileKernelINS2_10policy_hubIiyN4cuda3std3__44plusIiEEE10Policy1000EN6thrust24THRUST_300001_SM_1000_NS10device_ptrIiEEPiyS9_iiNS7_10__identityEEEvT0_T1_T2_T3_T4_T6_E12temp_storage+16];
	add.s32 	%r422, %r420, %r421;
	ld.shared.u32 	%r423, [_ZZN3cub18CUB_300001_SM_10006detail6reduce28DeviceReduceSingleTileKernelINS2_10policy_hubIiyN4cuda3std3__44plusIiEEE10Policy1000EN6thrust24THRUST_300001_SM_1000_NS10device_ptrIiEEPiyS9_iiNS7_10__identityEEEvT0_T1_T2_T3_T4_T6_E12temp_storage+20];
	add.s32 	%r424, %r422, %r423;
	ld.shared.u32 	%r425, [_ZZN3cub18CUB_300001_SM_10006detail6reduce28DeviceReduceSingleTileKernelINS2_10policy_hubIiyN4cuda3std3__44plusIiEEE10Policy1000EN6thrust24THRUST_300001_SM_1000_NS10device_ptrIiEEPiyS9_iiNS7_10__identityEEEvT0_T1_T2_T3_T4_T6_E12temp_storage+24];
	add.s32 	%r426, %r424, %r425;
	ld.shared.u32 	%r427, [_ZZN3cub18CUB_300001_SM_10006detail6reduce28DeviceReduceSingleTileKernelINS2_10policy_hubIiyN4cuda3std3__44plusIiEEE10Policy1000EN6thrust24THRUST_300001_SM_1000_NS10device_ptrIiEEPiyS9_iiNS7_10__identityEEEvT0_T1_T2_T3_T4_T6_E12temp_storage+28];
	add.s32 	%r428, %r426, %r427;
	ld.shared.u32 	%r429, [_ZZN3cub18CUB_300001_SM_10006detail6reduce28DeviceReduceSingleTileKernelINS2_10policy_hubIiyN4cuda3std3__44plusIiEEE10Policy1000EN6thrust24THRUST_300001_SM_1000_NS10device_ptrIiEEPiyS9_iiNS7_10__identityEEEvT0_T1_T2_T3_T4_T6_E12temp_storage+32];
	add.s32 	%r430, %r428, %r429;
	ld.shared.u32 	%r431, [_ZZN3cub18CUB_300001_SM_10006detail6reduce28DeviceReduceSingleTileKernelINS2_10policy_hubIiyN4cuda3std3__44plusIiEEE10Policy1000EN6thrust24THRUST_300001_SM_1000_NS10device_ptrIiEEPiyS9_iiNS7_10__identityEEEvT0_T1_T2_T3_T4_T6_E12temp_storage+36];
	add.s32 	%r470, %r430, %r431;
	bra.uni 	$L__BB16_49;
$L__BB16_24:
	// begin inline asm
	mov.u32 %r321, %laneid;
	// end inline asm
	and.b32  	%r347, %r2, 992;
	add.s32 	%r348, %r347, 32;
	setp.gt.u32 	%p35, %r348, %r1;
	not.b32 	%r349, %r347;
	add.s32 	%r350, %r1, %r349;
	selp.b32 	%r345, %r350, 31, %p35;
	mov.b32 	%r324, 1;
	mov.b32 	%r346, -1;
	// begin inline asm
	shfl.sync.down.b32 %r322, %r452, %r324, %r345, %r346;
	// end inline asm
	setp.lt.s32 	%p36, %r321, %r345;
	selp.b32 	%r351, %r322, 0, %p36;
	add.s32 	%r328, %r351, %r452;
	mov.b32 	%r329, 2;
	// begin inline asm
	shfl.sync.down.b32 %r327, %r328, %r329, %r345, %r346;
	// end inline asm
	add.s32 	%r352, %r321, 2;
	setp.gt.s32 	%p37, %r352, %r345;
	selp.b32 	%r353, 0, %r327, %p37;
	add.s32 	%r333, %r328, %r353;
	mov.b32 	%r334, 4;
	// begin inline asm
	shfl.sync.down.b32 %r332, %r333, %r334, %r345, %r346;
	// end inline asm
	add.s32 	%r354, %r321, 4;
	setp.gt.s32 	%p38, %r354, %r345;
	selp.b32 	%r355, 0, %r332, %p38;
	add.s32 	%r338, %r333, %r355;
	mov.b32 	%r339, 8;
	// begin inline asm
	shfl.sync.down.b32 %r337, %r338, %r339, %r345, %r346;
	// end inline asm
	add.s32 	%r356, %r321, 8;
	setp.gt.s32 	%p39, %r356, %r345;
	selp.b32 	%r357, 0, %r337, %p39;
	add.s32 	%r343, %r338, %r357;
	mov.b32 	%r344, 16;
	// begin inline asm
	shfl.sync.down.b32 %r342, %r343, %r344, %r345, %r346;
	// end inline asm
	add.s32 	%r358, %r321, 16;
	setp.gt.s32 	%p40, %r358, %r345;
	selp.b32 	%r359, 0, %r342, %p40;
	add.s32 	%r470, %r343, %r359;
	setp.ne.s32 	%p41, %r321, 0;
	@%p41 bra 	$L__BB16_26;
	shr.u32 	%r360, %r2, 3;
	and.b32  	%r361, %r360, 124;
	mov.u32 	%r362, _ZZN3cub18CUB_300001_SM_10006detail6reduce28DeviceReduceSingleTileKernelINS2_10policy_hubIiyN4cuda3std3__44plusIiEEE10Policy1000EN6thrust24THRUST_300001_SM_1000_NS10device_ptrIiEEPiyS9_iiNS7_10__identityEEEvT0_T1_T2_T3_T4_T6_E12temp_storage;
	add.s32 	%r363, %r362, %r361;
	st.shared.u32 	[%r363+8], %r470;
$L__BB16_26:
	bar.sync 	0;
	setp.ne.s32 	%p42, %r2, 0;
	@%p42 bra 	$L__BB16_49;
	setp.gt.u64 	%p43, %rd19, 32;
	ld.shared.u32 	%r364, [_ZZN3cub18CUB_300001_SM_10006detail6reduce28DeviceReduceSingleTileKernelINS2_10policy_hubIiyN4cuda3std3__44plusIiEEE10Policy1000EN6thrust24THRUST_300001_SM_1000_NS10device_ptrIiEEPiyS9_iiNS7_10__identityEEEvT0_T1_T2_T3_T4_T6_E12temp_storage+12];
	selp.b32 	%r365, %r364, 0, %p43;
	add.s32 	%r366, %r365, %r470;
	setp.gt.u64 	%p44, %rd19, 64;
	ld.shared.u32 	%r367, [_ZZN3cub18CUB_300001_SM_10006detail6reduce28DeviceReduceSingleTileKernelINS2_10policy_hubIiyN4cuda3std3__44plusIiEEE10Policy1000EN6thrust24THRUST_300001_SM_1000_NS10device_ptrIiEEPiyS9_iiNS7_10__identityEEEvT0_T1_T2_T3_T4_T6_E12temp_storage+16];
	selp.b32 	%r368, %r367, 0, %p44;
	add.s32 	%r369, %r366, %r368;
	setp.gt.u64 	%p45, %rd19, 96;
	ld.shared.u32 	%r370, [_ZZN3cub18CUB_300001_SM_10006detail6reduce28DeviceReduceSingleTileKernelINS2_10policy_hubIiyN4cuda3std3__44plusIiEEE10Policy1000EN6thrust24THRUST_300001_SM_1000_NS10device_ptrIiEEPiyS9_iiNS7_10__identityEEEvT0_T1_T2_T3_T4_T6_E12temp_storage+20];
	selp.b32 	%r371, %r370, 0, %p45;
	add.s32 	%r372, %r369, %r371;
	setp.gt.u64 	%p46, %rd19, 128;
	ld.shared.u32 	%r373, [_ZZN3cub18CUB_300001_SM_10006detail6reduce28DeviceReduceSingleTileKernelINS2_10policy_hubIiyN4cuda3std3__44plusIiEEE10Policy1000EN6thrust24THRUST_300001_SM_1000_NS10device_ptrIiEEPiyS9_iiNS7_10__identityEEEvT0_T1_T2_T3_T4_T6_E12temp_storage+24];
	selp.b32 	%r374, %r373, 0, %p46;
	add.s32 	%r375, %r372, %r374;
	setp.gt.u64 	%p47, %rd19, 160;
	ld.shared.u32 	%r376, [_ZZN3cub18CUB_300001_SM_10006detail6reduce28DeviceReduceSingleTileKernelINS2_10policy_hubIiyN4cuda3std3__44plusIiEEE10Policy1000EN6thrust24THRUST_300001_SM_1000_NS10device_ptrIiEEPiyS9_iiNS7_10__identityEEEvT0_T1_T2_T3_T4_T6_E12temp_storage+28];
	selp.b32 	%r377, %r376, 0, %p47;
	add.s32 	%r378, %r375, %r377;
	setp.gt.u64 	%p48, %rd19, 192;
	ld.shared.u32 	%r379, [_ZZN3cub18CUB_300001_SM_10006detail6reduce28DeviceReduceSingleTileKernelINS2_10policy_hubIiyN4cuda3std3__44plusIiEEE10Policy1000EN6thrust24THRUST_300001_SM_1000_NS10device_ptrIiEEPiyS9_iiNS7_10__identityEEEvT0_T1_T2_T3_T4_T6_E12temp_storage+32];
	selp.b32 	%r380, %r379, 0, %p48;
	add.s32 	%r381, %r378, %r380;
	setp.gt.u64 	%p49, %rd19, 224;
	ld.shared.u32 	%r382, [_ZZN3cub18CUB_300001_SM_10006detail6reduce28DeviceReduceSingleTileKernelINS2_10policy_hubIiyN4cuda3std3__44plusIiEEE10Policy1000EN6thrust24THRUST_300001_SM_1000_NS10device_ptrIiEEPiyS9_iiNS7_10__identityEEEvT0_T1_T2_T3_T4_T6_E12temp_storage+36];
	selp.b32 	%r383, %r382, 0, %p49;
	add.s32 	%r470, %r381, %r383;
	bra.uni 	$L__BB16_49;
$L__BB16_28:
	mov.u32 	%r43, %tid.x;
	cvt.u64.u32 	%rd6, %r43;
	mul.wide.u32 	%rd22, %r43, 4;
	add.s64 	%rd7, %rd2, %rd22;
	ld.global.u32 	%r82, [%rd7];
	ld.global.u32 	%r83, [%rd7+1024];
	ld.global.u32 	%r84, [%rd7+2048];
	ld.global.u32 	%r85, [%rd7+3072];
	ld.global.u32 	%r86, [%rd7+4096];
	ld.global.u32 	%r87, [%rd7+5120];
	ld.global.u32 	%r88, [%rd7+6144];
	ld.global.u32 	%r89, [%rd7+7168];
	ld.global.u32 	%r90, [%rd7+8192];
	ld.global.u32 	%r91, [%rd7+9216];
	ld.global.u32 	%r92, [%rd7+10240];
	ld.global.u32 	%r93, [%rd7+11264];
	ld.global.u32 	%r94, [%rd7+12288];
	ld.global.u32 	%r95, [%rd7+13312];
	ld.global.u32 	%r96, [%rd7+14336];
	ld.global.u32 	%r97, [%rd7+15360];
	add.s32 	%r98, %r83, %r82;
	add.s32 	%r99, %r84, %r98;
	add.s32 	%r100, %r85, %r99;
	add.s32 	%r101, %r86, %r100;
	add.s32 	%r102, %r87, %r101;
	add.s32 	%r103, %r88, %r102;
	add.s32 	%r104, %r89, %r103;
	add.s32 	%r105, %r90, %r104;
	add.s32 	%r106, %r91, %r105;
	add.s32 	%r107, %r92, %r106;
	add.s32 	%r108, %r93, %r107;
	add.s32 	%r109, %r94, %r108;
	add.s32 	%r110, %r95, %r109;
	add.s32 	%r111, %r96, %r110;
	add.s32 	%r469, %r97, %r111;
	add.s64 	%rd8, %rd19, -4096;
	setp.lt.u64 	%p3, %rd8, 4096;
	mov.b64 	%rd53, 4096;
	@%p3 bra 	$L__BB16_32;
	mov.b64 	%rd53, 4096;
$L__BB16_30:
	shl.b64 	%rd24, %rd53, 2;
	add.s64 	%rd25, %rd7, %rd24;
	ld.global.u32 	%r112, [%rd25];
	ld.global.u32 	%r113, [%rd25+1024];
	ld.global.u32 	%r114, [%rd25+2048];
	ld.global.u32 	%r115, [%rd25+3072];
	ld.global.u32 	%r116, [%rd25+4096];
	ld.global.u32 	%r117, [%rd25+5120];
	ld.global.u32 	%r118, [%rd25+6144];
	ld.global.u32 	%r119, [%rd25+7168];
	ld.global.u32 	%r120, [%rd25+8192];
	ld.global.u32 	%r121, [%rd25+9216];
	ld.global.u32 	%r122, [%rd25+10240];
	ld.global.u32 	%r123, [%rd25+11264];
	ld.global.u32 	%r124, [%rd25+12288];
	ld.global.u32 	%r125, [%rd25+13312];
	ld.global.u32 	%r126, [%rd25+14336];
	ld.global.u32 	%r127, [%rd25+15360];
	add.s32 	%r128, %r112, %r469;
	add.s32 	%r129, %r113, %r128;
	add.s32 	%r130, %r114, %r129;
	add.s32 	%r131, %r115, %r130;
	add.s32 	%r132, %r116, %r131;
	add.s32 	%r133, %r117, %r132;
	add.s32 	%r134, %r118, %r133;
	add.s32 	%r135, %r119, %r134;
	add.s32 	%r136, %r120, %r135;
	add.s32 	%r137, %r121, %r136;
	add.s32 	%r138, %r122, %r137;
	add.s32 	%r139, %r123, %r138;
	add.s32 	%r140, %r124, %r139;
	add.s32 	%r141, %r125, %r140;
	add.s32 	%r142, %r126, %r141;
	add.s32 	%r469, %r127, %r142;
	sub.s64 	%rd26, %rd19, %rd53;
	setp.lt.u64 	%p4, %rd26, 4096;
	@%p4 bra 	$L__BB16_45;
	add.s64 	%rd53, %rd53, 4096;
	setp.le.u64 	%p5, %rd53, %rd8;
	@%p5 bra 	$L__BB16_30;
$L__BB16_32:
	setp.le.u64 	%p6, %rd19, %rd53;
	cvt.u32.u64 	%r143, %rd53;
	cvt.u32.u64 	%r144, %rd19;
	sub.s32 	%r145, %r144, %r143;
	setp.ge.s32 	%p7, %r43, %r145;
	or.pred  	%p8, %p6, %p7;
	@%p8 bra 	$L__BB16_45;
	not.b32 	%r149, %r43;
	add.s32 	%r150, %r149, %r144;
	sub.s32 	%r152, %r150, %r143;
	shr.u32 	%r153, %r152, 8;
	add.s32 	%r48, %r153, 1;
	and.b32  	%r49, %r48, 15;
	setp.lt.u32 	%p9, %r152, 3840;
	mov.u32 	%r459, %r43;
	@%p9 bra 	$L__BB16_36;
	and.b32  	%r154, %r48, 33554416;
	neg.s32 	%r455, %r154;
	add.s64 	%rd27, %rd53, %rd6;
	shl.b64 	%rd28, %rd27, 2;
	add.s64 	%rd29, %rd28, %rd2;
	add.s64 	%rd54, %rd29, 8192;
	mov.u32 	%r459, %r43;
$L__BB16_35:
	.pragma "nounroll";
	ld.global.u32 	%r155, [%rd54+-8192];
	add.s32 	%r156, %r155, %r469;
	ld.global.u32 	%r157, [%rd54+-7168];
	add.s32 	%r158, %r157, %r156;
	ld.global.u32 	%r159, [%rd54+-6144];
	add.s32 	%r160, %r159, %r158;
	ld.global.u32 	%r161, [%rd54+-5120];
	add.s32 	%r162, %r161, %r160;
	ld.global.u32 	%r163, [%rd54+-4096];
	add.s32 	%r164, %r163, %r162;
	ld.global.u32 	%r165, [%rd54+-3072];
	add.s32 	%r166, %r165, %r164;
	ld.global.u32 	%r167, [%rd54+-2048];
	add.s32 	%r168, %r167, %r166;
	ld.global.u32 	%r169, [%rd54+-1024];
	add.s32 	%r170, %r169, %r168;
	ld.global.u32 	%r171, [%rd54];
	add.s32 	%r172, %r171, %r170;
	ld.global.u32 	%r173, [%rd54+1024];
	add.s32 	%r174, %r173, %r172;
	ld.global.u32 	%r175, [%rd54+2048];
	add.s32 	%r176, %r175, %r174;
	ld.global.u32 	%r177, [%rd54+3072];
	add.s32 	%r178, %r177, %r176;
	ld.global.u32 	%r179, [%rd54+4096];
	add.s32 	%r180, %r179, %r178;
	ld.global.u32 	%r181, [%rd54+5120];
	add.s32 	%r182, %r181, %r180;
	ld.global.u32 	%r183, [%rd54+6144];
	add.s32 	%r184, %r183, %r182;
	ld.global.u32 	%r185, [%rd54+7168];
	add.s32 	%r469, %r185, %r184;
	add.s32 	%r459, %r459, 4096;
	add.s32 	%r455, %r455, 16;
	add.s64 	%rd54, %rd54, 16384;
	setp.ne.s32 	%p10, %r455, 0;
	@%p10 bra 	$L__BB16_35;
$L__BB16_36:
	setp.eq.s32 	%p11, %r49, 0;
	@%p11 bra 	$L__BB16_45;
	and.b32  	%r60, %r48, 7;
	setp.lt.u32 	%p12, %r49, 8;
	@%p12 bra 	$L__BB16_39;
	cvt.u64.u32 	%rd30, %r459;
	add.s64 	%rd31, %rd53, %rd30;
	shl.b64 	%rd32, %rd31, 2;
	add.s64 	%rd33, %rd2, %rd32;
	ld.global.u32 	%r187, [%rd33];
	add.s32 	%r188, %r187, %r469;
	ld.global.u32 	%r189, [%rd33+1024];
	add.s32 	%r190, %r189, %r188;
	ld.global.u32 	%r191, [%rd33+2048];
	add.s32 	%r192, %r191, %r190;
	ld.global.u32 	%r193, [%rd33+3072];
	add.s32 	%r194, %r193, %r192;
	ld.global.u32 	%r195, [%rd33+4096];
	add.s32 	%r196, %r195, %r194;
	ld.global.u32 	%r197, [%rd33+5120];
	add.s32 	%r198, %r197, %r196;
	ld.global.u32 	%r199, [%rd33+6144];
	add.s32 	%r200, %r199, %r198;
	ld.global.u32 	%r201, [%rd33+7168];
	add.s32 	%r469, %r201, %r200;
	add.s32 	%r459, %r459, 2048;
$L__BB16_39:
	setp.eq.s32 	%p13, %r60, 0;
	@%p13 bra 	$L__BB16_45;
	and.b32  	%r66, %r48, 3;
	setp.lt.u32 	%p14, %r60, 4;
	@%p14 bra 	$L__BB16_42;
	cvt.u64.u32 	%rd34, %r459;
	add.s64 	%rd35, %rd53, %rd34;
	shl.b64 	%rd36, %rd35, 2;
	add.s64 	%rd37, %rd2, %rd36;
	ld.global.u32 	%r203, [%rd37];
	add.s32 	%r204, %r203, %r469;
	ld.global.u32 	%r205, [%rd37+1024];
	add.s32 	%r206, %r205, %r204;
	ld.global.u32 	%r207, [%rd37+2048];
	add.s32 	%r208, %r207, %r206;
	ld.global.u32 	%r209, [%rd37+3072];
	add.s32 	%r469, %r209, %r208;
	add.s32 	%r459, %r459, 1024;
$L__BB16_42:
	setp.eq.s32 	%p15, %r66, 0;
	@%p15 bra 	$L__BB16_45;
	cvt.u64.u32 	%rd38, %r459;
	add.s64 	%rd39, %rd53, %rd38;
	shl.b64 	%rd40, %rd39, 2;
	add.s64 	%rd55, %rd2, %rd40;
	neg.s32 	%r467, %r66;
$L__BB16_44:
	.pragma "nounroll";
	ld.global.u32 	%r210, [%rd55];
	add.s32 	%r469, %r210, %r469;
	add.s64 	%rd55, %rd55, 1024;
	add.s32 	%r467, %r467, 1;
	setp.ne.s32 	%p16, %r467, 0;
	@%p16 bra 	$L__BB16_44;
$L__BB16_45:
	// begin inline asm
	mov.u32 %r211, %laneid;
	// end inline asm
	mov.b32 	%r214, 1;
	mov.b32 	%r235, 31;
	mov.b32 	%r236, -1;
	// begin inline asm
	shfl.sync.down.b32 %r212, %r469, %r214, %r235, %r236;
	// end inline asm
	setp.gt.s32 	%p17, %r211, 30;
	selp.b32 	%r237, 0, %r212, %p17;
	add.s32 	%r218, %r237, %r469;
	mov.b32 	%r219, 2;
	// begin inline asm
	shfl.sync.down.b32 %r217, %r218, %r219, %r235, %r236;
	// end inline asm
	setp.gt.s32 	%p18, %r211, 29;
	selp.b32 	%r238, 0, %r217, %p18;
	add.s32 	%r223, %r218, %r238;
	mov.b32 	%r224, 4;
	// begin inline asm
	shfl.sync.down.b32 %r222, %r223, %r224, %r235, %r236;
	// end inline asm
	setp.gt.s32 	%p19, %r211, 27;
	selp.b32 	%r239, 0, %r222, %p19;
	add.s32 	%r228, %r223, %r239;
	mov.b32 	%r229, 8;
	// begin inline asm
	shfl.sync.down.b32 %r227, %r228, %r229, %r235, %r236;
	// end inline asm
	setp.gt.s32 	%p20, %r211, 23;
	selp.b32 	%r240, 0, %r227, %p20;
	add.s32 	%r233, %r228, %r240;
	mov.b32 	%r234, 16;
	// begin inline asm
	shfl.sync.down.b32 %r232, %r233, %r234, %r235, %r236;
	// end inline asm
	setp.gt.s32 	%p21, %r211, 15;
	selp.b32 	%r241, 0, %r232, %p21;
	add.s32 	%r470, %r233, %r241;
	setp.ne.s32 	%p22, %r211, 0;
	@%p22 bra 	$L__BB16_47;
	shr.u32 	%r242, %r43, 3;
	and.b32  	%r243, %r242, 124;
	mov.u32 	%r244, _ZZN3cub18CUB_300001_SM_10006detail6reduce28DeviceReduceSingleTileKernelINS2_10policy_hubIiyN4cuda3std3__44plusIiEEE10Policy1000EN6thrust24THRUST_300001_SM_1000_NS10device_ptrIiEEPiyS9_iiNS7_10__identityEEEvT0_T1_T2_T3_T4_T6_E12temp_storage;
	add.s32 	%r245, %r244, %r243;
	st.shared.u32 	[%r245+8], %r470;
$L__BB16_47:
	bar.sync 	0;
	setp.ne.s32 	%p23, %r43, 0;
	@%p23 bra 	$L__BB16_49;
	ld.shared.u32 	%r246, [_ZZN3cub18CUB_300001_SM_10006detail6reduce28DeviceReduceSingleTileKernelINS2_10policy_hubIiyN4cuda3std3__44plusIiEEE10Policy1000EN6thrust24THRUST_300001_SM_1000_NS10device_ptrIiEEPiyS9_iiNS7_10__identityEEEvT0_T1_T2_T3_T4_T6_E12temp_storage+12];
	add.s32 	%r247, %r246, %r470;
	ld.shared.u32 	%r248, [_ZZN3cub18CUB_300001_SM_10006detail6reduce28DeviceReduceSingleTileKernelINS2_10policy_hubIiyN4cuda3std3__44plusIiEEE10Policy1000EN6thrust24THRUST_300001_SM_1000_NS10device_ptrIiEEPiyS9_iiNS7_10__identityEEEvT0_T1_T2_T3_T4_T6_E12temp_storage+16];
	add.s32 	%r249, %r247, %r248;
	ld.shared.u32 	%r250, [_ZZN3cub18CUB_300001_SM_10006detail6reduce28DeviceReduceSingleTileKernelINS2_10policy_hubIiyN4cuda3std3__44plusIiEEE10Policy1000EN6thrust24THRUST_300001_SM_1000_NS10device_ptrIiEEPiyS9_iiNS7_10__identityEEEvT0_T1_T2_T3_T4_T6_E12temp_storage+20];
	add.s32 	%r251, %r249, %r250;
	ld.shared.u32 	%r252, [_ZZN3cub18CUB_300001_SM_10006detail6reduce28DeviceReduceSingleTileKernelINS2_10policy_hubIiyN4cuda3std3__44plusIiEEE10Policy1000EN6thrust24THRUST_300001_SM_1000_NS10device_ptrIiEEPiyS9_iiNS7_10__identityEEEvT0_T1_T2_T3_T4_T6_E12temp_storage+24];
	add.s32 	%r253, %r251, %r252;
	ld.shared.u32 	%r254, [_ZZN3cub18CUB_300001_SM_10006detail6reduce28DeviceReduceSingleTileKernelINS2_10policy_hubIiyN4cuda3std3__44plusIiEEE10Policy1000EN6thrust24THRUST_300001_SM_1000_NS10device_ptrIiEEPiyS9_iiNS7_10__identityEEEvT0_T1_T2_T3_T4_T6_E12temp_storage+28];
	add.s32 	%r255, %r253, %r254;
	ld.shared.u32 	%r256, [_ZZN3cub18CUB_300001_SM_10006detail6reduce28DeviceReduceSingleTileKernelINS2_10policy_hubIiyN4cuda3std3__44plusIiEEE10Policy1000EN6thrust24THRUST_300001_SM_1000_NS10device_ptrIiEEPiyS9_iiNS7_10__identityEEEvT0_T1_T2_T3_T4_T6_E12temp_storage+32];
	add.s32 	%r257, %r255, %r256;
	ld.shared.u32 	%r258, [_ZZN3cub18CUB_300001_SM_10006detail6reduce28DeviceReduceSingleTileKernelINS2_10policy_hubIiyN4cuda3std3__44plusIiEEE10Policy1000EN6thrust24THRUST_300001_SM_1000_NS10device_ptrIiEEPiyS9_iiNS7_10__identityEEEvT0_T1_T2_T3_T4_T6_E12temp_storage+36];
	add.s32 	%r470, %r257, %r258;
$L__BB16_49:
	mov.u32 	%r432, %tid.x;
	setp.ne.s32 	%p57, %r432, 0;
	@%p57 bra 	$L__BB16_51;
	add.s32 	%r433, %r470, %r81;
	st.global.u32 	[%rd1], %r433;
$L__BB16_51:
	ret;

}
	// .globl	_ZN3cub18CUB_300001_SM_10006detail6reduce18DeviceReduceKernelINS2_10policy_hubIiyN4cuda3std3__44plusIiEEE10Policy1000EN6thrust24THRUST_300001_SM_1000_NS10device_ptrIiEEyS9_iNS7_10__identityEEEvT0_PT3_T1_NS0_13GridEvenShareISK_EET2_T4_
.visible .entry _ZN3cub18CUB_300001_SM_10006detail6reduce18DeviceReduceKernelINS2_10policy_hubIiyN4cuda3std3__44plusIiEEE10Policy1000EN6thrust24THRUST_300001_SM_1000_NS10device_ptrIiEEyS9_iNS7_10__identityEEEvT0_PT3_T1_NS0_13GridEvenShareISK_EET2_T4_(
	.param .align 8 .b8 _ZN3cub18CUB_300001_SM_10006detail6reduce18DeviceReduceKernelINS2_10policy_hubIiyN4cuda3std3__44plusIiEEE10Policy1000EN6thrust24THRUST_300001_SM_1000_NS10device_ptrIiEEyS9_iNS7_10__identityEEEvT0_PT3_T1_NS0_13GridEvenShareISK_EET2_T4__param_0[8],
	.param .u64 .ptr .align 1 _ZN3cub18CUB_300001_SM_10006detail6reduce18DeviceReduceKernelINS2_10policy_hubIiyN4cuda3std3__44plusIiEEE10Policy1000EN6thrust24THRUST_300001_SM_1000_NS10device_ptrIiEEyS9_iNS7_10__identityEEEvT0_PT3_T1_NS0_13GridEvenShareISK_EET2_T4__param_1,
	.param .u64 _ZN3cub18CUB_300001_SM_10006detail6reduce18DeviceReduceKernelINS2_10policy_hubIiyN4cuda3std3__44plusIiEEE10Policy1000EN6thrust24THRUST_300001_SM_1000_NS10device_ptrIiEEyS9_iNS7_10__identityEEEvT0_PT3_T1_NS0_13GridEvenShareISK_EET2_T4__param_2,
	.param .align 8 .b8 _ZN3cub18CUB_300001_SM_10006detail6reduce18DeviceReduceKernelINS2_10policy_hubIiyN4cuda3std3__44plusIiEEE10Policy1000EN6thrust24THRUST_300001_SM_1000_NS10device_ptrIiEEyS9_iNS7_10__identityEEEvT0_PT3_T1_NS0_13GridEvenShareISK_EET2_T4__param_3[72],
	.param .align 1 .b8 _ZN3cub18CUB_300001_SM_10006detail6reduce18DeviceReduceKernelINS2_10policy_hubIiyN4cuda3std3__44plusIiEEE10Policy1000EN6thrust24THRUST_300001_SM_1000_NS10device_ptrIiEEyS9_iNS7_10__identityEEEvT0_PT3_T1_NS0_13GridEvenShareISK_EET2_T4__param_4[1],
	.param .align 1 .b8 _ZN3cub18CUB_300001_SM_10006detail6reduce18DeviceReduceKernelINS2_10policy_hubIiyN4cuda3std3__44plusIiEEE10Policy1000EN6thrust24THRUST_300001_SM_1000_NS10device_ptrIiEEyS9_iNS7_10__identityEEEvT0_PT3_T1_NS0_13GridEvenShareISK_EET2_T4__param_5[1]
)
.maxntid 256
{
	.reg .pred 	%p<57>;
	.reg .b16 	%rs<4>;
	.reg .b32 	%r<502>;
	.reg .b64 	%rd<78>;
	// demoted variable
	.shared .align 4 .b8 _ZZN3cub18CUB_300001_SM_10006detail6reduce18DeviceReduceKernelINS2_10policy_hubIiyN4cuda3std3__44plusIiEEE10Policy1000EN6thrust24THRUST_300001_SM_1000_NS10device_ptrIiEEyS9_iNS7_10__identityEEEvT0_PT3_T1_NS0_13GridEvenShareISK_EET2_T4_E12temp_storage[44];
	ld.param.u64 	%rd1, [_ZN3cub18CUB_300001_SM_10006detail6reduce18DeviceReduceKernelINS2_10policy_hubIiyN4cuda3std3__44plusIiEEE10Policy1000EN6thrust24THRUST_300001_SM_1000_NS10device_ptrIiEEyS9_iNS7_10__identityEEEvT0_PT3_T1_NS0_13GridEvenShareISK_EET2_T4__param_3+32];
	ld.param.u32 	%r1, [_ZN3cub18CUB_300001_SM_10006detail6reduce18DeviceReduceKernelINS2_10policy_hubIiyN4cuda3std3__44plusIiEEE10Policy1000EN6thrust24THRUST_300001_SM_1000_NS10device_ptrIiEEyS9_iNS7_10__identityEEEvT0_PT3_T1_NS0_13GridEvenShareISK_EET2_T4__param_3+40];
	ld.param.u64 	%rd25, [_ZN3cub18CUB_300001_SM_10006detail6reduce18DeviceReduceKernelINS2_10policy_hubIiyN4cuda3std3__44plusIiEEE10Policy1000EN6thrust24THRUST_300001_SM_1000_NS10device_ptrIiEEyS9_iNS7_10__identityEEEvT0_PT3_T1_NS0_13GridEvenShareISK_EET2_T4__param_0];
	cvta.to.global.u64 	%rd2, %rd25;
	mov.u32 	%r2, %ctaid.x;
	shl.b32 	%r88, %r1, 12;
	cvt.s64.s32 	%rd3, %r88;
	shl.b32 	%r89, %r2, 12;
	cvt.u64.u32 	%rd4, %r89;
	sub.s64 	%rd5, %rd1, %rd4;
	setp.gt.u64 	%p1, %rd5, 4095;
	@%p1 bra 	$L__BB17_25;
	cvt.u32.u64 	%r287, %rd4;
	cvt.u32.u64 	%r3, %rd1;
	sub.s32 	%r4, %r3, %r287;
	mov.u32 	%r5, %tid.x;
	setp.ge.s32 	%p23, %r5, %r4;
	mov.b32 	%r482, 0;
	mov.u32 	%r471, %r5;
	@%p23 bra 	$L__BB17_3;
	add.s32 	%r289, %r287, %r5;
	mul.wide.u32 	%rd51, %r289, 4;
	add.s64 	%rd52, %rd2, %rd51;
	ld.global.u32 	%r482, [%rd52];
	add.s32 	%r471, %r5, 256;
$L__BB17_3:
	setp.ge.s32 	%p24, %r471, %r4;
	@%p24 bra 	$L__BB17_16;
	not.b32 	%r292, %r471;
	add.s32 	%r293, %r292, %r3;
	sub.s32 	%r294, %r293, %r287;
	shr.u32 	%r295, %r294, 8;
	add.s32 	%r10, %r295, 1;
	and.b32  	%r11, %r10, 15;
	setp.lt.u32 	%p25, %r294, 3840;
	@%p25 bra 	$L__BB17_7;
	and.b32  	%r296, %r10, 33554416;
	neg.s32 	%r467, %r296;
	mul.wide.u32 	%rd53, %r2, 16384;
	mul.wide.u32 	%rd54, %r471, 4;
	or.b64  	%rd55, %rd53, %rd54;
	add.s64 	%rd56, %rd55, %rd2;
	add.s64 	%rd72, %rd56, 8192;
$L__BB17_6:
	.pragma "nounroll";
	ld.global.u32 	%r297, [%rd72+-8192];
	add.s32 	%r298, %r297, %r482;
	ld.global.u32 	%r299, [%rd72+-7168];
	add.s32 	%r300, %r299, %r298;
	ld.global.u32 	%r301, [%rd72+-6144];
	add.s32 	%r302, %r301, %r300;
	ld.global.u32 	%r303, [%rd72+-5120];
	add.s32 	%r304, %r303, %r302;
	ld.global.u32 	%r305, [%rd72+-4096];
	add.s32 	%r306, %r305, %r304;
	ld.global.u32 	%r307, [%rd72+-3072];
	add.s32 	%r308, %r307, %r306;
	ld.global.u32 	%r309, [%rd72+-2048];
	add.s32 	%r310, %r309, %r308;
	ld.global.u32 	%r311, [%rd72+-1024];
	add.s32 	%r312, %r311, %r310;
	ld.global.u32 	%r313, [%rd72];
	add.s32 	%r314, %r313, %r312;
	ld.global.u32 	%r315, [%rd72+1024];
	add.s32 	%r316, %r315, %r314;
	ld.global.u32 	%r317, [%rd72+2048];
	add.s32 	%r318, %r317, %r316;
	ld.global.u32 	%r319, [%rd72+3072];
	add.s32 	%r320, %r319, %r318;
	ld.global.u32 	%r321, [%rd72+4096];
	add.s32 	%r322, %r321, %r320;
	ld.global.u32 	%r323, [%rd72+5120];
	add.s32 	%r324, %r323, %r322;
	ld.global.u32 	%r325, [%rd72+6144];
	add.s32 	%r326, %r325, %r324;
	ld.global.u32 	%r327, [%rd72+7168];
	add.s32 	%r482, %r327, %r326;
	add.s32 	%r471, %r471, 4096;
	add.s32 	%r467, %r467, 16;
	add.s64 	%rd72, %rd72, 16384;
	setp.ne.s32 	%p26, %r467, 0;
	@%p26 bra 	$L__BB17_6;
$L__BB17_7:
	setp.eq.s32 	%p27, %r11, 0;
	@%p27 bra 	$L__BB17_16;
	and.b32  	%r22, %r10, 7;
	setp.lt.u32 	%p28, %r11, 8;
	@%p28 bra 	$L__BB17_10;
	cvt.s64.s32 	%rd57, %r471;
	add.s64 	%rd58, %rd57, %rd4;
	shl.b64 	%rd59, %rd58, 2;
	add.s64 	%rd60, %rd2, %rd59;
	ld.global.u32 	%r329, [%rd60];
	add.s32 	%r330, %r329, %r482;
	ld.global.u32 	%r331, [%rd60+1024];
	add.s32 	%r332, %r331, %r330;
	ld.global.u32 	%r333, [%rd60+2048];
	add.s32 	%r334, %r333, %r332;
	ld.global.u32 	%r335, [%rd60+3072];
	add.s32 	%r336, %r335, %r334;
	ld.global.u32 	%r337, [%rd60+4096];
	add.s32 	%r338, %r337, %r336;
	ld.global.u32 	%r339, [%rd60+5120];
	add.s32 	%r340, %r339, %r338;
	ld.global.u32 	%r341, [%rd60+6144];
	add.s32 	%r342, %r341, %r340;
	ld.global.u32 	%r343, [%rd60+7168];
	add.s32 	%r482, %r343, %r342;
	add.s32 	%r471, %r471, 2048;
$L__BB17_10:
	setp.eq.s32 	%p29, %r22, 0;
	@%p29 bra 	$L__BB17_16;
	and.b32  	%r28, %r10, 3;
	setp.lt.u32 	%p30, %r22, 4;
	@%p30 bra 	$L__BB17_13;
	cvt.s64.s32 	%rd61, %r471;
	add.s64 	%rd62, %rd61, %rd4;
	shl.b64 	%rd63, %rd62, 2;
	add.s64 	%rd64, %rd2, %rd63;
	ld.global.u32 	%r345, [%rd64];
	add.s32 	%r346, %r345, %r482;
	ld.global.u32 	%r347, [%rd64+1024];
	add.s32 	%r348, %r347, %r346;
	ld.global.u32 	%r349, [%rd64+2048];
	add.s32 	%r350, %r349, %r348;
	ld.global.u32 	%r351, [%rd64+3072];
	add.s32 	%r482, %r351, %r350;
	add.s32 	%r471, %r471, 1024;
$L__BB17_13:
	setp.eq.s32 	%p31, %r28, 0;
	@%p31 bra 	$L__BB17_16;
	mul.wide.u32 	%rd65, %r2, 16384;
	add.s64 	%rd9, %rd2, %rd65;
	neg.s32 	%r479, %r28;
$L__BB17_15:
	.pragma "nounroll";
	mul.wide.s32 	%rd66, %r471, 4;
	add.s64 	%rd67, %rd9, %rd66;
	ld.global.u32 	%r352, [%rd67];
	add.s32 	%r482, %r352, %r482;
	add.s32 	%r471, %r471, 256;
	add.s32 	%r479, %r479, 1;
	setp.ne.s32 	%p32, %r479, 0;
	@%p32 bra 	$L__BB17_15;
$L__BB17_16:
	setp.lt.s32 	%p33, %r4, 256;
	@%p33 bra 	$L__BB17_21;
	// begin inline asm
	mov.u32 %r416, %laneid;
	// end inline asm
	mov.b32 	%r419, 1;
	mov.b32 	%r440, 31;
	mov.b32 	%r441, -1;
	// begin inline asm
	shfl.sync.down.b32 %r417, %r482, %r419, %r440, %r441;
	// end inline asm
	setp.gt.s32 	%p49, %r416, 30;
	selp.b32 	%r442, 0, %r417, %p49;
	add.s32 	%r423, %r442, %r482;
	mov.b32 	%r424, 2;
	// begin inline asm
	shfl.sync.down.b32 %r422, %r423, %r424, %r440, %r441;
	// end inline asm
	setp.gt.s32 	%p50, %r416, 29;
	selp.b32 	%r443, 0, %r422, %p50;
	add.s32 	%r428, %r423, %r443;
	mov.b32 	%r429, 4;
	// begin inline asm
	shfl.sync.down.b32 %r427, %r428, %r429, %r440, %r441;
	// end inline asm
	setp.gt.s32 	%p51, %r416, 27;
	selp.b32 	%r444, 0, %r427, %p51;
	add.s32 	%r433, %r428, %r444;
	mov.b32 	%r434, 8;
	// begin inline asm
	shfl.sync.down.b32 %r432, %r433, %r434, %r440, %r441;
	// end inline asm
	setp.gt.s32 	%p52, %r416, 23;
	selp.b32 	%r445, 0, %r432, %p52;
	add.s32 	%r438, %r433, %r445;
	mov.b32 	%r439, 16;
	// begin inline asm
	shfl.sync.down.b32 %r437, %r438, %r439, %r440, %r441;
	// end inline asm
	setp.gt.s32 	%p53, %r416, 15;
	selp.b32 	%r446, 0, %r437, %p53;
	add.s32 	%r501, %r438, %r446;
	setp.ne.s32 	%p54, %r416, 0;
	@%p54 bra 	$L__BB17_19;
	shr.u32 	%r447, %r5, 3;
	and.b32  	%r448, %r447, 124;
	mov.u32 	%r449, _ZZN3cub18CUB_300001_SM_10006detail6reduce18DeviceReduceKernelINS2_10policy_hubIiyN4cuda3std3__44plusIiEEE10Policy1000EN6thrust24THRUST_300001_SM_1000_NS10device_ptrIiEEyS9_iNS7_10__identityEEEvT0_PT3_T1_NS0_13GridEvenShareISK_EET2_T4_E12temp_storage;
	add.s32 	%r450, %r449, %r448;
	st.shared.u32 	[%r450+8], %r501;
$L__BB17_19:
	bar.sync 	0;
	setp.ne.s32 	%p55, %r5, 0;
	@%p55 bra 	$L__BB17_46;
	ld.shared.u32 	%r451, [_ZZN3cub18CUB_300001_SM_10006detail6reduce18DeviceReduceKernelINS2_10policy_hubIiyN4cuda3std3__44plusIiEEE10Policy1000EN6thrust24THRUST_300001_SM_1000_NS10device_ptrIiEEyS9_iNS7_10__identityEEEvT0_PT3_T1_NS0_13GridEvenShareISK_EET2_T4_E12temp_storage+12];
	add.s32 	%r452, %r451, %r501;
	ld.shared.u32 	%r453, [_ZZN3cub18CUB_300001_SM_10006detail6reduce18DeviceReduceKernelINS2_10policy_hubIiyN4cuda3std3__44plusIiEEE10Policy1000EN6thrust24THRUST_300001_SM_1000_NS10device_ptrIiEEyS9_iNS7_10__identityEEEvT0_PT3_T1_NS0_13GridEvenShareISK_EET2_T4_E12temp_storage+16];
	add.s32 	%r454, %r452, %r453;
	ld.shared.u32 	%r455, [_ZZN3cub18CUB_300001_SM_10006detail6reduce18DeviceReduceKernelINS2_10policy_hubIiyN4cuda3std3__44plusIiEEE10Policy1000EN6thrust24THRUST_300001_SM_1000_NS10device_ptrIiEEyS9_iNS7_10__identityEEEvT0_PT3_T1_NS0_13GridEvenShareISK_EET2_T4_E12temp_storage+20];
	add.s32 	%r456, %r454, %r455;
	ld.shared.u32 	%r457, [_ZZN3cub18CUB_300001_SM_10006detail6reduce18DeviceReduceKernelINS2_10policy_hubIiyN4cuda3std3__44plusIiEEE10Policy1000EN6thrust24THRUST_300001_SM_1000_NS10device_ptrIiEEyS9_iNS7_10__identityEEEvT0_PT3_T1_NS0_13GridEvenShareISK_EET2_T4_E12temp_storage+24];
	add.s32 	%r458, %r456, %r457;
	ld.shared.u32 	%r459, [_ZZN3cub18CUB_300001_SM_10006detail6reduce18DeviceReduceKernelINS2_10policy_hubIiyN4cuda3std3__44plusIiEEE10Policy1000EN6thrust24THRUST_300001_SM_1000_NS10device_ptrIiEEyS9_iNS7_10__identityEEEvT0_PT3_T1_NS0_13GridEvenShareISK_EET2_T4_E12temp_storage+28];
	add.s32 	%r460, %r458, %r459;
	ld.shared.u32 	%r461, [_ZZN3cub18CUB_300001_SM_10006detail6reduce18DeviceReduceKernelINS2_10policy_hubIiyN4cuda3std3__44plusIiEEE10Policy1000EN6thrust24THRUST_300001_SM_1000_NS10device_ptrIiEEyS9_iNS7_10__identityEEEvT0_PT3_T1_NS0_13GridEvenShareISK_EET2_T4_E12temp_storage+32];
	add.s32 	%r462, %r460, %r461;
	ld.shared.u32 	%r463, [_ZZN3cub18CUB_300001_SM_10006detail6reduce18DeviceReduceKernelINS2_10policy_hubIiyN4cuda3std3__44plusIiEEE10Policy1000EN6thrust24THRUST_300001_SM_1000_NS10device_ptrIiEEyS9_iNS7_10__identityEEEvT0_PT3_T1_NS0_13GridEvenShareISK_EET2_T4_E12temp_storage+36];
	add.s32 	%r501, %r462, %r463;
	bra.uni 	$L__BB17_46;
$L__BB17_21:
	// begin inline asm
	mov.u32 %r353, %laneid;
	// end inline asm
	and.b32  	%r379, %r5, 992;
	add.s32 	%r380, %r379, 32;
	setp.gt.s32 	%p34, %r380, %r4;
	not.b32 	%r381, %r379;
	add.s32 	%r382, %r4, %r381;
	selp.b32 	%r377, %r382, 31, %p34;
	mov.b32 	%r356, 1;
	mov.b32 	%r378, -1;
	// begin inline asm
	shfl.sync.down.b32 %r354, %r482, %r356, %r377, %r378;
	// end inline asm
	setp.lt.s32 	%p35, %r353, %r377;
	selp.b32 	%r383, %r354, 0, %p35;
	add.s32 	%r360, %r383, %r482;
	mov.b32 	%r361, 2;
	// begin inline asm
	shfl.sync.down.b32 %r359, %r360, %r361, %r377, %r378;
	// end inline asm
	add.s32 	%r384, %r353, 2;
	setp.gt.s32 	%p36, %r384, %r377;
	selp.b32 	%r385, 0, %r359, %p36;
	add.s32 	%r365, %r360, %r385;
	mov.b32 	%r366, 4;
	// begin inline asm
	shfl.sync.down.b32 %r364, %r365, %r366, %r377, %r378;
	// end inline asm
	add.s32 	%r386, %r353, 4;
	setp.gt.s32 	%p37, %r386, %r377;
	selp.b32 	%r387, 0, %r364, %p37;
	add.s32 	%r370, %r365, %r387;
	mov.b32 	%r371, 8;
	// begin inline asm
	shfl.sync.down.b32 %r369, %r370, %r371, %r377, %r378;
	// end inline asm
	add.s32 	%r388, %r353, 8;
	setp.gt.s32 	%p38, %r388, %r377;
	selp.b32 	%r389, 0, %r369, %p38;
	add.s32 	%r375, %r370, %r389;
	mov.b32 	%r376, 16;
	// begin inline asm
	shfl.sync.down.b32 %r374, %r375, %r376, %r377, %r378;
	// end inline asm
	add.s32 	%r390, %r353, 16;
	setp.gt.s32 	%p39, %r390, %r377;
	selp.b32 	%r391, 0, %r374, %p39;
	add.s32 	%r501, %r375, %r391;
	setp.ne.s32 	%p40, %r353, 0;
	@%p40 bra 	$L__BB17_23;
	shr.u32 	%r392, %r5, 3;
	and.b32  	%r393, %r392, 124;
	mov.u32 	%r394, _ZZN3cub18CUB_300001_SM_10006detail6reduce18DeviceReduceKernelINS2_10policy_hubIiyN4cuda3std3__44plusIiEEE10Policy1000EN6thrust24THRUST_300001_SM_1000_NS10device_ptrIiEEyS9_iNS7_10__identityEEEvT0_PT3_T1_NS0_13GridEvenShareISK_EET2_T4_E12temp_storage;
	add.s32 	%r395, %r394, %r393;
	st.shared.u32 	[%r395+8], %r501;
$L__BB17_23:
	bar.sync 	0;
	setp.ne.s32 	%p41, %r5, 0;
	@%p41 bra 	$L__BB17_46;
	setp.gt.s32 	%p42, %r4, 32;
	ld.shared.u32 	%r396, [_ZZN3cub18CUB_300001_SM_10006detail6reduce18DeviceReduceKernelINS2_10policy_hubIiyN4cuda3std3__44plusIiEEE10Policy1000EN6thrust24THRUST_300001_SM_1000_NS10device_ptrIiEEyS9_iNS7_10__identityEEEvT0_PT3_T1_NS0_13GridEvenShareISK_EET2_T4_E12temp_storage+12];
	selp.b32 	%r397, %r396, 0, %p42;
	add.s32 	%r398, %r397, %r501;
	setp.gt.s32 	%p43, %r4, 64;
	ld.shared.u32 	%r399, [_ZZN3cub18CUB_300001_SM_10006detail6reduce18DeviceReduceKernelINS2_10policy_hubIiyN4cuda3std3__44plusIiEEE10Policy1000EN6thrust24THRUST_300001_SM_1000_NS10device_ptrIiEEyS9_iNS7_10__identityEEEvT0_PT3_T1_NS0_13GridEvenShareISK_EET2_T4_E12temp_storage+16];
	selp.b32 	%r400, %r399, 0, %p43;
	add.s32 	%r401, %r398, %r400;
	setp.gt.s32 	%p44, %r4, 96;
	ld.shared.u32 	%r402, [_ZZN3cub18CUB_300001_SM_10006detail6reduce18DeviceReduceKernelINS2_10policy_hubIiyN4cuda3std3__44plusIiEEE10Policy1000EN6thrust24THRUST_300001_SM_1000_NS10device_ptrIiEEyS9_iNS7_10__identityEEEvT0_PT3_T1_NS0_13GridEvenShareISK_EET2_T4_E12temp_storage+20];
	selp.b32 	%r403, %r402, 0, %p44;
	add.s32 	%r404, %r401, %r403;
	setp.gt.s32 	%p45, %r4, 128;
	ld.shared.u32 	%r405, [_ZZN3cub18CUB_300001_SM_10006detail6reduce18DeviceReduceKernelINS2_10policy_hubIiyN4cuda3std3__44plusIiEEE10Policy1000EN6thrust24THRUST_300001_SM_1000_NS10device_ptrIiEEyS9_iNS7_10__identityEEEvT0_PT3_T1_NS0_13GridEvenShareISK_EET2_T4_E12temp_storage+24];
	selp.b32 	%r406, %r405, 0, %p45;
	add.s32 	%r407, %r404, %r406;
	setp.gt.s32 	%p46, %r4, 160;
	ld.shared.u32 	%r408, [_ZZN3cub18CUB_300001_SM_10006detail6reduce18DeviceReduceKernelINS2_10policy_hubIiyN4cuda3std3__44plusIiEEE10Policy1000EN6thrust24THRUST_300001_SM_1000_NS10device_ptrIiEEyS9_iNS7_10__identityEEEvT0_PT3_T1_NS0_13GridEvenShareISK_EET2_T4_E12temp_storage+28];
	selp.b32 	%r409, %r408, 0, %p46;
	add.s32 	%r410, %r407, %r409;
	setp.gt.s32 	%p47, %r4, 192;
	ld.shared.u32 	%r411, [_ZZN3cub18CUB_300001_SM_10006detail6reduce18DeviceReduceKernelINS2_10policy_hubIiyN4cuda3std3__44plusIiEEE10Policy1000EN6thrust24THRUST_300001_SM_1000_NS10device_ptrIiEEyS9_iNS7_10__identityEEEvT0_PT3_T1_NS0_13GridEvenShareISK_EET2_T4_E12temp_storage+32];
	selp.b32 	%r412, %r411, 0, %p47;
	add.s32 	%r413, %r410, %r412;
	setp.gt.s32 	%p48, %r4, 224;
	ld.shared.u32 	%r414, [_ZZN3cub18CUB_300001_SM_10006detail6reduce18DeviceReduceKernelINS2_10policy_hubIiyN4cuda3std3__44plusIiEEE10Policy1000EN6thrust24THRUST_300001_SM_1000_NS10device_ptrIiEEyS9_iNS7_10__identityEEEvT0_PT3_T1_NS0_13GridEvenShareISK_EET2_T4_E12temp_storage+36];
	selp.b32 	%r415, %r414, 0, %p48;
	add.s32 	%r501, %r413, %r415;
	bra.uni 	$L__BB17_46;
$L__BB17_25:
	cvt.u32.u64 	%r90, %rd4;
	mov.u32 	%r46, %tid.x;
	add.s32 	%r91, %r46, %r90;
	mul.wide.u32 	%rd26, %r91, 4;
	add.s64 	%rd27, %rd2, %rd26;
	ld.global.u32 	%r92, [%rd27];
	ld.global.u32 	%r93, [%rd27+1024];
	ld.global.u32 	%r94, [%rd27+2048];
	ld.global.u32 	%r95, [%rd27+3072];
	ld.global.u32 	%r96, [%rd27+4096];
	ld.global.u32 	%r97, [%rd27+5120];
	ld.global.u32 	%r98, [%rd27+6144];
	ld.global.u32 	%r99, [%rd27+7168];
	ld.global.u32 	%r100, [%rd27+8192];
	ld.global.u32 	%r101, [%rd27+9216];
	ld.global.u32 	%r102, [%rd27+10240];
	ld.global.u32 	%r103, [%rd27+11264];
	ld.global.u32 	%r104, [%rd27+12288];
	ld.global.u32 	%r105, [%rd27+13312];
	ld.global.u32 	%r106, [%rd27+14336];
	ld.global.u32 	%r107, [%rd27+15360];
	add.s32 	%r108, %r93, %r92;
	add.s32 	%r109, %r94, %r108;
	add.s32 	%r110, %r95, %r109;
	add.s32 	%r111, %r96, %r110;
	add.s32 	%r112, %r97, %r111;
	add.s32 	%r113, %r98, %r112;
	add.s32 	%r114, %r99, %r113;
	add.s32 	%r115, %r100, %r114;
	add.s32 	%r116, %r101, %r115;
	add.s32 	%r117, %r102, %r116;
	add.s32 	%r118, %r103, %r117;
	add.s32 	%r119, %r104, %r118;
	add.s32 	%r120, %r105, %r119;
	add.s32 	%r121, %r106, %r120;
	add.s32 	%r500, %r107, %r121;
	setp.lt.u64 	%p2, %rd5, %rd3;
	@%p2 bra 	$L__BB17_42;
	cvt.u32.u64 	%r123, %rd3;
	cvt.u64.u32 	%rd28, %r46;
	add.s64 	%rd74, %rd4, %rd3;
	cvt.u32.u64 	%r48, %rd1;
	not.b32 	%r125, %r46;
	add.s32 	%r126, %r125, %r48;
	sub.s32 	%r127, %r126, %r123;
	sub.s32 	%r483, %r127, %r90;
	add.s64 	%rd29, %rd74, %rd28;
	shl.b64 	%rd30, %rd29, 2;
	add.s64 	%rd31, %rd30, %rd2;
	add.s64 	%rd73, %rd31, 8192;
	mov.b32 	%r484, 0;
	shl.b32 	%r128, %r1, 12;
	mov.u64 	%rd75, %rd4;
$L__BB17_27:
	cvt.s64.s32 	%rd15, %r128;
	add.s64 	%rd75, %rd75, %rd15;
	add.s64 	%rd32, %rd1, -4096;
	setp.gt.u64 	%p3, %rd75, %rd32;
	@%p3 bra 	$L__BB17_29;
	shl.b32 	%r129, %r1, 12;
	cvt.s64.s32 	%rd33, %r129;
	cvt.u64.u32 	%rd34, %r46;
	add.s64 	%rd35, %rd75, %rd34;
	shl.b64 	%rd36, %rd35, 2;
	add.s64 	%rd37, %rd2, %rd36;
	ld.global.u32 	%r130, [%rd37];
	ld.global.u32 	%r131, [%rd37+1024];
	ld.global.u32 	%r132, [%rd37+2048];
	ld.global.u32 	%r133, [%rd37+3072];
	ld.global.u32 	%r134, [%rd37+4096];
	ld.global.u32 	%r135, [%rd37+5120];
	ld.global.u32 	%r136, [%rd37+6144];
	ld.global.u32 	%r137, [%rd37+7168];
	ld.global.u32 	%r138, [%rd37+8192];
	ld.global.u32 	%r139, [%rd37+9216];
	ld.global.u32 	%r140, [%rd37+10240];
	ld.global.u32 	%r141, [%rd37+11264];
	ld.global.u32 	%r142, [%rd37+12288];
	ld.global.u32 	%r143, [%rd37+13312];
	ld.global.u32 	%r144, [%rd37+14336];
	ld.global.u32 	%r145, [%rd37+15360];
	add.s32 	%r146, %r130, %r500;
	add.s32 	%r147, %r131, %r146;
	add.s32 	%r148, %r132, %r147;
	add.s32 	%r149, %r133, %r148;
	add.s32 	%r150, %r134, %r149;
	add.s32 	%r151, %r135, %r150;
	add.s32 	%r152, %r136, %r151;
	add.s32 	%r153, %r137, %r152;
	add.s32 	%r154, %r138, %r153;
	add.s32 	%r155, %r139, %r154;
	add.s32 	%r156, %r140, %r155;
	add.s32 	%r157, %r141, %r156;
	add.s32 	%r158, %r142, %r157;
	add.s32 	%r159, %r143, %r158;
	add.s32 	%r160, %r144, %r159;
	add.s32 	%r500, %r145, %r160;
	sub.s64 	%rd38, %rd1, %rd75;
	setp.lt.u64 	%p4, %rd38, %rd33;
	add.s32 	%r484, %r484, 1;
	add.s64 	%rd74, %rd74, %rd33;
	sub.s32 	%r483, %r483, %r129;
	mul.wide.s32 	%rd39, %r129, 4;
	add.s64 	%rd73, %rd73, %rd39;
	@%p4 bra 	$L__BB17_42;
	bra.uni 	$L__BB17_27;
$L__BB17_29:
	setp.le.u64 	%p5, %rd1, %rd75;
	cvt.u32.u64 	%r161, %rd75;
	cvt.u32.u64 	%r162, %rd1;
	sub.s32 	%r163, %r162, %r161;
	setp.ge.s32 	%p6, %r46, %r163;
	or.pred  	%p7, %p5, %p6;
	@%p7 bra 	$L__BB17_42;
	cvt.u32.u64 	%r166, %rd15;
	cvt.u32.u64 	%r167, %rd4;
	not.b32 	%r168, %r46;
	add.s32 	%r169, %r168, %r48;
	add.s32 	%r170, %r166, %r167;
	sub.s32 	%r171, %r169, %r170;
	mul.lo.s32 	%r172, %r1, %r484;
	shl.b32 	%r173, %r172, 12;
	sub.s32 	%r174, %r171, %r173;
	shr.u32 	%r175, %r174, 8;
	add.s32 	%r56, %r175, 1;
	and.b32  	%r57, %r56, 15;
	setp.lt.u32 	%p8, %r174, 3840;
	mov.u32 	%r490, %r46;
	@%p8 bra 	$L__BB17_33;
	shr.u32 	%r176, %r483, 8;
	add.s32 	%r177, %r176, 1;
	and.b32  	%r178, %r177, 33554416;
	neg.s32 	%r486, %r178;
	mov.u32 	%r490, %r46;
$L__BB17_32:
	.pragma "nounroll";
	ld.global.u32 	%r179, [%rd73+-8192];
	add.s32 	%r180, %r179, %r500;
	ld.global.u32 	%r181, [%rd73+-7168];
	add.s32 	%r182, %r181, %r180;
	ld.global.u32 	%r183, [%rd73+-6144];
	add.s32 	%r184, %r183, %r182;
	ld.global.u32 	%r185, [%rd73+-5120];
	add.s32 	%r186, %r185, %r184;
	ld.global.u32 	%r187, [%rd73+-4096];
	add.s32 	%r188, %r187, %r186;
	ld.global.u32 	%r189, [%rd73+-3072];
	add.s32 	%r190, %r189, %r188;
	ld.global.u32 	%r191, [%rd73+-2048];
	add.s32 	%r192, %r191, %r190;
	ld.global.u32 	%r193, [%rd73+-1024];
	add.s32 	%r194, %r193, %r192;
	ld.global.u32 	%r195, [%rd73];
	add.s32 	%r196, %r195, %r194;
	ld.global.u32 	%r197, [%rd73+1024];
	add.s32 	%r198, %r197, %r196;
	ld.global.u32 	%r199, [%rd73+2048];
	add.s32 	%r200, %r199, %r198;
	ld.global.u32 	%r201, [%rd73+3072];
	add.s32 	%r202, %r201, %r200;
	ld.global.u32 	%r203, [%rd73+4096];
	add.s32 	%r204, %r203, %r202;
	ld.global.u32 	%r205, [%rd73+5120];
	add.s32 	%r206, %r205, %r204;
	ld.global.u32 	%r207, [%rd73+6144];
	add.s32 	%r208, %r207, %r206;
	ld.global.u32 	%r209, [%rd73+7168];
	add.s32 	%r500, %r209, %r208;
	add.s32 	%r490, %r490, 4096;
	add.s32 	%r486, %r486, 16;
	add.s64 	%rd73, %rd73, 16384;
	setp.ne.s32 	%p9, %r486, 0;
	@%p9 bra 	$L__BB17_32;
$L__BB17_33:
	setp.eq.s32 	%p10, %r57, 0;
	@%p10 bra 	$L__BB17_42;
	and.b32  	%r68, %r56, 7;
	setp.lt.u32 	%p11, %r57, 8;
	@%p11 bra 	$L__BB17_36;
	cvt.u64.u32 	%rd40, %r490;
	add.s64 	%rd41, %rd75, %rd40;
	shl.b64 	%rd42, %rd41, 2;
	add.s64 	%rd43, %rd2, %rd42;
	ld.global.u32 	%r211, [%rd43];
	add.s32 	%r212, %r211, %r500;
	ld.global.u32 	%r213, [%rd43+1024];
	add.s32 	%r214, %r213, %r212;
	ld.global.u32 	%r215, [%rd43+2048];
	add.s32 	%r216, %r215, %r214;
	ld.global.u32 	%r217, [%rd43+3072];
	add.s32 	%r218, %r217, %r216;
	ld.global.u32 	%r219, [%rd43+4096];
	add.s32 	%r220, %r219, %r218;
	ld.global.u32 	%r221, [%rd43+5120];
	add.s32 	%r222, %r221, %r220;
	ld.global.u32 	%r223, [%rd43+6144];
	add.s32 	%r224, %r223, %r222;
	ld.global.u32 	%r225, [%rd43+7168];
	add.s32 	%r500, %r225, %r224;
	add.s32 	%r490, %r490, 2048;
$L__BB17_36:
	setp.eq.s32 	%p12, %r68, 0;
	@%p12 bra 	$L__BB17_42;
	setp.lt.u32 	%p13, %r68, 4;
	@%p13 bra 	$L__BB17_39;
	cvt.u64.u32 	%rd44, %r490;
	add.s64 	%rd45, %rd75, %rd44;
	shl.b64 	%rd46, %rd45, 2;
	add.s64 	%rd47, %rd2, %rd46;
	ld.global.u32 	%r227, [%rd47];
	add.s32 	%r228, %r227, %r500;
	ld.global.u32 	%r229, [%rd47+1024];
	add.s32 	%r230, %r229, %r228;
	ld.global.u32 	%r231, [%rd47+2048];
	add.s32 	%r232, %r231, %r230;
	ld.global.u32 	%r233, [%rd47+3072];
	add.s32 	%r500, %r233, %r232;
	add.s32 	%r490, %r490, 1024;
$L__BB17_39:
	and.b32  	%r234, %r56, 3;
	setp.eq.s32 	%p14, %r234, 0;
	@%p14 bra 	$L__BB17_42;
	cvt.u64.u32 	%rd48, %r490;
	add.s64 	%rd49, %rd48, %rd74;
	shl.b64 	%rd50, %rd49, 2;
	add.s64 	%rd77, %rd2, %rd50;
	cvt.u16.u32 	%rs1, %r483;
	shr.u16 	%rs2, %rs1, 8;
	add.s16 	%rs3, %rs2, 1;
	cvt.u32.u16 	%r235, %rs3;
	and.b32  	%r236, %r235, 3;
	neg.s32 	%r498, %r236;
$L__BB17_41:
	.pragma "nounroll";
	ld.global.u32 	%r237, [%rd77];
	add.s32 	%r500, %r237, %r500;
	add.s64 	%rd77, %rd77, 1024;
	add.s32 	%r498, %r498, 1;
	setp.ne.s32 	%p15, %r498, 0;
	@%p15 bra 	$L__BB17_41;
$L__BB17_42:
	// begin inline asm
	mov.u32 %r238, %laneid;
	// end inline asm
	mov.b32 	%r241, 1;
	mov.b32 	%r262, 31;
	mov.b32 	%r263, -1;
	// begin inline asm
	shfl.sync.down.b32 %r239, %r500, %r241, %r262, %r263;
	// end inline asm
	setp.gt.s32 	%p16, %r238, 30;
	selp.b32 	%r264, 0, %r239, %p16;
	add.s32 	%r245, %r264, %r500;
	mov.b32 	%r246, 2;
	// begin inline asm
	shfl.sync.down.b32 %r244, %r245, %r246, %r262, %r263;
	// end inline asm
	setp.gt.s32 	%p17, %r238, 29;
	selp.b32 	%r265, 0, %r244, %p17;
	add.s32 	%r250, %r245, %r265;
	mov.b32 	%r251, 4;
	// begin inline asm
	shfl.sync.down.b32 %r249, %r250, %r251, %r262, %r263;
	// end inline asm
	setp.gt.s32 	%p18, %r238, 27;
	selp.b32 	%r266, 0, %r249, %p18;
	add.s32 	%r255, %r250, %r266;
	mov.b32 	%r256, 8;
	// begin inline asm
	shfl.sync.down.b32 %r254, %r255, %r256, %r262, %r263;
	// end inline asm
	setp.gt.s32 	%p19, %r238, 23;
	selp.b32 	%r267, 0, %r254, %p19;
	add.s32 	%r260, %r255, %r267;
	mov.b32 	%r261, 16;
	// begin inline asm
	shfl.sync.down.b32 %r259, %r260, %r261, %r262, %r263;
	// end inline asm
	setp.gt.s32 	%p20, %r238, 15;
	selp.b32 	%r268, 0, %r259, %p20;
	add.s32 	%r501, %r260, %r268;
	setp.ne.s32 	%p21, %r238, 0;
	@%p21 bra 	$L__BB17_44;
	shr.u32 	%r269, %r46, 3;
	and.b32  	%r270, %r269, 124;
	mov.u32 	%r271, _ZZN3cub18CUB_300001_SM_10006detail6reduce18DeviceReduceKernelINS2_10policy_hubIiyN4cuda3std3__44plusIiEEE10Policy1000EN6thrust24THRUST_300001_SM_1000_NS10device_ptrIiEEyS9_iNS7_10__identityEEEvT0_PT3_T1_NS0_13GridEvenShareISK_EET2_T4_E12temp_storage;
	add.s32 	%r272, %r271, %r270;
	st.shared.u32 	[%r272+8], %r501;
$L__BB17_44:
	bar.sync 	0;
	setp.ne.s32 	%p22, %r46, 0;
	@%p22 bra 	$L__BB17_46;
	ld.shared.u32 	%r273, [_ZZN3cub18CUB_300001_SM_10006detail6reduce18DeviceReduceKernelINS2_10policy_hubIiyN4cuda3std3__44plusIiEEE10Policy1000EN6thrust24THRUST_300001_SM_1000_NS10device_ptrIiEEyS9_iNS7_10__identityEEEvT0_PT3_T1_NS0_13GridEvenShareISK_EET2_T4_E12temp_storage+12];
	add.s32 	%r274, %r273, %r501;
	ld.shared.u32 	%r275, [_ZZN3cub18CUB_300001_SM_10006detail6reduce18DeviceReduceKernelINS2_10policy_hubIiyN4cuda3std3__44plusIiEEE10Policy1000EN6thrust24THRUST_300001_SM_1000_NS10device_ptrIiEEyS9_iNS7_10__identityEEEvT0_PT3_T1_NS0_13GridEvenShareISK_EET2_T4_E12temp_storage+16];
	add.s32 	%r276, %r274, %r275;
	ld.shared.u32 	%r277, [_ZZN3cub18CUB_300001_SM_10006detail6reduce18DeviceReduceKernelINS2_10policy_hubIiyN4cuda3std3__44plusIiEEE10Policy1000EN6thrust24THRUST_300001_SM_1000_NS10device_ptrIiEEyS9_iNS7_10__identityEEEvT0_PT3_T1_NS0_13GridEvenShareISK_EET2_T4_E12temp_storage+20];
	add.s32 	%r278, %r276, %r277;
	ld.shared.u32 	%r279, [_ZZN3cub18CUB_300001_SM_10006detail6reduce18DeviceReduceKernelINS2_10policy_hubIiyN4cuda3std3__44plusIiEEE10Policy1000EN6thrust24THRUST_300001_SM_1000_NS10device_ptrIiEEyS9_iNS7_10__identityEEEvT0_PT3_T1_NS0_13GridEvenShareISK_EET2_T4_E12temp_storage+24];
	add.s32 	%r280, %r278, %r279;
	ld.shared.u32 	%r281, [_ZZN3cub18CUB_300001_SM_10006detail6reduce18DeviceReduceKernelINS2_10policy_hubIiyN4cuda3std3__44plusIiEEE10Policy1000EN6thrust24THRUST_300001_SM_1000_NS10device_ptrIiEEyS9_iNS7_10__identityEEEvT0_PT3_T1_NS0_13GridEvenShareISK_EET2_T4_E12temp_storage+28];
	add.s32 	%r282, %r280, %r281;
	ld.shared.u32 	%r283, [_ZZN3cub18CUB_300001_SM_10006detail6reduce18DeviceReduceKernelINS2_10policy_hubIiyN4cuda3std3__44plusIiEEE10Policy1000EN6thrust24THRUST_300001_SM_1000_NS10device_ptrIiEEyS9_iNS7_10__identityEEEvT0_PT3_T1_NS0_13GridEvenShareISK_EET2_T4_E12temp_storage+32];
	add.s32 	%r284, %r282, %r283;
	ld.shared.u32 	%r285, [_ZZN3cub18CUB_300001_SM_10006detail6reduce18DeviceReduceKernelINS2_10policy_hubIiyN4cuda3std3__44plusIiEEE10Policy1000EN6thrust24THRUST_300001_SM_1000_NS10device_ptrIiEEyS9_iNS7_10__identityEEEvT0_PT3_T1_NS0_13GridEvenShareISK_EET2_T4_E12temp_storage+36];
	add.s32 	%r501, %r284, %r285;
$L__BB17_46:
	mov.u32 	%r464, %tid.x;
	setp.ne.s32 	%p56, %r464, 0;
	@%p56 bra 	$L__BB17_48;
	ld.param.u64 	%rd71, [_ZN3cub18CUB_300001_SM_10006detail6reduce18DeviceReduceKernelINS2_10policy_hubIiyN4cuda3std3__44plusIiEEE10Policy1000EN6thrust24THRUST_300001_SM_1000_NS10device_ptrIiEEyS9_iNS7_10__identityEEEvT0_PT3_T1_NS0_13GridEvenShareISK_EET2_T4__param_1];
	cvta.to.global.u64 	%rd68, %rd71;
	mul.wide.u32 	%rd69, %r2, 4;
	add.s64 	%rd70, %rd68, %rd69;
	st.global.u32 	[%rd70], %r501;
$L__BB17_48:
	ret;

}
	// .globl	_ZN3cub18CUB_300001_SM_10006detail6reduce28DeviceReduceSingleTileKernelINS2_10policy_hubIiyN4cuda3std3__44plusIiEEE10Policy1000EPiSC_iS9_iiNS7_10__identityEEEvT0_T1_T2_T3_T4_T6_
.visible .entry _ZN3cub18CUB_300001_SM_10006detail6reduce28DeviceReduceSingleTileKernelINS2_10policy_hubIiyN4cuda3std3__44plusIiEEE10Policy1000EPiSC_iS9_iiNS7_10__identityEEEvT0_T1_T2_T3_T4_T6_(
	.param .u64 .ptr .align 1 _ZN3cub18CUB_300001_SM_10006detail6reduce28DeviceReduceSingleTileKernelINS2_10policy_hubIiyN4cuda3std3__44plusIiEEE10Policy1000EPiSC_iS9_iiNS7_10__identityEEEvT0_T1_T2_T3_T4_T6__param_0,
	.param .u64 .ptr .align 1 _ZN3cub18CUB_300001_SM_10006detail6reduce28DeviceReduceSingleTileKernelINS2_10policy_hubIiyN4cuda3std3__44plusIiEEE10Policy1000EPiSC_iS9_iiNS7_10__identityEEEvT0_T1_T2_T3_T4_T6__param_1,
	.param .u32 _ZN3cub18CUB_300001_SM_10006detail6reduce28DeviceReduceSingleTileKernelINS2_10policy_hubIiyN4cuda3std3__44plusIiEEE10Policy1000EPiSC_iS9_iiNS7_10__identityEEEvT0_T1_T2_T3_T4_T6__param_2,
	.param .align 1 .b8 _ZN3cub18CUB_300001_SM_10006detail6reduce28DeviceReduceSingleTileKernelINS2_10policy_hubIiyN4cuda3std3__44plusIiEEE10Policy1000EPiSC_iS9_iiNS7_10__identityEEEvT0_T1_T2_T3_T4_T6__param_3[1],
	.param .u32 _ZN3cub18CUB_300001_SM_10006detail6reduce28DeviceReduceSingleTileKernelINS2_10policy_hubIiyN4cuda3std3__44plusIiEEE10Policy1000EPiSC_iS9_iiNS7_10__identityEEEvT0_T1_T2_T3_T4_T6__param_4,
	.param .align 1 .b8 _ZN3cub18CUB_300001_SM_10006detail6reduce28DeviceReduceSingleTileKernelINS2_10policy_hubIiyN4cuda3std3__44plusIiEEE10Policy1000EPiSC_iS9_iiNS7_10__identityEEEvT0_T1_T2_T3_T4_T6__param_5[1]
)
.maxntid 256
.minnctapersm 1
{
	.reg .pred 	%p<97>;
	.reg .b32 	%r<687>;
	.reg .b64 	%rd<125>;
	// demoted variable
	.shared .align 4 .b8 _ZZN3cub18CUB_300001_SM_10006detail6reduce28DeviceReduceSingleTileKernelINS2_10policy_hubIiyN4cuda3std3__44plusIiEEE10Policy1000EPiSC_iS9_iiNS7_10__identityEEEvT0_T1_T2_T3_T4_T6_E12temp_storage[44];
	ld.param.u64 	%rd16, [_ZN3cub18CUB_300001_SM_10006detail6reduce28DeviceReduceSingleTileKernelINS2_10policy_hubIiyN4cuda3std3__44plusIiEEE10Policy1000EPiSC_iS9_iiNS7_10__identityEEEvT0_T1_T2_T3_T4_T6__param_0];
	ld.param.u64 	%rd17, [_ZN3cub18CUB_300001_SM_10006detail6reduce28DeviceReduceSingleTileKernelINS2_10policy_hubIiyN4cuda3std3__44plusIiEEE10Policy1000EPiSC_iS9_iiNS7_10__identityEEEvT0_T1_T2_T3_T4_T6__param_1];
	ld.param.u32 	%r120, [_ZN3cub18CUB_300001_SM_10006detail6reduce28DeviceReduceSingleTileKernelINS2_10policy_hubIiyN4cuda3std3__44plusIiEEE10Policy1000EPiSC_iS9_iiNS7_10__identityEEEvT0_T1_T2_T3_T4_T6__param_2];
	ld.param.u32 	%r121, [_ZN3cub18CUB_300001_SM_10006detail6reduce28DeviceReduceSingleTileKernelINS2_10policy_hubIiyN4cuda3std3__44plusIiEEE10Policy1000EPiSC_iS9_iiNS7_10__identityEEEvT0_T1_T2_T3_T4_T6__param_4];
	cvta.to.global.u64 	%rd1, %rd17;
	setp.ne.s32 	%p1, %r120, 0;
	@%p1 bra 	$L__BB18_3;
	mov.u32 	%r633, %tid.x;
	setp.ne.s32 	%p96, %r633, 0;
	@%p96 bra 	$L__BB18_74;
	st.global.u32 	[%rd1], %r121;
	bra.uni 	$L__BB18_74;
$L__BB18_3:
	and.b64  	%rd18, %rd16, 15;
	setp.ne.s64 	%p2, %rd18, 0;
	@%p2 bra 	$L__BB18_38;
	setp.gt.s32 	%p49, %r120, 4095;
	@%p49 bra 	$L__BB18_22;
	mov.u32 	%r1, %tid.x;
	setp.ge.s32 	%p66, %r1, %r120;
	mov.b32 	%r644, 0;
	mov.u32 	%r639, %r1;
	@%p66 bra 	$L__BB18_7;
	mul.wide.u32 	%rd113, %r1, 4;
	add.s64 	%rd112, %rd16, %rd113;
	// begin inline asm
	ld.global.nc.u32 %r644, [%rd112];
	// end inline asm
	add.s32 	%r639, %r1, 256;
$L__BB18_7:
	setp.ge.s32 	%p67, %r639, %r120;
	@%p67 bra 	$L__BB18_13;
	not.b32 	%r507, %r639;
	add.s32 	%r6, %r120, %r507;
	and.b32  	%r508, %r6, 768;
	setp.eq.s32 	%p68, %r508, 768;
	@%p68 bra 	$L__BB18_11;
	mul.wide.u32 	%rd114, %r639, 4;
	add.s64 	%rd121, %rd16, %rd114;
	shr.u32 	%r509, %r6, 8;
	add.s32 	%r510, %r509, 1;
	and.b32  	%r511, %r510, 3;
	neg.s32 	%r636, %r511;
$L__BB18_10:
	.pragma "nounroll";
	// begin inline asm
	ld.global.nc.u32 %r512, [%rd121];
	// end inline asm
	add.s32 	%r644, %r512, %r644;
	add.s32 	%r639, %r639, 256;
	add.s64 	%rd121, %rd121, 1024;
	add.s32 	%r636, %r636, 1;
	setp.ne.s32 	%p69, %r636, 0;
	@%p69 bra 	$L__BB18_10;
$L__BB18_11:
	setp.lt.u32 	%p70, %r6, 768;
	@%p70 bra 	$L__BB18_13;
$L__BB18_12:
	mul.wide.s32 	%rd120, %r639, 4;
	add.s64 	%rd116, %rd16, %rd120;
	// begin inline asm
	ld.global.nc.u32 %r513, [%rd116];
	// end inline asm
	add.s32 	%r517, %r513, %r644;
	add.s64 	%rd117, %rd116, 1024;
	// begin inline asm
	ld.global.nc.u32 %r514, [%rd117];
	// end inline asm
	add.s32 	%r518, %r514, %r517;
	add.s64 	%rd118, %rd116, 2048;
	// begin inline asm
	ld.global.nc.u32 %r515, [%rd118];
	// end inline asm
	add.s32 	%r519, %r515, %r518;
	add.s64 	%rd119, %rd116, 3072;
	// begin inline asm
	ld.global.nc.u32 %r516, [%rd119];
	// end inline asm
	add.s32 	%r644, %r516, %r519;
	add.s32 	%r639, %r639, 1024;
	setp.lt.s32 	%p71, %r639, %r120;
	@%p71 bra 	$L__BB18_12;
$L__BB18_13:
	setp.lt.s32 	%p72, %r120, 256;
	@%p72 bra 	$L__BB18_18;
	// begin inline asm
	mov.u32 %r583, %laneid;
	// end inline asm
	mov.b32 	%r586, 1;
	mov.b32 	%r607, 31;
	mov.b32 	%r608, -1;
	// begin inline asm
	shfl.sync.down.b32 %r584, %r644, %r586, %r607, %r608;
	// end inline asm
	setp.gt.s32 	%p88, %r583, 30;
	selp.b32 	%r609, 0, %r584, %p88;
	add.s32 	%r590, %r609, %r644;
	mov.b32 	%r591, 2;
	// begin inline asm
	shfl.sync.down.b32 %r589, %r590, %r591, %r607, %r608;
	// end inline asm
	setp.gt.s32 	%p89, %r583, 29;
	selp.b32 	%r610, 0, %r589, %p89;
	add.s32 	%r595, %r590, %r610;
	mov.b32 	%r596, 4;
	// begin inline asm
	shfl.sync.down.b32 %r594, %r595, %r596, %r607, %r608;
	// end inline asm
	setp.gt.s32 	%p90, %r583, 27;
	selp.b32 	%r611, 0, %r594, %p90;
	add.s32 	%r600, %r595, %r611;
	mov.b32 	%r601, 8;
	// begin inline asm
	shfl.sync.down.b32 %r599, %r600, %r601, %r607, %r608;
	// end inline asm
	setp.gt.s32 	%p91, %r583, 23;
	selp.b32 	%r612, 0, %r599, %p91;
	add.s32 	%r605, %r600, %r612;
	mov.b32 	%r606, 16;
	// begin inline asm
	shfl.sync.down.b32 %r604, %r605, %r606, %r607, %r608;
	// end inline asm
	setp.gt.s32 	%p92, %r583, 15;
	selp.b32 	%r613, 0, %r604, %p92;
	add.s32 	%r686, %r605, %r613;
	setp.ne.s32 	%p93, %r583, 0;
	@%p93 bra 	$L__BB18_16;
	shr.u32 	%r614, %r1, 3;
	and.b32  	%r615, %r614, 124;
	mov.u32 	%r616, _ZZN3cub18CUB_300001_SM_10006detail6reduce28DeviceReduceSingleTileKernelINS2_10policy_hubIiyN4cuda3std3__44plusIiEEE10Policy1000EPiSC_iS9_iiNS7_10__identityEEEvT0_T1_T2_T3_T4_T6_E12temp_storage;
	add.s32 	%r617, %r616, %r615;
	st.shared.u32 	[%r617+8], %r686;
$L__BB18_16:
	bar.sync 	0;
	setp.ne.s32 	%p94, %r1, 0;
	@%p94 bra 	$L__BB18_72;
	ld.shared.u32 	%r618, [_ZZN3cub18CUB_300001_SM_10006detail6reduce28DeviceReduceSingleTileKernelINS2_10policy_hubIiyN4cuda3std3__44plusIiEEE10Policy1000EPiSC_iS9_iiNS7_10__identityEEEvT0_T1_T2_T3_T4_T6_E12temp_storage+12];
	add.s32 	%r619, %r618, %r686;
	ld.shared.u32 	%r620, [_ZZN3cub18CUB_300001_SM_10006detail6reduce28DeviceReduceSingleTileKernelINS2_10policy_hubIiyN4cuda3std3__44plusIiEEE10Policy1000EPiSC_iS9_iiNS7_10__identityEEEvT0_T1_T2_T3_T4_T6_E12temp_storage+16];
	add.s32 	%r621, %r619, %r620;
	ld.shared.u32 	%r622, [_ZZN3cub18CUB_300001_SM_10006detail6reduce28DeviceReduceSingleTileKernelINS2_10policy_hubIiyN4cuda3std3__44plusIiEEE10Policy1000EPiSC_iS9_iiNS7_10__identityEEEvT0_T1_T2_T3_T4_T6_E12temp_storage+20];
	add.s32 	%r623, %r621, %r622;
	ld.shared.u32 	%r624, [_ZZN3cub18CUB_300001_SM_10006detail6reduce28DeviceReduceSingleTileKernelINS2_10policy_hubIiyN4cuda3std3__44plusIiEEE10Policy1000EPiSC_iS9_iiNS7_10__identityEEEvT0_T1_T2_T3_T4_T6_E12temp_storage+24];
	add.s32 	%r625, %r623, %r624;
	ld.shared.u32 	%r626, [_ZZN3cub18CUB_300001_SM_10006detail6reduce28DeviceReduceSingleTileKernelINS2_10policy_hubIiyN4cuda3std3__44plusIiEEE10Policy1000EPiSC_iS9_iiNS7_10__identityEEEvT0_T1_T2_T3_T4_T6_E12temp_storage+28];
	add.s32 	%r627, %r625, %r626;
	ld.shared.u32 	%r628, [_ZZN3cub18CUB_300001_SM_10006detail6reduce28DeviceReduceSingleTileKernelINS2_10policy_hubIiyN4cuda3std3__44plusIiEEE10Policy1000EPiSC_iS9_iiNS7_10__identityEEEvT0_T1_T2_T3_T4_T6_E12temp_storage+32];
	add.s32 	%r629, %r627, %r628;
	ld.shared.u32 	%r630, [_ZZN3cub18CUB_300001_SM_10006detail6reduce28DeviceReduceSingleTileKernelINS2_10policy_hubIiyN4cuda3std3__44plusIiEEE10Policy1000EPiSC_iS9_iiNS7_10__identityEEEvT0_T1_T2_T3_T4_T6_E12temp_storage+36];
	add.s32 	%r686, %r629, %r630;
	bra.uni 	$L__BB18_72;
$L__BB18_18:
	// begin inline asm
	mov.u32 %r520, %laneid;
	// end inline asm
	and.b32  	%r546, %r1, 992;
	add.s32 	%r547, %r546, 32;
	setp.gt.s32 	%p73, %r547, %r120;
	not.b32 	%r548, %r546;
	add.s32 	%r549, %r120, %r548;
	selp.b32 	%r544, %r549, 31, %p73;
	mov.b32 	%r523, 1;
	mov.b32 	%r545, -1;
	// begin inline asm
	shfl.sync.down.b32 %r521, %r644, %r523, %r544, %r545;
	// end inline asm
	setp.lt.s32 	%p74, %r520, %r544;
	selp.b32 	%r550, %r521, 0, %p74;
	add.s32 	%r527, %r550, %r644;
	mov.b32 	%r528, 2;
	// begin inline asm
	shfl.sync.down.b32 %r526, %r527, %r528, %r544, %r545;
	// end inline asm
	add.s32 	%r551, %r520, 2;
	setp.gt.s32 	%p75, %r551, %r544;
	selp.b32 	%r552, 0, %r526, %p75;
	add.s32 	%r532, %r527, %r552;
	mov.b32 	%r533, 4;
	// begin inline asm
	shfl.sync.down.b32 %r531, %r532, %r533, %r544, %r545;
	// end inline asm
	add.s32 	%r553, %r520, 4;
	setp.gt.s32 	%p76, %r553, %r544;
	selp.b32 	%r554, 0, %r531, %p76;
	add.s32 	%r537, %r532, %r554;
	mov.b32 	%r538, 8;
	// begin inline asm
	shfl.sync.down.b32 %r536, %r537, %r538, %r544, %r545;
	// end inline asm
	add.s32 	%r555, %r520, 8;
	setp.gt.s32 	%p77, %r555, %r544;
	selp.b32 	%r556, 0, %r536, %p77;
	add.s32 	%r542, %r537, %r556;
	mov.b32 	%r543, 16;
	// begin inline asm
	shfl.sync.down.b32 %r541, %r542, %r543, %r544, %r545;
	// end inline asm
	add.s32 	%r557, %r520, 16;
	setp.gt.s32 	%p78, %r557, %r544;
	selp.b32 	%r558, 0, %r541, %p78;
	add.s32 	%r686, %r542, %r558;
	setp.ne.s32 	%p79, %r520, 0;
	@%p79 bra 	$L__BB18_20;
	shr.u32 	%r559, %r1, 3;
	and.b32  	%r560, %r559, 124;
	mov.u32 	%r561, _ZZN3cub18CUB_300001_SM_10006detail6reduce28DeviceReduceSingleTileKernelINS2_10policy_hubIiyN4cuda3std3__44plusIiEEE10Policy1000EPiSC_iS9_iiNS7_10__identityEEEvT0_T1_T2_T3_T4_T6_E12temp_storage;
	add.s32 	%r562, %r561, %r560;
	st.shared.u32 	[%r562+8], %r686;
$L__BB18_20:
	bar.sync 	0;
	setp.ne.s32 	%p80, %r1, 0;
	@%p80 bra 	$L__BB18_72;
	setp.gt.s32 	%p81, %r120, 32;
	ld.shared.u32 	%r563, [_ZZN3cub18CUB_300001_SM_10006detail6reduce28DeviceReduceSingleTileKernelINS2_10policy_hubIiyN4cuda3std3__44plusIiEEE10Policy1000EPiSC_iS9_iiNS7_10__identityEEEvT0_T1_T2_T3_T4_T6_E12temp_storage+12];
	selp.b32 	%r564, %r563, 0, %p81;
	add.s32 	%r565, %r564, %r686;
	setp.gt.s32 	%p82, %r120, 64;
	ld.shared.u32 	%r566, [_ZZN3cub18CUB_300001_SM_10006detail6reduce28DeviceReduceSingleTileKernelINS2_10policy_hubIiyN4cuda3std3__44plusIiEEE10Policy1000EPiSC_iS9_iiNS7_10__identityEEEvT0_T1_T2_T3_T4_T6_E12temp_storage+16];
	selp.b32 	%r567, %r566, 0, %p82;
	add.s32 	%r568, %r565, %r567;
	setp.gt.s32 	%p83, %r120, 96;
	ld.shared.u32 	%r569, [_ZZN3cub18CUB_300001_SM_10006detail6reduce28DeviceReduceSingleTileKernelINS2_10policy_hubIiyN4cuda3std3__44plusIiEEE10Policy1000EPiSC_iS9_iiNS7_10__identityEEEvT0_T1_T2_T3_T4_T6_E12temp_storage+20];
	selp.b32 	%r570, %r569, 0, %p83;
	add.s32 	%r571, %r568, %r570;
	setp.gt.s32 	%p84, %r120, 128;
	ld.shared.u32 	%r572, [_ZZN3cub18CUB_300001_SM_10006detail6reduce28DeviceReduceSingleTileKernelINS2_10policy_hubIiyN4cuda3std3__44plusIiEEE10Policy1000EPiSC_iS9_iiNS7_10__identityEEEvT0_T1_T2_T3_T4_T6_E12temp_storage+24];
	selp.b32 	%r573, %r572, 0, %p84;
	add.s32 	%r574, %r571, %r573;
	setp.gt.s32 	%p85, %r120, 160;
	ld.shared.u32 	%r575, [_ZZN3cub18CUB_300001_SM_10006detail6reduce28DeviceReduceSingleTileKernelINS2_10policy_hubIiyN4cuda3std3__44plusIiEEE10Policy1000EPiSC_iS9_iiNS7_10__identityEEEvT0_T1_T2_T3_T4_T6_E12temp_storage+28];
	selp.b32 	%r576, %r575, 0, %p85;
	add.s32 	%r577, %r574, %r576;
	setp.gt.s32 	%p86, %r120, 192;
	ld.shared.u32 	%r578, [_ZZN3cub18CUB_300001_SM_10006detail6reduce28DeviceReduceSingleTileKernelINS2_10policy_hubIiyN4cuda3std3__44plusIiEEE10Policy1000EPiSC_iS9_iiNS7_10__identityEEEvT0_T1_T2_T3_T4_T6_E12temp_storage+32];
	selp.b32 	%r579, %r578, 0, %p86;
	add.s32 	%r580, %r577, %r579;
	setp.gt.s32 	%p87, %r120, 224;
	ld.shared.u32 	%r581, [_ZZN3cub18CUB_300001_SM_10006detail6reduce28DeviceReduceSingleTileKernelINS2_10policy_hubIiyN4cuda3std3__44plusIiEEE10Policy1000EPiSC_iS9_iiNS7_10__identityEEEvT0_T1_T2_T3_T4_T6_E12temp_storage+36];
	selp.b32 	%r582, %r581, 0, %p87;
	add.s32 	%r686, %r580, %r582;
	bra.uni 	$L__BB18_72;
$L__BB18_22:
	mov.u32 	%r26, %tid.x;
	shl.b32 	%r377, %r26, 2;
	mul.wide.u32 	%rd86, %r377, 4;
	add.s64 	%rd76, %rd16, %rd86;
	// begin inline asm
	ld.global.nc.v2.u64 {%rd74, %rd75}, [%rd76];
	// end inline asm
	mov.b64 	{%r378, %r379}, %rd75;
	mov.b64 	{%r380, %r381}, %rd74;
	add.s64 	%rd79, %rd76, 4096;
	// begin inline asm
	ld.global.nc.v2.u64 {%rd77, %rd78}, [%rd79];
	// end inline asm
	mov.b64 	{%r382, %r383}, %rd78;
	mov.b64 	{%r384, %r385}, %rd77;
	add.s64 	%rd82, %rd76, 8192;
	// begin inline asm
	ld.global.nc.v2.u64 {%rd80, %rd81}, [%rd82];
	// end inline asm
	mov.b64 	{%r386, %r387}, %rd81;
	mov.b64 	{%r388, %r389}, %rd80;
	add.s64 	%rd85, %rd76, 12288;
	// begin inline asm
	ld.global.nc.v2.u64 {%rd83, %rd84}, [%rd85];
	// end inline asm
	mov.b64 	{%r390, %r391}, %rd84;
	mov.b64 	{%r392, %r393}, %rd83;
	add.s32 	%r394, %r381, %r380;
	add.s32 	%r395, %r378, %r394;
	add.s32 	%r396, %r379, %r395;
	add.s32 	%r397, %r384, %r396;
	add.s32 	%r398, %r385, %r397;
	add.s32 	%r399, %r382, %r398;
	add.s32 	%r400, %r383, %r399;
	add.s32 	%r401, %r388, %r400;
	add.s32 	%r402, %r389, %r401;
	add.s32 	%r403, %r386, %r402;
	add.s32 	%r404, %r387, %r403;
	add.s32 	%r405, %r392, %r404;
	add.s32 	%r406, %r393, %r405;
	add.s32 	%r407, %r390, %r406;
	add.s32 	%r659, %r391, %r407;
	setp.lt.u32 	%p50, %r120, 8192;
	mov.b32 	%r648, 4096;
	@%p50 bra 	$L__BB18_26;
	add.s32 	%r28, %r120, -4096;
	mov.b32 	%r648, 4096;
$L__BB18_24:
	mul.wide.s32 	%rd99, %r648, 4;
	add.s64 	%rd89, %rd76, %rd99;
	// begin inline asm
	ld.global.nc.v2.u64 {%rd87, %rd88}, [%rd89];
	// end inline asm
	mov.b64 	{%r409, %r410}, %rd88;
	mov.b64 	{%r411, %r412}, %rd87;
	add.s64 	%rd92, %rd89, 4096;
	// begin inline asm
	ld.global.nc.v2.u64 {%rd90, %rd91}, [%rd92];
	// end inline asm
	mov.b64 	{%r413, %r414}, %rd91;
	mov.b64 	{%r415, %r416}, %rd90;
	add.s64 	%rd95, %rd89, 8192;
	// begin inline asm
	ld.global.nc.v2.u64 {%rd93, %rd94}, [%rd95];
	// end inline asm
	mov.b64 	{%r417, %r418}, %rd94;
	mov.b64 	{%r419, %r420}, %rd93;
	add.s64 	%rd98, %rd89, 12288;
	// begin inline asm
	ld.global.nc.v2.u64 {%rd96, %rd97}, [%rd98];
	// end inline asm
	mov.b64 	{%r421, %r422}, %rd97;
	mov.b64 	{%r423, %r424}, %rd96;
	add.s32 	%r425, %r411, %r659;
	add.s32 	%r426, %r412, %r425;
	add.s32 	%r427, %r409, %r426;
	add.s32 	%r428, %r410, %r427;
	add.s32 	%r429, %r415, %r428;
	add.s32 	%r430, %r416, %r429;
	add.s32 	%r431, %r413, %r430;
	add.s32 	%r432, %r414, %r431;
	add.s32 	%r433, %r419, %r432;
	add.s32 	%r434, %r420, %r433;
	add.s32 	%r435, %r417, %r434;
	add.s32 	%r436, %r418, %r435;
	add.s32 	%r437, %r423, %r436;
	add.s32 	%r438, %r424, %r437;
	add.s32 	%r439, %r421, %r438;
	add.s32 	%r659, %r422, %r439;
	sub.s32 	%r440, %r120, %r648;
	setp.lt.s32 	%p51, %r440, 4096;
	@%p51 bra 	$L__BB18_34;
	add.s32 	%r648, %r648, 4096;
	setp.le.s32 	%p52, %r648, %r28;
	@%p52 bra 	$L__BB18_24;
$L__BB18_26:
	setp.le.s32 	%p53, %r120, %r648;
	@%p53 bra 	$L__BB18_34;
	sub.s32 	%r35, %r120, %r648;
	setp.ge.s32 	%p54, %r26, %r35;
	@%p54 bra 	$L__BB18_34;
	not.b32 	%r442, %r26;
	add.s32 	%r443, %r120, %r442;
	sub.s32 	%r36, %r443, %r648;
	and.b32  	%r444, %r36, 768;
	setp.eq.s32 	%p55, %r444, 768;
	mov.u32 	%r653, %r26;
	@%p55 bra 	$L__BB18_31;
	add.s32 	%r650, %r26, %r648;
	shr.u32 	%r445, %r36, 8;
	add.s32 	%r446, %r445, 1;
	and.b32  	%r447, %r446, 3;
	neg.s32 	%r649, %r447;
	mov.u32 	%r653, %r26;
$L__BB18_30:
	.pragma "nounroll";
	mul.wide.u32 	%rd101, %r650, 4;
	add.s64 	%rd100, %rd16, %rd101;
	// begin inline asm
	ld.global.nc.u32 %r448, [%rd100];
	// end inline asm
	add.s32 	%r659, %r448, %r659;
	add.s32 	%r653, %r653, 256;
	add.s32 	%r650, %r650, 256;
	add.s32 	%r649, %r649, 1;
	setp.ne.s32 	%p56, %r649, 0;
	@%p56 bra 	$L__BB18_30;
$L__BB18_31:
	setp.lt.u32 	%p57, %r36, 768;
	@%p57 bra 	$L__BB18_34;
	cvt.u64.u32 	%rd102, %r653;
	cvt.u64.u32 	%rd103, %r648;
	add.s64 	%rd104, %rd102, %rd103;
	shl.b64 	%rd105, %rd104, 2;
	add.s64 	%rd106, %rd105, %rd16;
	add.s64 	%rd122, %rd106, 2048;
	add.s32 	%r656, %r653, %r648;
$L__BB18_33:
	mul.wide.u32 	%rd111, %r656, 4;
	add.s64 	%rd107, %rd16, %rd111;
	// begin inline asm
	ld.global.nc.u32 %r449, [%rd107];
	// end inline asm
	add.s32 	%r453, %r449, %r659;
	add.s64 	%rd108, %rd122, -1024;
	// begin inline asm
	ld.global.nc.u32 %r450, [%rd108];
	// end inline asm
	add.s32 	%r454, %r450, %r453;
	// begin inline asm
	ld.global.nc.u32 %r451, [%rd122];
	// end inline asm
	add.s32 	%r455, %r451, %r454;
	add.s64 	%rd110, %rd122, 1024;
	// begin inline asm
	ld.global.nc.u32 %r452, [%rd110];
	// end inline asm
	add.s32 	%r659, %r452, %r455;
	add.s32 	%r653, %r653, 1024;
	add.s64 	%rd122, %rd122, 4096;
	add.s32 	%r656, %r656, 1024;
	setp.lt.s32 	%p58, %r653, %r35;
	@%p58 bra 	$L__BB18_33;
$L__BB18_34:
	// begin inline asm
	mov.u32 %r456, %laneid;
	// end inline asm
	mov.b32 	%r459, 1;
	mov.b32 	%r480, 31;
	mov.b32 	%r481, -1;
	// begin inline asm
	shfl.sync.down.b32 %r457, %r659, %r459, %r480, %r481;
	// end inline asm
	setp.gt.s32 	%p59, %r456, 30;
	selp.b32 	%r482, 0, %r457, %p59;
	add.s32 	%r463, %r482, %r659;
	mov.b32 	%r464, 2;
	// begin inline asm
	shfl.sync.down.b32 %r462, %r463, %r464, %r480, %r481;
	// end inline asm
	setp.gt.s32 	%p60, %r456, 29;
	selp.b32 	%r483, 0, %r462, %p60;
	add.s32 	%r468, %r463, %r483;
	mov.b32 	%r469, 4;
	// begin inline asm
	shfl.sync.down.b32 %r467, %r468, %r469, %r480, %r481;
	// end inline asm
	setp.gt.s32 	%p61, %r456, 27;
	selp.b32 	%r484, 0, %r467, %p61;
	add.s32 	%r473, %r468, %r484;
	mov.b32 	%r474, 8;
	// begin inline asm
	shfl.sync.down.b32 %r472, %r473, %r474, %r480, %r481;
	// end inline asm
	setp.gt.s32 	%p62, %r456, 23;
	selp.b32 	%r485, 0, %r472, %p62;
	add.s32 	%r478, %r473, %r485;
	mov.b32 	%r479, 16;
	// begin inline asm
	shfl.sync.down.b32 %r477, %r478, %r479, %r480, %r481;
	// end inline asm
	setp.gt.s32 	%p63, %r456, 15;
	selp.b32 	%r486, 0, %r477, %p63;
	add.s32 	%r686, %r478, %r486;
	setp.ne.s32 	%p64, %r456, 0;
	@%p64 bra 	$L__BB18_36;
	shr.u32 	%r487, %r26, 3;
	and.b32  	%r488, %r487, 124;
	mov.u32 	%r489, _ZZN3cub18CUB_300001_SM_10006detail6reduce28DeviceReduceSingleTileKernelINS2_10policy_hubIiyN4cuda3std3__44plusIiEEE10Policy1000EPiSC_iS9_iiNS7_10__identityEEEvT0_T1_T2_T3_T4_T6_E12temp_storage;
	add.s32 	%r490, %r489, %r488;
	st.shared.u32 	[%r490+8], %r686;
$L__BB18_36:
	bar.sync 	0;
	setp.ne.s32 	%p65, %r26, 0;
	@%p65 bra 	$L__BB18_72;
	ld.shared.u32 	%r491, [_ZZN3cub18CUB_300001_SM_10006detail6reduce28DeviceReduceSingleTileKernelINS2_10policy_hubIiyN4cuda3std3__44plusIiEEE10Policy1000EPiSC_iS9_iiNS7_10__identityEEEvT0_T1_T2_T3_T4_T6_E12temp_storage+12];
	add.s32 	%r492, %r491, %r686;
	ld.shared.u32 	%r493, [_ZZN3cub18CUB_300001_SM_10006detail6reduce28DeviceReduceSingleTileKernelINS2_10policy_hubIiyN4cuda3std3__44plusIiEEE10Policy1000EPiSC_iS9_iiNS7_10__identityEEEvT0_T1_T2_T3_T4_T6_E12temp_storage+16];
	add.s32 	%r494, %r492, %r493;
	ld.shared.u32 	%r495, [_ZZN3cub18CUB_300001_SM_10006detail6reduce28DeviceReduceSingleTileKernelINS2_10policy_hubIiyN4cuda3std3__44plusIiEEE10Policy1000EPiSC_iS9_iiNS7_10__identityEEEvT0_T1_T2_T3_T4_T6_E12temp_storage+20];
	add.s32 	%r496, %r494, %r495;
	ld.shared.u32 	%r497, [_ZZN3cub18CUB_300001_SM_10006detail6reduce28DeviceReduceSingleTileKernelINS2_10policy_hubIiyN4cuda3std3__44plusIiEEE10Policy1000EPiSC_iS9_iiNS7_10__identityEEEvT0_T1_T2_T3_T4_T6_E12temp_storage+24];
	add.s32 	%r498, %r496, %r497;
	ld.shared.u32 	%r499, [_ZZN3cub18CUB_300001_SM_10006detail6reduce28DeviceReduceSingleTileKernelINS2_10policy_hubIiyN4cuda3std3__44plusIiEEE10Policy1000EPiSC_iS9_iiNS7_10__identityEEEvT0_T1_T2_T3_T4_T6_E12temp_storage+28];
	add.s32 	%r500, %r498, %r499;
	ld.shared.u32 	%r501, [_ZZN3cub18CUB_300001_SM_10006detail6reduce28DeviceReduceSingleTileKernelINS2_10policy_hubIiyN4cuda3std3__44plusIiEEE10Policy1000EPiSC_iS9_iiNS7_10__identityEEEvT0_T1_T2_T3_T4_T6_E12temp_storage+32];
	add.s32 	%r502, %r500, %r501;
	ld.shared.u32 	%r503, [_ZZN3cub18CUB_300001_SM_10006detail6reduce28DeviceReduceSingleTileKernelINS2_10policy_hubIiyN4cuda3std3__44plusIiEEE10Policy1000EPiSC_iS9_iiNS7_10__identityEEEvT0_T1_T2_T3_T4_T6_E12temp_storage+36];
	add.s32 	%r686, %r502, %r503;
	bra.uni 	$L__BB18_72;
$L__BB18_38:
	setp.gt.s32 	%p3, %r120, 4095;
	@%p3 bra 	$L__BB18_56;
	mov.u32 	%r60, %tid.x;
	setp.ge.s32 	%p20, %r60, %r120;
	mov.b32 	%r670, 0;
	mov.u32 	%r665, %r60;
	@%p20 bra 	$L__BB18_41;
	mul.wide.u32 	%rd66, %r60, 4;
	add.s64 	%rd65, %rd16, %rd66;
	// begin inline asm
	ld.global.nc.u32 %r670, [%rd65];
	// end inline asm
	add.s32 	%r665, %r60, 256;
$L__BB18_41:
	setp.ge.s32 	%p21, %r665, %r120;
	@%p21 bra 	$L__BB18_47;
	not.b32 	%r252, %r665;
	add.s32 	%r65, %r120, %r252;
	and.b32  	%r253, %r65, 768;
	setp.eq.s32 	%p22, %r253, 768;
	@%p22 bra 	$L__BB18_45;
	mul.wide.u32 	%rd67, %r665, 4;
	add.s64 	%rd123, %rd16, %rd67;
	shr.u32 	%r254, %r65, 8;
	add.s32 	%r255, %r254, 1;
	and.b32  	%r256, %r255, 3;
	neg.s32 	%r662, %r256;
$L__BB18_44:
	.pragma "nounroll";
	// begin inline asm
	ld.global.nc.u32 %r257, [%rd123];
	// end inline asm
	add.s32 	%r670, %r257, %r670;
	add.s32 	%r665, %r665, 256;
	add.s64 	%rd123, %rd123, 1024;
	add.s32 	%r662, %r662, 1;
	setp.ne.s32 	%p23, %r662, 0;
	@%p23 bra 	$L__BB18_44;
$L__BB18_45:
	setp.lt.u32 	%p24, %r65, 768;
	@%p24 bra 	$L__BB18_47;
$L__BB18_46:
	mul.wide.s32 	%rd73, %r665, 4;
	add.s64 	%rd69, %rd16, %rd73;
	// begin inline asm
	ld.global.nc.u32 %r258, [%rd69];
	// end inline asm
	add.s32 	%r262, %r258, %r670;
	add.s64 	%rd70, %rd69, 1024;
	// begin inline asm
	ld.global.nc.u32 %r259, [%rd70];
	// end inline asm
	add.s32 	%r263, %r259, %r262;
	add.s64 	%rd71, %rd69, 2048;
	// begin inline asm
	ld.global.nc.u32 %r260, [%rd71];
	// end inline asm
	add.s32 	%r264, %r260, %r263;
	add.s64 	%rd72, %rd69, 3072;
	// begin inline asm
	ld.global.nc.u32 %r261, [%rd72];
	// end inline asm
	add.s32 	%r670, %r261, %r264;
	add.s32 	%r665, %r665, 1024;
	setp.lt.s32 	%p25, %r665, %r120;
	@%p25 bra 	$L__BB18_46;
$L__BB18_47:
	setp.lt.s32 	%p26, %r120, 256;
	@%p26 bra 	$L__BB18_52;
	// begin inline asm
	mov.u32 %r328, %laneid;
	// end inline asm
	mov.b32 	%r331, 1;
	mov.b32 	%r352, 31;
	mov.b32 	%r353, -1;
	// begin inline asm
	shfl.sync.down.b32 %r329, %r670, %r331, %r352, %r353;
	// end inline asm
	setp.gt.s32 	%p42, %r328, 30;
	selp.b32 	%r354, 0, %r329, %p42;
	add.s32 	%r335, %r354, %r670;
	mov.b32 	%r336, 2;
	// begin inline asm
	shfl.sync.down.b32 %r334, %r335, %r336, %r352, %r353;
	// end inline asm
	setp.gt.s32 	%p43, %r328, 29;
	selp.b32 	%r355, 0, %r334, %p43;
	add.s32 	%r340, %r335, %r355;
	mov.b32 	%r341, 4;
	// begin inline asm
	shfl.sync.down.b32 %r339, %r340, %r341, %r352, %r353;
	// end inline asm
	setp.gt.s32 	%p44, %r328, 27;
	selp.b32 	%r356, 0, %r339, %p44;
	add.s32 	%r345, %r340, %r356;
	mov.b32 	%r346, 8;
	// begin inline asm
	shfl.sync.down.b32 %r344, %r345, %r346, %r352, %r353;
	// end inline asm
	setp.gt.s32 	%p45, %r328, 23;
	selp.b32 	%r357, 0, %r344, %p45;
	add.s32 	%r350, %r345, %r357;
	mov.b32 	%r351, 16;
	// begin inline asm
	shfl.sync.down.b32 %r349, %r350, %r351, %r352, %r353;
	// end inline asm
	setp.gt.s32 	%p46, %r328, 15;
	selp.b32 	%r358, 0, %r349, %p46;
	add.s32 	%r686, %r350, %r358;
	setp.ne.s32 	%p47, %r328, 0;
	@%p47 bra 	$L__BB18_50;
	shr.u32 	%r359, %r60, 3;
	and.b32  	%r360, %r359, 124;
	mov.u32 	%r361, _ZZN3cub18CUB_300001_SM_10006detail6reduce28DeviceReduceSingleTileKernelINS2_10policy_hubIiyN4cuda3std3__44plusIiEEE10Policy1000EPiSC_iS9_iiNS7_10__identityEEEvT0_T1_T2_T3_T4_T6_E12temp_storage;
	add.s32 	%r362, %r361, %r360;
	st.shared.u32 	[%r362+8], %r686;
$L__BB18_50:
	bar.sync 	0;
	setp.ne.s32 	%p48, %r60, 0;
	@%p48 bra 	$L__BB18_72;
	ld.shared.u32 	%r363, [_ZZN3cub18CUB_300001_SM_10006detail6reduce28DeviceReduceSingleTileKernelINS2_10policy_hubIiyN4cuda3std3__44plusIiEEE10Policy1000EPiSC_iS9_iiNS7_10__identityEEEvT0_T1_T2_T3_T4_T6_E12temp_storage+12];
	add.s32 	%r364, %r363, %r686;
	ld.shared.u32 	%r365, [_ZZN3cub18CUB_300001_SM_10006detail6reduce28DeviceReduceSingleTileKernelINS2_10policy_hubIiyN4cuda3std3__44plusIiEEE10Policy1000EPiSC_iS9_iiNS7_10__identityEEEvT0_T1_T2_T3_T4_T6_E12temp_storage+16];
	add.s32 	%r366, %r364, %r365;
	ld.shared.u32 	%r367, [_ZZN3cub18CUB_300001_SM_10006detail6reduce28DeviceReduceSingleTileKernelINS2_10policy_hubIiyN4cuda3std3__44plusIiEEE10Policy1000EPiSC_iS9_iiNS7_10__identityEEEvT0_T1_T2_T3_T4_T6_E12temp_storage+20];
	add.s32 	%r368, %r366, %r367;
	ld.shared.u32 	%r369, [_ZZN3cub18CUB_300001_SM_10006detail6reduce28DeviceReduceSingleTileKernelINS2_10policy_hubIiyN4cuda3std3__44plusIiEEE10Policy1000EPiSC_iS9_iiNS7_10__identityEEEvT0_T1_T2_T3_T4_T6_E12temp_storage+24];
	add.s32 	%r370, %r368, %r369;
	ld.shared.u32 	%r371, [_ZZN3cub18CUB_300001_SM_10006detail6reduce28DeviceReduceSingleTileKernelINS2_10policy_hubIiyN4cuda3std3__44plusIiEEE10Policy1000EPiSC_iS9_iiNS7_10__identityEEEvT0_T1_T2_T3_T4_T6_E12temp_storage+28];
	add.s32 	%r372, %r370, %r371;
	ld.shared.u32 	%r373, [_ZZN3cub18CUB_300001_SM_10006detail6reduce28DeviceReduceSingleTileKernelINS2_10policy_hubIiyN4cuda3std3__44plusIiEEE10Policy1000EPiSC_iS9_iiNS7_10__identityEEEvT0_T1_T2_T3_T4_T6_E12temp_storage+32];
	add.s32 	%r374, %r372, %r373;
	ld.shared.u32 	%r375, [_ZZN3cub18CUB_300001_SM_10006detail6reduce28DeviceReduceSingleTileKernelINS2_10policy_hubIiyN4cuda3std3__44plusIiEEE10Policy1000EPiSC_iS9_iiNS7_10__identityEEEvT0_T1_T2_T3_T4_T6_E12temp_storage+36];
	add.s32 	%r686, %r374, %r375;
	bra.uni 	$L__BB18_72;
$L__BB18_52:
	// begin inline asm
	mov.u32 %r265, %laneid;
	// end inline asm
	and.b32  	%r291, %r60, 992;
	add.s32 	%r292, %r291, 32;
	setp.gt.s32 	%p27, %r292, %r120;
	not.b32 	%r293, %r291;
	add.s32 	%r294, %r120, %r293;
	selp.b32 	%r289, %r294, 31, %p27;
	mov.b32 	%r268, 1;
	mov.b32 	%r290, -1;
	// begin inline asm
	shfl.sync.down.b32 %r266, %r670, %r268, %r289, %r290;
	// end inline asm
	setp.lt.s32 	%p28, %r265, %r289;
	selp.b32 	%r295, %r266, 0, %p28;
	add.s32 	%r272, %r295, %r670;
	mov.b32 	%r273, 2;
	// begin inline asm
	shfl.sync.down.b32 %r271, %r272, %r273, %r289, %r290;
	// end inline asm
	add.s32 	%r296, %r265, 2;
	setp.gt.s32 	%p29, %r296, %r289;
	selp.b32 	%r297, 0, %r271, %p29;
	add.s32 	%r277, %r272, %r297;
	mov.b32 	%r278, 4;
	// begin inline asm
	shfl.sync.down.b32 %r276, %r277, %r278, %r289, %r290;
	// end inline asm
	add.s32 	%r298, %r265, 4;
	setp.gt.s32 	%p30, %r298, %r289;
	selp.b32 	%r299, 0, %r276, %p30;
	add.s32 	%r282, %r277, %r299;
	mov.b32 	%r283, 8;
	// begin inline asm
	shfl.sync.down.b32 %r281, %r282, %r283, %r289, %r290;
	// end inline asm
	add.s32 	%r300, %r265, 8;
	setp.gt.s32 	%p31, %r300, %r289;
	selp.b32 	%r301, 0, %r281, %p31;
	add.s32 	%r287, %r282, %r301;
	mov.b32 	%r288, 16;
	// begin inline asm
	shfl.sync.down.b32 %r286, %r287, %r288, %r289, %r290;
	// end inline asm
	add.s32 	%r302, %r265, 16;
	setp.gt.s32 	%p32, %r302, %r289;
	selp.b32 	%r303, 0, %r286, %p32;
	add.s32 	%r686, %r287, %r303;
	setp.ne.s32 	%p33, %r265, 0;
	@%p33 bra 	$L__BB18_54;
	shr.u32 	%r304, %r60, 3;
	and.b32  	%r305, %r304, 124;
	mov.u32 	%r306, _ZZN3cub18CUB_300001_SM_10006detail6reduce28DeviceReduceSingleTileKernelINS2_10policy_hubIiyN4cuda3std3__44plusIiEEE10Policy1000EPiSC_iS9_iiNS7_10__identityEEEvT0_T1_T2_T3_T4_T6_E12temp_storage;
	add.s32 	%r307, %r306, %r305;
	st.shared.u32 	[%r307+8], %r686;
$L__BB18_54:
	bar.sync 	0;
	setp.ne.s32 	%p34, %r60, 0;
	@%p34 bra 	$L__BB18_72;
	setp.gt.s32 	%p35, %r120, 32;
	ld.shared.u32 	%r308, [_ZZN3cub18CUB_300001_SM_10006detail6reduce28DeviceReduceSingleTileKernelINS2_10policy_hubIiyN4cuda3std3__44plusIiEEE10Policy1000EPiSC_iS9_iiNS7_10__identityEEEvT0_T1_T2_T3_T4_T6_E12temp_storage+12];
	selp.b32 	%r309, %r308, 0, %p35;
	add.s32 	%r310, %r309, %r686;
	setp.gt.s32 	%p36, %r120, 64;
	ld.shared.u32 	%r311, [_ZZN3cub18CUB_300001_SM_10006detail6reduce28DeviceReduceSingleTileKernelINS2_10policy_hubIiyN4cuda3std3__44plusIiEEE10Policy1000EPiSC_iS9_iiNS7_10__identityEEEvT0_T1_T2_T3_T4_T6_E12temp_storage+16];
	selp.b32 	%r312, %r311, 0, %p36;
	add.s32 	%r313, %r310, %r312;
	setp.gt.s32 	%p37, %r120, 96;
	ld.shared.u32 	%r314, [_ZZN3cub18CUB_300001_SM_10006detail6reduce28DeviceReduceSingleTileKernelINS2_10policy_hubIiyN4cuda3std3__44plusIiEEE10Policy1000EPiSC_iS9_iiNS7_10__identityEEEvT0_T1_T2_T3_T4_T6_E12temp_storage+20];
	selp.b32 	%r315, %r314, 0, %p37;
	add.s32 	%r316, %r313, %r315;
	setp.gt.s32 	%p38, %r120, 128;
	ld.shared.u32 	%r317, [_ZZN3cub18CUB_300001_SM_10006detail6reduce28DeviceReduceSingleTileKernelINS2_10policy_hubIiyN4cuda3std3__44plusIiEEE10Policy1000EPiSC_iS9_iiNS7_10__identityEEEvT0_T1_T2_T3_T4_T6_E12temp_storage+24];
	selp.b32 	%r318, %r317, 0, %p38;
	add.s32 	%r319, %r316, %r318;
	setp.gt.s32 	%p39, %r120, 160;
	ld.shared.u32 	%r320, [_ZZN3cub18CUB_300001_SM_10006detail6reduce28DeviceReduceSingleTileKernelINS2_10policy_hubIiyN4cuda3std3__44plusIiEEE10Policy1000EPiSC_iS9_iiNS7_10__identityEEEvT0_T1_T2_T3_T4_T6_E12temp_storage+28];
	selp.b32 	%r321, %r320, 0, %p39;
	add.s32 	%r322, %r319, %r321;
	setp.gt.s32 	%p40, %r120, 192;
	ld.shared.u32 	%r323, [_ZZN3cub18CUB_300001_SM_10006detail6reduce28DeviceReduceSingleTileKernelINS2_10policy_hubIiyN4cuda3std3__44plusIiEEE10Policy1000EPiSC_iS9_iiNS7_10__identityEEEvT0_T1_T2_T3_T4_T6_E12temp_storage+32];
	selp.b32 	%r324, %r323, 0, %p40;
	add.s32 	%r325, %r322, %r324;
	setp.gt.s32 	%p41, %r120, 224;
	ld.shared.u32 	%r326, [_ZZN3cub18CUB_300001_SM_10006detail6reduce28DeviceReduceSingleTileKernelINS2_10policy_hubIiyN4cuda3std3__44plusIiEEE10Policy1000EPiSC_iS9_iiNS7_10__identityEEEvT0_T1_T2_T3_T4_T6_E12temp_storage+36];
	selp.b32 	%r327, %r326, 0, %p41;
	add.s32 	%r686, %r325, %r327;
	bra.uni 	$L__BB18_72;
$L__BB18_56:
	mov.u32 	%r85, %tid.x;
	mul.wide.u32 	%rd35, %r85, 4;
	add.s64 	%rd19, %rd16, %rd35;
	// begin inline asm
	ld.global.nc.u32 %r122, [%rd19];
	// end inline asm
	add.s64 	%rd20, %rd19, 1024;
	// begin inline asm
	ld.global.nc.u32 %r123, [%rd20];
	// end inline asm
	add.s64 	%rd21, %rd19, 2048;
	// begin inline asm
	ld.global.nc.u32 %r124, [%rd21];
	// end inline asm
	add.s64 	%rd22, %rd19, 3072;
	// begin inline asm
	ld.global.nc.u32 %r125, [%rd22];
	// end inline asm
	add.s64 	%rd23, %rd19, 4096;
	// begin inline asm
	ld.global.nc.u32 %r126, [%rd23];
	// end inline asm
	add.s64 	%rd24, %rd19, 5120;
	// begin inline asm
	ld.global.nc.u32 %r127, [%rd24];
	// end inline asm
	add.s64 	%rd25, %rd19, 6144;
	// begin inline asm
	ld.global.nc.u32 %r128, [%rd25];
	// end inline asm
	add.s64 	%rd26, %rd19, 7168;
	// begin inline asm
	ld.global.nc.u32 %r129, [%rd26];
	// end inline asm
	add.s64 	%rd27, %rd19, 8192;
	// begin inline asm
	ld.global.nc.u32 %r130, [%rd27];
	// end inline asm
	add.s64 	%rd28, %rd19, 9216;
	// begin inline asm
	ld.global.nc.u32 %r131, [%rd28];
	// end inline asm
	add.s64 	%rd29, %rd19, 10240;
	// begin inline asm
	ld.global.nc.u32 %r132, [%rd29];
	// end inline asm
	add.s64 	%rd30, %rd19, 11264;
	// begin inline asm
	ld.global.nc.u32 %r133, [%rd30];
	// end inline asm
	add.s64 	%rd31, %rd19, 12288;
	// begin inline asm
	ld.global.nc.u32 %r134, [%rd31];
	// end inline asm
	add.s64 	%rd32, %rd19, 13312;
	// begin inline asm
	ld.global.nc.u32 %r135, [%rd32];
	// end inline asm
	add.s64 	%rd33, %rd19, 14336;
	// begin inline asm
	ld.global.nc.u32 %r136, [%rd33];
	// end inline asm
	add.s64 	%rd34, %rd19, 15360;
	// begin inline asm
	ld.global.nc.u32 %r137, [%rd34];
	// end inline asm
	add.s32 	%r139, %r123, %r122;
	add.s32 	%r140, %r124, %r139;
	add.s32 	%r141, %r125, %r140;
	add.s32 	%r142, %r126, %r141;
	add.s32 	%r143, %r127, %r142;
	add.s32 	%r144, %r128, %r143;
	add.s32 	%r145, %r129, %r144;
	add.s32 	%r146, %r130, %r145;
	add.s32 	%r147, %r131, %r146;
	add.s32 	%r148, %r132, %r147;
	add.s32 	%r149, %r133, %r148;
	add.s32 	%r150, %r134, %r149;
	add.s32 	%r151, %r135, %r150;
	add.s32 	%r152, %r136, %r151;
	add.s32 	%r685, %r137, %r152;
	setp.lt.u32 	%p4, %r120, 8192;
	mov.b32 	%r674, 4096;
	@%p4 bra 	$L__BB18_60;
	add.s32 	%r87, %r120, -4096;
	mov.b32 	%r674, 4096;
$L__BB18_58:
	mul.wide.s32 	%rd52, %r674, 4;
	add.s64 	%rd36, %rd19, %rd52;
	// begin inline asm
	ld.global.nc.u32 %r154, [%rd36];
	// end inline asm
	add.s64 	%rd37, %rd36, 1024;
	// begin inline asm
	ld.global.nc.u32 %r155, [%rd37];
	// end inline asm
	add.s64 	%rd38, %rd36, 2048;
	// begin inline asm
	ld.global.nc.u32 %r156, [%rd38];
	// end inline asm
	add.s64 	%rd39, %rd36, 3072;
	// begin inline asm
	ld.global.nc.u32 %r157, [%rd39];
	// end inline asm
	add.s64 	%rd40, %rd36, 4096;
	// begin inline asm
	ld.global.nc.u32 %r158, [%rd40];
	// end inline asm
	add.s64 	%rd41, %rd36, 5120;
	// begin inline asm
	ld.global.nc.u32 %r159, [%rd41];
	// end inline asm
	add.s64 	%rd42, %rd36, 6144;
	// begin inline asm
	ld.global.nc.u32 %r160, [%rd42];
	// end inline asm
	add.s64 	%rd43, %rd36, 7168;
	// begin inline asm
	ld.global.nc.u32 %r161, [%rd43];
	// end inline asm
	add.s64 	%rd44, %rd36, 8192;
	// begin inline asm
	ld.global.nc.u32 %r162, [%rd44];
	// end inline asm
	add.s64 	%rd45, %rd36, 9216;
	// begin inline asm
	ld.global.nc.u32 %r163, [%rd45];
	// end inline asm
	add.s64 	%rd46, %rd36, 10240;
	// begin inline asm
	ld.global.nc.u32 %r164, [%rd46];
	// end inline asm
	add.s64 	%rd47, %rd36, 11264;
	// begin inline asm
	ld.global.nc.u32 %r165, [%rd47];
	// end inline asm
	add.s64 	%rd48, %rd36, 12288;
	// begin inline asm
	ld.global.nc.u32 %r166, [%rd48];
	// end inline asm
	add.s64 	%rd49, %rd36, 13312;
	// begin inline asm
	ld.global.nc.u32 %r167, [%rd49];
	// end inline asm
	add.s64 	%rd50, %rd36, 14336;
	// begin inline asm
	ld.global.nc.u32 %r168, [%rd50];
	// end inline asm
	add.s64 	%rd51, %rd36, 15360;
	// begin inline asm
	ld.global.nc.u32 %r169, [%rd51];
	// end inline asm
	add.s32 	%r170, %r154, %r685;
	add.s32 	%r171, %r155, %r170;
	add.s32 	%r172, %r156, %r171;
	add.s32 	%r173, %r157, %r172;
	add.s32 	%r174, %r158, %r173;
	add.s32 	%r175, %r159, %r174;
	add.s32 	%r176, %r160, %r175;
	add.s32 	%r177, %r161, %r176;
	add.s32 	%r178, %r162, %r177;
	add.s32 	%r179, %r163, %r178;
	add.s32 	%r180, %r164, %r179;
	add.s32 	%r181, %r165, %r180;
	add.s32 	%r182, %r166, %r181;
	add.s32 	%r183, %r167, %r182;
	add.s32 	%r184, %r168, %r183;
	add.s32 	%r685, %r169, %r184;
	sub.s32 	%r185, %r120, %r674;
	setp.lt.s32 	%p5, %r185, 4096;
	@%p5 bra 	$L__BB18_68;
	add.s32 	%r674, %r674, 4096;
	setp.le.s32 	%p6, %r674, %r87;
	@%p6 bra 	$L__BB18_58;
$L__BB18_60:
	setp.le.s32 	%p7, %r120, %r674;
	@%p7 bra 	$L__BB18_68;
	sub.s32 	%r94, %r120, %r674;
	setp.ge.s32 	%p8, %r85, %r94;
	@%p8 bra 	$L__BB18_68;
	not.b32 	%r187, %r85;
	add.s32 	%r188, %r120, %r187;
	sub.s32 	%r95, %r188, %r674;
	and.b32  	%r189, %r95, 768;
	setp.eq.s32 	%p9, %r189, 768;
	mov.u32 	%r679, %r85;
	@%p9 bra 	$L__BB18_65;
	add.s32 	%r676, %r85, %r674;
	shr.u32 	%r190, %r95, 8;
	add.s32 	%r191, %r190, 1;
	and.b32  	%r192, %r191, 3;
	neg.s32 	%r675, %r192;
	mov.u32 	%r679, %r85;
$L__BB18_64:
	.pragma "nounroll";
	mul.wide.u32 	%rd54, %r676, 4;
	add.s64 	%rd53, %rd16, %rd54;
	// begin inline asm
	ld.global.nc.u32 %r193, [%rd53];
	// end inline asm
	add.s32 	%r685, %r193, %r685;
	add.s32 	%r679, %r679, 256;
	add.s32 	%r676, %r676, 256;
	add.s32 	%r675, %r675, 1;
	setp.ne.s32 	%p10, %r675, 0;
	@%p10 bra 	$L__BB18_64;
$L__BB18_65:
	setp.lt.u32 	%p11, %r95, 768;
	@%p11 bra 	$L__BB18_68;
	cvt.u64.u32 	%rd55, %r679;
	cvt.u64.u32 	%rd56, %r674;
	add.s64 	%rd57, %rd55, %rd56;
	shl.b64 	%rd58, %rd57, 2;
	add.s64 	%rd59, %rd58, %rd16;
	add.s64 	%rd124, %rd59, 2048;
	add.s32 	%r682, %r679, %r674;
$L__BB18_67:
	mul.wide.u32 	%rd64, %r682, 4;
	add.s64 	%rd60, %rd16, %rd64;
	// begin inline asm
	ld.global.nc.u32 %r194, [%rd60];
	// end inline asm
	add.s32 	%r198, %r194, %r685;
	add.s64 	%rd61, %rd124, -1024;
	// begin inline asm
	ld.global.nc.u32 %r195, [%rd61];
	// end inline asm
	add.s32 	%r199, %r195, %r198;
	// begin inline asm
	ld.global.nc.u32 %r196, [%rd124];
	// end inline asm
	add.s32 	%r200, %r196, %r199;
	add.s64 	%rd63, %rd124, 1024;
	// begin inline asm
	ld.global.nc.u32 %r197, [%rd63];
	// end inline asm
	add.s32 	%r685, %r197, %r200;
	add.s32 	%r679, %r679, 1024;
	add.s64 	%rd124, %rd124, 4096;
	add.s32 	%r682, %r682, 1024;
	setp.lt.s32 	%p12, %r679, %r94;
	@%p12 bra 	$L__BB18_67;
$L__BB18_68:
	// begin inline asm
	mov.u32 %r201, %laneid;
	// end inline asm
	mov.b32 	%r204, 1;
	mov.b32 	%r225, 31;
	mov.b32 	%r226, -1;
	// begin inline asm
	shfl.sync.down.b32 %r202, %r685, %r204, %r225, %r226;
	// end inline asm
	setp.gt.s32 	%p13, %r201, 30;
	selp.b32 	%r227, 0, %r202, %p13;
	add.s32 	%r208, %r227, %r685;
	mov.b32 	%r209, 2;
	// begin inline asm
	shfl.sync.down.b32 %r207, %r208, %r209, %r225, %r226;
	// end inline asm
	setp.gt.s32 	%p14, %r201, 29;
	selp.b32 	%r228, 0, %r207, %p14;
	add.s32 	%r213, %r208, %r228;
	mov.b32 	%r214, 4;
	// begin inline asm
	shfl.sync.down.b32 %r212, %r213, %r214, %r225, %r226;
	// end inline asm
	setp.gt.s32 	%p15, %r201, 27;
	selp.b32 	%r229, 0, %r212, %p15;
	add.s32 	%r218, %r213, %r229;
	mov.b32 	%r219, 8;
	// begin inline asm
	shfl.sync.down.b32 %r217, %r218, %r219, %r225, %r226;
	// end inline asm
	setp.gt.s32 	%p16, %r201, 23;
	selp.b32 	%r230, 0, %r217, %p16;
	add.s32 	%r223, %r218, %r230;
	mov.b32 	%r224, 16;
	// begin inline asm
	shfl.sync.down.b32 %r222, %r223, %r224, %r225, %r226;
	// end inline asm
	setp.gt.s32 	%p17, %r201, 15;
	selp.b32 	%r231, 0, %r222, %p17;
	add.s32 	%r686, %r223, %r231;
	setp.ne.s32 	%p18, %r201, 0;
	@%p18 bra 	$L__BB18_70;
	shr.u32 	%r232, %r85, 3;
	and.b32  	%r233, %r232, 124;
	mov.u32 	%r234, _ZZN3cub18CUB_300001_SM_10006detail6reduce28DeviceReduceSingleTileKernelINS2_10policy_hubIiyN4cuda3std3__44plusIiEEE10Policy1000EPiSC_iS9_iiNS7_10__identityEEEvT0_T1_T2_T3_T4_T6_E12temp_storage;
	add.s32 	%r235, %r234, %r233;
	st.shared.u32 	[%r235+8], %r686;
$L__BB18_70:
	bar.sync 	0;
	setp.ne.s32 	%p19, %r85, 0;
	@%p19 bra 	$L__BB18_72;
	ld.shared.u32 	%r236, [_ZZN3cub18CUB_300001_SM_10006detail6reduce28DeviceReduceSingleTileKernelINS2_10policy_hubIiyN4cuda3std3__44plusIiEEE10Policy1000EPiSC_iS9_iiNS7_10__identityEEEvT0_T1_T2_T3_T4_T6_E12temp_storage+12];
	add.s32 	%r237, %r236, %r686;
	ld.shared.u32 	%r238, [_ZZN3cub18CUB_300001_SM_10006detail6reduce28DeviceReduceSingleTileKernelINS2_10policy_hubIiyN4cuda3std3__44plusIiEEE10Policy1000EPiSC_iS9_iiNS7_10__identityEEEvT0_T1_T2_T3_T4_T6_E12temp_storage+16];
	add.s32 	%r239, %r237, %r238;
	ld.shared.u32 	%r240, [_ZZN3cub18CUB_300001_SM_10006detail6reduce28DeviceReduceSingleTileKernelINS2_10policy_hubIiyN4cuda3std3__44plusIiEEE10Policy1000EPiSC_iS9_iiNS7_10__identityEEEvT0_T1_T2_T3_T4_T6_E12temp_storage+20];
	add.s32 	%r241, %r239, %r240;
	ld.shared.u32 	%r242, [_ZZN3cub18CUB_300001_SM_10006detail6reduce28DeviceReduceSingleTileKernelINS2_10policy_hubIiyN4cuda3std3__44plusIiEEE10Policy1000EPiSC_iS9_iiNS7_10__identityEEEvT0_T1_T2_T3_T4_T6_E12temp_storage+24];
	add.s32 	%r243, %r241, %r242;
	ld.shared.u32 	%r244, [_ZZN3cub18CUB_300001_SM_10006detail6reduce28DeviceReduceSingleTileKernelINS2_10policy_hubIiyN4cuda3std3__44plusIiEEE10Policy1000EPiSC_iS9_iiNS7_10__identityEEEvT0_T1_T2_T3_T4_T6_E12temp_storage+28];
	add.s32 	%r245, %r243, %r244;
	ld.shared.u32 	%r246, [_ZZN3cub18CUB_300001_SM_10006detail6reduce28DeviceReduceSingleTileKernelINS2_10policy_hubIiyN4cuda3std3__44plusIiEEE10Policy1000EPiSC_iS9_iiNS7_10__identityEEEvT0_T1_T2_T3_T4_T6_E12temp_storage+32];
	add.s32 	%r247, %r245, %r246;
	ld.shared.u32 	%r248, [_ZZN3cub18CUB_300001_SM_10006detail6reduce28DeviceReduceSingleTileKernelINS2_10policy_hubIiyN4cuda3std3__44plusIiEEE10Policy1000EPiSC_iS9_iiNS7_10__identityEEEvT0_T1_T2_T3_T4_T6_E12temp_storage+36];
	add.s32 	%r686, %r247, %r248;
$L__BB18_72:
	mov.u32 	%r631, %tid.x;
	setp.ne.s32 	%p95, %r631, 0;
	@%p95 bra 	$L__BB18_74;
	add.s32 	%r632, %r686, %r121;
	st.global.u32 	[%rd1], %r632;
$L__BB18_74:
	ret;

}


// ===== COMPILED SASS (sm_100) =====

	.target	sm_100

	.elftype	@"ET_EXEC"


//--------------------- .note.nv.tkinfo           --------------------------
	.section	.note.nv.tkinfo,"",@"SHT_NOTE"
	.sectionflags	@"SHF_NOTE_NV_TKINFO"
	.tkinfo
        /*0018*/ 	.word	0x00000002
        /*0030*/ 	.string	""
        /*0030*/ 	.string	"ptxas"
        /*0030*/ 	.string	"Cuda compilation tools, release 13.0, V13.0.88"
        /*0030*/ 	.string	"Build cuda_13.0.r13.0/compiler.36424714_0"
        /*0030*/ 	.string	"-arch sm_100 -m 64 "



//--------------------- .note.nv.cuinfo           --------------------------
	.section	.note.nv.cuinfo,"",@"SHT_NOTE"
	.sectionflags	@"SHF_NOTE_NV_CUINFO"
        /*0018*/ 	.short	0x0002
        /*001a*/ 	.short	0x0064
        /*001c*/ 	.short	0x0082
	.zero		2


//--------------------- .nv.info                  --------------------------
	.section	.nv.info,"",@"SHT_CUDA_INFO"
	.align	4


	//----- nvinfo : EIATTR_REGCOUNT
	.align		4
        /*0000*/ 	.byte	0x04, 0x2f
        /*0002*/ 	.short	(.L_55 - .L_54)
	.align		4
.L_54:
        /*0004*/ 	.word	index@(_Z12setup_kernelP17curandStateXORWOWm)
        /*0008*/ 	.word	0x0000001f


	//----- nvinfo : EIATTR_FRAME_SIZE
	.align		4
.L_55:
        /*000c*/ 	.byte	0x04, 0x11
        /*000e*/ 	.short	(.L_57 - .L_56)
	.align		4
.L_56:
        /*0010*/ 	.word	index@(_Z12setup_kernelP17curandStateXORWOWm)
        /*0014*/ 	.word	0x00000000


	//----- nvinfo : EIATTR_REGCOUNT
	.align		4
.L_57:
        /*0018*/ 	.byte	0x04, 0x2f
        /*001a*/ 	.short	(.L_59 - .L_58)
	.align		4
.L_58:
        /*001c*/ 	.word	index@(_Z15randomColouringP17curandStateXORWOWPiii)
        /*0020*/ 	.word	0x00000016


	//----- nvinfo : EIATTR_FRAME_SIZE
	.align		4
.L_59:
        /*0024*/ 	.byte	0x04, 0x11
        /*0026*/ 	.short	(.L_61 - .L_60)
	.align		4
.L_60:
        /*0028*/ 	.word	index@(_Z15randomColouringP17curandStateXORWOWPiii)
        /*002c*/ 	.word	0x00000000


	//----- nvinfo : EIATTR_REGCOUNT
	.align		4
.L_61:
        /*0030*/ 	.byte	0x04, 0x2f
        /*0032*/ 	.short	(.L_63 - .L_62)
	.align		4
.L_62:
        /*0034*/ 	.word	index@(_Z17conflictDetectionPiS_S_iiS_)
        /*0038*/ 	.word	0x00000016


	//----- nvinfo : EIATTR_FRAME_SIZE
	.align		4
.L_63:
        /*003c*/ 	.byte	0x04, 0x11
        /*003e*/ 	.short	(.L_65 - .L_64)
	.align		4
.L_64:
        /*0040*/ 	.word	index@(_Z17conflictDetectionPiS_S_iiS_)
        /*0044*/ 	.word	0x00000000


	//----- nvinfo : EIATTR_REGCOUNT
	.align		4
.L_65:
        /*0048*/ 	.byte	0x04, 0x2f
        /*004a*/ 	.short	(.L_67 - .L_66)
	.align		4
.L_66:
        /*004c*/ 	.word	index@(_Z10degreeCalcPiS_S_ii)
        /*0050*/ 	.word	0x00000018


	//----- nvinfo : EIATTR_FRAME_SIZE
	.align		4
.L_67:
        /*0054*/ 	.byte	0x04, 0x11
        /*0056*/ 	.short	(.L_69 - .L_68)
	.align		4
.L_68:
        /*0058*/ 	.word	index@(_Z10degreeCalcPiS_S_ii)
        /*005c*/ 	.word	0x00000000


	//----- nvinfo : EIATTR_REGCOUNT
	.align		4
.L_69:
        /*0060*/ 	.byte	0x04, 0x2f
        /*0062*/ 	.short	(.L_71 - .L_70)
	.align		4
.L_70:
        /*0064*/ 	.word	index@(_ZN6thrust24THRUST_300001_SM_1000_NS8cuda_cub4core6detail13_kernel_agentINS1_8__reduce11ReduceAgentINS0_12zip_iteratorIN4cuda3std3__45tupleIJNS0_10device_ptrIiEENS0_17counting_iteratorIlNS0_11use_defaultESF_SF_EEEEEEEPNSB_IJilEEESJ_iNS1_9__extrema9arg_max_fIilNSA_4lessIiEEEEEEJSI_SK_iSP_EEEvDpT0_)
        /*0068*/ 	.word	0x0000001c


	//----- nvinfo : EIATTR_FRAME_SIZE
	.align		4
.L_71:
        /*006c*/ 	.byte	0x04, 0x11
        /*006e*/ 	.short	(.L_73 - .L_72)
	.align		4
.L_72:
        /*0070*/ 	.word	index@(_ZN6thrust24THRUST_300001_SM_1000_NS8cuda_cub4core6detail13_kernel_agentINS1_8__reduce11ReduceAgentINS0_12zip_iteratorIN4cuda3std3__45tupleIJNS0_10device_ptrIiEENS0_17counting_iteratorIlNS0_11use_defaultESF_SF_EEEEEEEPNSB_IJilEEESJ_iNS1_9__extrema9arg_max_fIilNSA_4lessIiEEEEEEJSI_SK_iSP_EEEvDpT0_)
        /*0074*/ 	.word	0x00000000


	//----- nvinfo : EIATTR_REGCOUNT
	.align		4
.L_73:
        /*0078*/ 	.byte	0x04, 0x2f
        /*007a*/ 	.short	(.L_75 - .L_74)
	.align		4
.L_74:
        /*007c*/ 	.word	index@(_ZN6thrust24THRUST_300001_SM_1000_NS8cuda_cub4core6detail13_kernel_agentINS1_8__reduce11ReduceAgentINS0_12zip_iteratorIN4cuda3std3__45tupleIJNS0_10device_ptrIiEENS0_17counting_iteratorIlNS0_11use_defaultESF_SF_EEEEEEEPNSB_IJilEEESJ_iNS1_9__extrema9arg_max_fIilNSA_4lessIiEEEEEEJSI_SK_iN3cub18CUB_300001_SM_100013GridEvenShareIiEENSS_9GridQueueIjEESP_EEEvDpT0_)
        /*0080*/ 	.word	0x0000001d


	//----- nvinfo : EIATTR_FRAME_SIZE
	.align		4
.L_75:
        /*0084*/ 	.byte	0x04, 0x11
        /*0086*/ 	.short	(.L_77 - .L_76)
	.align		4
.L_76:
        /*0088*/ 	.word	index@(_ZN6thrust24THRUST_300001_SM_1000_NS8cuda_cub4core6detail13_kernel_agentINS1_8__reduce11ReduceAgentINS0_12zip_iteratorIN4cuda3std3__45tupleIJNS0_10device_ptrIiEENS0_17counting_iteratorIlNS0_11use_defaultESF_SF_EEEEEEEPNSB_IJilEEESJ_iNS1_9__extrema9arg_max_fIilNSA_4lessIiEEEEEEJSI_SK_iN3cub18CUB_300001_SM_100013GridEvenShareIiEENSS_9GridQueueIjEESP_EEEvDpT0_)
        /*008c*/ 	.word	0x00000000


	//----- nvinfo : EIATTR_REGCOUNT
	.align		4
.L_77:
        /*0090*/ 	.byte	0x04, 0x2f
        /*0092*/ 	.short	(.L_79 - .L_78)
	.align		4
.L_78:
        /*0094*/ 	.word	index@(_ZN6thrust24THRUST_300001_SM_1000_NS8cuda_cub4core6detail13_kernel_agentINS1_8__reduce10DrainAgentIiEEJN3cub18CUB_300001_SM_10009GridQueueIjEEiEEEvDpT0_)
        /*0098*/ 	.word	0x00000008


	//----- nvinfo : EIATTR_FRAME_SIZE
	.align		4
.L_79:
        /*009c*/ 	.byte	0x04, 0x11
        /*009e*/ 	.short	(.L_81 - .L_80)
	.align		4
.L_80:
        /*00a0*/ 	.word	index@(_ZN6thrust24THRUST_300001_SM_1000_NS8cuda_cub4core6detail13_kernel_agentINS1_8__reduce10DrainAgentIiEEJN3cub18CUB_300001_SM_10009GridQueueIjEEiEEEvDpT0_)
        /*00a4*/ 	.word	0x00000000


	//----- nvinfo : EIATTR_REGCOUNT
	.align		4
.L_81:
        /*00a8*/ 	.byte	0x04, 0x2f
        /*00aa*/ 	.short	(.L_83 - .L_82)
	.align		4
.L_82:
        /*00ac*/ 	.word	index@(_ZN6thrust24THRUST_300001_SM_1000_NS8cuda_cub4core6detail13_kernel_agentINS1_8__reduce11ReduceAgentIPN4cuda3std3__45tupleIJilEEESC_SB_iNS1_9__extrema9arg_max_fIilNS9_4lessIiEEEEEEJSC_SC_iSH_EEEvDpT0_)
        /*00b0*/ 	.word	0x00000020


	//----- nvinfo : EIATTR_FRAME_SIZE
	.align		4
.L_83:
        /*00b4*/ 	.byte	0x04, 0x11
        /*00b6*/ 	.short	(.L_85 - .L_84)
	.align		4
.L_84:
        /*00b8*/ 	.word	index@(_ZN6thrust24THRUST_300001_SM_1000_NS8cuda_cub4core6detail13_kernel_agentINS1_8__reduce11ReduceAgentIPN4cuda3std3__45tupleIJilEEESC_SB_iNS1_9__extrema9arg_max_fIilNS9_4lessIiEEEEEEJSC_SC_iSH_EEEvDpT0_)
        /*00bc*/ 	.word	0x00000000


	//----- nvinfo : EIATTR_REGCOUNT
	.align		4
.L_85:
        /*00c0*/ 	.byte	0x04, 0x2f
        /*00c2*/ 	.short	(.L_87 - .L_86)
	.align		4
.L_86:
        /*00c4*/ 	.word	index@(_ZN6thrust24THRUST_300001_SM_1000_NS8cuda_cub4core6detail13_kernel_agentINS1_8__reduce11ReduceAgentINS0_12zip_iteratorIN4cuda3std3__45tupleIJNS0_10device_ptrIiEENS0_17counting_iteratorIlNS0_11use_defaultESF_SF_EEEEEEEPNSB_IJilEEESJ_lNS1_9__extrema9arg_max_fIilNSA_4lessIiEEEEEEJSI_SK_lSP_EEEvDpT0_)
        /*00c8*/ 	.word	0x0000001c


	//----- nvinfo : EIATTR_FRAME_SIZE
	.align		4
.L_87:
        /*00cc*/ 	.byte	0x04, 0x11
        /*00ce*/ 	.short	(.L_89 - .L_88)
	.align		4
.L_88:
        /*00d0*/ 	.word	index@(_ZN6thrust24THRUST_300001_SM_1000_NS8cuda_cub4core6detail13_kernel_agentINS1_8__reduce11ReduceAgentINS0_12zip_iteratorIN4cuda3std3__45tupleIJNS0_10device_ptrIiEENS0_17counting_iteratorIlNS0_11use_defaultESF_SF_EEEEEEEPNSB_IJilEEESJ_lNS1_9__extrema9arg_max_fIilNSA_4lessIiEEEEEEJSI_SK_lSP_EEEvDpT0_)
        /*00d4*/ 	.word	0x00000000


	//----- nvinfo : EIATTR_REGCOUNT
	.align		4
.L_89:
        /*00d8*/ 	.byte	0x04, 0x2f
        /*00da*/ 	.short	(.L_91 - .L_90)
	.align		4
.L_90:
        /*00dc*/ 	.word	index@(_ZN6thrust24THRUST_300001_SM_1000_NS8cuda_cub4core6detail13_kernel_agentINS1_8__reduce11ReduceAgentINS0_12zip_iteratorIN4cuda3std3__45tupleIJNS0_10device_ptrIiEENS0_17counting_iteratorIlNS0_11use_defaultESF_SF_EEEEEEEPNSB_IJilEEESJ_lNS1_9__extrema9arg_max_fIilNSA_4lessIiEEEEEEJSI_SK_lN3cub18CUB_300001_SM_100013GridEvenShareIlEENSS_9GridQueueIyEESP_EEEvDpT0_)
        /*00e0*/ 	.word	0x0000001e


	//----- nvinfo : EIATTR_FRAME_SIZE
	.align		4
.L_91:
        /*00e4*/ 	.byte	0x04, 0x11
        /*00e6*/ 	.short	(.L_93 - .L_92)
	.align		4
.L_92:
        /*00e8*/ 	.word	index@(_ZN6thrust24THRUST_300001_SM_1000_NS8cuda_cub4core6detail13_kernel_agentINS1_8__reduce11ReduceAgentINS0_12zip_iteratorIN4cuda3std3__45tupleIJNS0_10device_ptrIiEENS0_17counting_iteratorIlNS0_11use_defaultESF_SF_EEEEEEEPNSB_IJilEEESJ_lNS1_9__extrema9arg_max_fIilNSA_4lessIiEEEEEEJSI_SK_lN3cub18CUB_300001_SM_100013GridEvenShareIlEENSS_9GridQueueIyEESP_EEEvDpT0_)
        /*00ec*/ 	.word	0x00000000


	//----- nvinfo : EIATTR_REGCOUNT
	.align		4
.L_93:
        /*00f0*/ 	.byte	0x04, 0x2f
        /*00f2*/ 	.short	(.L_95 - .L_94)
	.align		4
.L_94:
        /*00f4*/ 	.word	index@(_ZN6thrust24THRUST_300001_SM_1000_NS8cuda_cub4core6detail13_kernel_agentINS1_8__reduce10DrainAgentIlEEJN3cub18CUB_300001_SM_10009GridQueueIyEElEEEvDpT0_)
        /*00f8*/ 	.word	0x00000008


	//----- nvinfo : EIATTR_FRAME_SIZE
	.align		4
.L_95:
        /*00fc*/ 	.byte	0x04, 0x11
        /*00fe*/ 	.short	(.L_97 - .L_96)
	.align		4
.L_96:
        /*0100*/ 	.word	index@(_ZN6thrust24THRUST_300001_SM_1000_NS8cuda_cub4core6detail13_kernel_agentINS1_8__reduce10DrainAgentIlEEJN3cub18CUB_300001_SM_10009GridQueueIyEElEEEvDpT0_)
        /*0104*/ 	.word	0x00000000


	//----- nvinfo : EIATTR_REGCOUNT
	.align		4
.L_97:
        /*0108*/ 	.byte	0x04, 0x2f
        /*010a*/ 	.short	(.L_99 - .L_98)
	.align		4
.L_98:
        /*010c*/ 	.word	index@(_ZN6thrust24THRUST_300001_SM_1000_NS8cuda_cub4core6detail13_kernel_agentINS1_8__reduce11ReduceAgentIPN4cuda3std3__45tupleIJilEEESC_SB_lNS1_9__extrema9arg_max_fIilNS9_4lessIiEEEEEEJSC_SC_iSH_EEEvDpT0_)
        /*0110*/ 	.word	0x00000020


	//----- nvinfo : EIATTR_FRAME_SIZE
	.align		4
.L_99:
        /*0114*/ 	.byte	0x04, 0x11
        /*0116*/ 	.short	(.L_101 - .L_100)
	.align		4
.L_100:
        /*0118*/ 	.word	index@(_ZN6thrust24THRUST_300001_SM_1000_NS8cuda_cub4core6detail13_kernel_agentINS1_8__reduce11ReduceAgentIPN4cuda3std3__45tupleIJilEEESC_SB_lNS1_9__extrema9arg_max_fIilNS9_4lessIiEEEEEEJSC_SC_iSH_EEEvDpT0_)
        /*011c*/ 	.word	0x00000000


	//----- nvinfo : EIATTR_REGCOUNT
	.align		4
.L_101:
        /*0120*/ 	.byte	0x04, 0x2f
        /*0122*/ 	.short	(.L_103 - .L_102)
	.align		4
.L_102:
        /*0124*/ 	.word	index@(_ZN3cub18CUB_300001_SM_10006detail11EmptyKernelIvEEvv)
        /*0128*/ 	.word	0x00000004


	//----- nvinfo : EIATTR_FRAME_SIZE
	.align		4
.L_103:
        /*012c*/ 	.byte	0x04, 0x11
        /*012e*/ 	.short	(.L_105 - .L_104)
	.align		4
.L_104:
        /*0130*/ 	.word	index@(_ZN3cub18CUB_300001_SM_10006detail11EmptyKernelIvEEvv)
        /*0134*/ 	.word	0x00000000


	//----- nvinfo : EIATTR_REGCOUNT
	.align		4
.L_105:
        /*0138*/ 	.byte	0x04, 0x2f
        /*013a*/ 	.short	(.L_107 - .L_106)
	.align		4
.L_106:
        /*013c*/ 	.word	index@(_ZN3cub18CUB_300001_SM_10006detail6reduce28DeviceReduceSingleTileKernelINS2_10policy_hubIijN4cuda3std3__44plusIiEEE10Policy1000EN6thrust24THRUST_300001_SM_1000_NS10device_ptrIiEEPijS9_iiNS7_10__identityEEEvT0_T1_T2_T3_T4_T6_)
        /*0140*/ 	.word	0x00000020


	//----- nvinfo : EIATTR_FRAME_SIZE
	.align		4
.L_107:
        /*0144*/ 	.byte	0x04, 0x11
        /*0146*/ 	.short	(.L_109 - .L_108)
	.align		4
.L_108:
        /*0148*/ 	.word	index@(_ZN3cub18CUB_300001_SM_10006detail6reduce28DeviceReduceSingleTileKernelINS2_10policy_hubIijN4cuda3std3__44plusIiEEE10Policy1000EN6thrust24THRUST_300001_SM_1000_NS10device_ptrIiEEPijS9_iiNS7_10__identityEEEvT0_T1_T2_T3_T4_T6_)
        /*014c*/ 	.word	0x00000000


	//----- nvinfo : EIATTR_REGCOUNT
	.align		4
.L_109:
        /*0150*/ 	.byte	0x04, 0x2f
        /*0152*/ 	.short	(.L_111 - .L_110)
	.align		4
.L_110:
        /*0154*/ 	.word	index@(_ZN3cub18CUB_300001_SM_10006detail6reduce18DeviceReduceKernelINS2_10policy_hubIijN4cuda3std3__44plusIiEEE10Policy1000EN6thrust24THRUST_300001_SM_1000_NS10device_ptrIiEEjS9_iNS7_10__identityEEEvT0_PT3_T1_NS0_13GridEvenShareISK_EET2_T4_)
        /*0158*/ 	.word	0x00000020


	//----- nvinfo : EIATTR_FRAME_SIZE
	.align		4
.L_111:
        /*015c*/ 	.byte	0x04, 0x11
        /*015e*/ 	.short	(.L_113 - .L_112)
	.align		4
.L_112:
        /*0160*/ 	.word	index@(_ZN3cub18CUB_300001_SM_10006detail6reduce18DeviceReduceKernelINS2_10policy_hubIijN4cuda3std3__44plusIiEEE10Policy1000EN6thrust24THRUST_300001_SM_1000_NS10device_ptrIiEEjS9_iNS7_10__identityEEEvT0_PT3_T1_NS0_13GridEvenShareISK_EET2_T4_)
        /*0164*/ 	.word	0x00000000


	//----- nvinfo : EIATTR_REGCOUNT
	.align		4
.L_113:
        /*0168*/ 	.byte	0x04, 0x2f
        /*016a*/ 	.short	(.L_115 - .L_114)
	.align		4
.L_114:
        /*016c*/ 	.word	index@(_ZN3cub18CUB_300001_SM_10006detail6reduce28DeviceReduceSingleTileKernelINS2_10policy_hubIijN4cuda3std3__44plusIiEEE10Policy1000EPiSC_iS9_iiNS7_10__identityEEEvT0_T1_T2_T3_T4_T6_)
        /*0170*/ 	.word	0x00000020


	//----- nvinfo : EIATTR_FRAME_SIZE
	.align		4
.L_115:
        /*0174*/ 	.byte	0x04, 0x11
        /*0176*/ 	.short	(.L_117 - .L_116)
	.align		4
.L_116:
        /*0178*/ 	.word	index@(_ZN3cub18CUB_300001_SM_10006detail6reduce28DeviceReduceSingleTileKernelINS2_10policy_hubIijN4cuda3std3__44plusIiEEE10Policy1000EPiSC_iS9_iiNS7_10__identityEEEvT0_T1_T2_T3_T4_T6_)
        /*017c*/ 	.word	0x00000000


	//----- nvinfo : EIATTR_REGCOUNT
	.align		4
.L_117:
        /*0180*/ 	.byte	0x04, 0x2f
        /*0182*/ 	.short	(.L_119 - .L_118)
	.align		4
.L_118:
        /*0184*/ 	.word	index@(_ZN3cub18CUB_300001_SM_10006detail6reduce28DeviceReduceSingleTileKernelINS2_10policy_hubIiyN4cuda3std3__44plusIiEEE10Policy1000EN6thrust24THRUST_300001_SM_1000_NS10device_ptrIiEEPiyS9_iiNS7_10__identityEEEvT0_T1_T2_T3_T4_T6_)
        /*0188*/ 	.word	0x0000001f


	//----- nvinfo : EIATTR_FRAME_SIZE
	.align		4
.L_119:
        /*018c*/ 	.byte	0x04, 0x11
        /*018e*/ 	.short	(.L_121 - .L_120)
	.align		4
.L_120:
        /*0190*/ 	.word	index@(_ZN3cub18CUB_300001_SM_10006detail6reduce28DeviceReduceSingleTileKernelINS2_10policy_hubIiyN4cuda3std3__44plusIiEEE10Policy1000EN6thrust24THRUST_300001_SM_1000_NS10device_ptrIiEEPiyS9_iiNS7_10__identityEEEvT0_T1_T2_T3_T4_T6_)
        /*0194*/ 	.word	0x00000000


	//----- nvinfo : EIATTR_REGCOUNT
	.align		4
.L_121:
        /*0198*/ 	.byte	0x04, 0x2f
        /*019a*/ 	.short	(.L_123 - .L_122)
	.align		4
.L_122:
        /*019c*/ 	.word	index@(_ZN3cub18CUB_300001_SM_10006detail6reduce18DeviceReduceKernelINS2_10policy_hubIiyN4cuda3std3__44plusIiEEE10Policy1000EN6thrust24THRUST_300001_SM_1000_NS10device_ptrIiEEyS9_iNS7_10__identityEEEvT0_PT3_T1_NS0_13GridEvenShareISK_EET2_T4_)
        /*01a0*/ 	.word	0x0000001e


	//----- nvinfo : EIATTR_FRAME_SIZE
	.align		4
.L_123:
        /*01a4*/ 	.byte	0x04, 0x11
        /*01a6*/ 	.short	(.L_125 - .L_124)
	.align		4
.L_124:
        /*01a8*/ 	.word	index@(_ZN3cub18CUB_300001_SM_10006detail6reduce18DeviceReduceKernelINS2_10policy_hubIiyN4cuda3std3__44plusIiEEE10Policy1000EN6thrust24THRUST_300001_SM_1000_NS10device_ptrIiEEyS9_iNS7_10__identityEEEvT0_PT3_T1_NS0_13GridEvenShareISK_EET2_T4_)
        /*01ac*/ 	.word	0x00000000


	//----- nvinfo : EIATTR_REGCOUNT
	.align		4
.L_125:
        /*01b0*/ 	.byte	0x04, 0x2f
        /*01b2*/ 	.short	(.L_127 - .L_126)
	.align		4
.L_126:
        /*01b4*/ 	.word	index@(_ZN3cub18CUB_300001_SM_10006detail6reduce28DeviceReduceSingleTileKernelINS2_10policy_hubIiyN4cuda3std3__44plusIiEEE10Policy1000EPiSC_iS9_iiNS7_10__identityEEEvT0_T1_T2_T3_T4_T6_)
        /*01b8*/ 	.word	0x00000020


	//----- nvinfo : EIATTR_FRAME_SIZE
	.align		4
.L_127:
        /*01bc*/ 	.byte	0x04, 0x11
        /*01be*/ 	.short	(.L_129 - .L_128)
	.align		4
.L_128:
        /*01c0*/ 	.word	index@(_ZN3cub18CUB_300001_SM_10006detail6reduce28DeviceReduceSingleTileKernelINS2_10policy_hubIiyN4cuda3std3__44plusIiEEE10Policy1000EPiSC_iS9_iiNS7_10__identityEEEvT0_T1_T2_T3_T4_T6_)
        /*01c4*/ 	.word	0x00000000


	//----- nvinfo : EIATTR_MIN_STACK_SIZE
	.align		4
.L_129:
        /*01c8*/ 	.byte	0x04, 0x12
        /*01ca*/ 	.short	(.L_131 - .L_130)
	.align		4
.L_130:
        /*01cc*/ 	.word	index@(_ZN3cub18CUB_300001_SM_10006detail6reduce28DeviceReduceSingleTileKernelINS2_10policy_hubIiyN4cuda3std3__44plusIiEEE10Policy1000EPiSC_iS9_iiNS7_10__identityEEEvT0_T1_T2_T3_T4_T6_)
        /*01d0*/ 	.word	0x00000000


	//----- nvinfo : EIATTR_MIN_STACK_SIZE
	.align		4
.L_131:
        /*01d4*/ 	.byte	0x04, 0x12
        /*01d6*/ 	.short	(.L_133 - .L_132)
	.align		4
.L_132:
        /*01d8*/ 	.word	index@(_ZN3cub18CUB_300001_SM_10006detail6reduce18DeviceReduceKernelINS2_10policy_hubIiyN4cuda3std3__44plusIiEEE10Policy1000EN6thrust24THRUST_300001_SM_1000_NS10device_ptrIiEEyS9_iNS7_10__identityEEEvT0_PT3_T1_NS0_13GridEvenShareISK_EET2_T4_)
        /*01dc*/ 	.word	0x00000000


	//----- nvinfo : EIATTR_MIN_STACK_SIZE
	.align		4
.L_133:
        /*01e0*/ 	.byte	0x04, 0x12
        /*01e2*/ 	.short	(.L_135 - .L_134)
	.align		4
.L_134:
        /*01e4*/ 	.word	index@(_ZN3cub18CUB_300001_SM_10006detail6reduce28DeviceReduceSingleTileKernelINS2_10policy_hubIiyN4cuda3std3__44plusIiEEE10Policy1000EN6thrust24THRUST_300001_SM_1000_NS10device_ptrIiEEPiyS9_iiNS7_10__identityEEEvT0_T1_T2_T3_T4_T6_)
        /*01e8*/ 	.word	0x00000000


	//----- nvinfo : EIATTR_MIN_STACK_SIZE
	.align		4
.L_135:
        /*01ec*/ 	.byte	0x04, 0x12
        /*01ee*/ 	.short	(.L_137 - .L_136)
	.align		4
.L_136:
        /*01f0*/ 	.word	index@(_ZN3cub18CUB_300001_SM_10006detail6reduce28DeviceReduceSingleTileKernelINS2_10policy_hubIijN4cuda3std3__44plusIiEEE10Policy1000EPiSC_iS9_iiNS7_10__identityEEEvT0_T1_T2_T3_T4_T6_)
        /*01f4*/ 	.word	0x00000000


	//----- nvinfo : EIATTR_MIN_STACK_SIZE
	.align		4
.L_137:
        /*01f8*/ 	.byte	0x04, 0x12
        /*01fa*/ 	.short	(.L_139 - .L_138)
	.align		4
.L_138:
        /*01fc*/ 	.word	index@(_ZN3cub18CUB_300001_SM_10006detail6reduce18DeviceReduceKernelINS2_10policy_hubIijN4cuda3std3__44plusIiEEE10Policy1000EN6thrust24THRUST_300001_SM_1000_NS10device_ptrIiEEjS9_iNS7_10__identityEEEvT0_PT3_T1_NS0_13GridEvenShareISK_EET2_T4_)
        /*0200*/ 	.word	0x00000000


	//----- nvinfo : EIATTR_MIN_STACK_SIZE
	.align		4
.L_139:
        /*0204*/ 	.byte	0x04, 0x12
        /*0206*/ 	.short	(.L_141 - .L_140)
	.align		4
.L_140:
        /*0208*/ 	.word	index@(_ZN3cub18CUB_300001_SM_10006detail6reduce28DeviceReduceSingleTileKernelINS2_10policy_hubIijN4cuda3std3__44plusIiEEE10Policy1000EN6thrust24THRUST_300001_SM_1000_NS10device_ptrIiEEPijS9_iiNS7_10__identityEEEvT0_T1_T2_T3_T4_T6_)
        /*020c*/ 	.word	0x00000000


	//----- nvinfo : EIATTR_MIN_STACK_SIZE
	.align		4
.L_141:
        /*0210*/ 	.byte	0x04, 0x12
        /*0212*/ 	.short	(.L_143 - .L_142)
	.align		4
.L_142:
        /*0214*/ 	.word	index@(_ZN3cub18CUB_300001_SM_10006detail11EmptyKernelIvEEvv)
        /*0218*/ 	.word	0x00000000


	//----- nvinfo : EIATTR_MIN_STACK_SIZE
	.align		4
.L_143:
        /*021c*/ 	.byte	0x04, 0x12
        /*021e*/ 	.short	(.L_145 - .L_144)
	.align		4
.L_144:
        /*0220*/ 	.word	index@(_ZN6thrust24THRUST_300001_SM_1000_NS8cuda_cub4core6detail13_kernel_agentINS1_8__reduce11ReduceAgentIPN4cuda3std3__45tupleIJilEEESC_SB_lNS1_9__extrema9arg_max_fIilNS9_4lessIiEEEEEEJSC_SC_iSH_EEEvDpT0_)
        /*0224*/ 	.word	0x00000000


	//----- nvinfo : EIATTR_MIN_STACK_SIZE
	.align		4
.L_145:
        /*0228*/ 	.byte	0x04, 0x12
        /*022a*/ 	.short	(.L_147 - .L_146)
	.align		4
.L_146:
        /*022c*/ 	.word	index@(_ZN6thrust24THRUST_300001_SM_1000_NS8cuda_cub4core6detail13_kernel_agentINS1_8__reduce10DrainAgentIlEEJN3cub18CUB_300001_SM_10009GridQueueIyEElEEEvDpT0_)
        /*0230*/ 	.word	0x00000000


	//----- nvinfo : EIATTR_MIN_STACK_SIZE
	.align		4
.L_147:
        /*0234*/ 	.byte	0x04, 0x12
        /*0236*/ 	.short	(.L_149 - .L_148)
	.align		4
.L_148:
        /*0238*/ 	.word	index@(_ZN6thrust24THRUST_300001_SM_1000_NS8cuda_cub4core6detail13_kernel_agentINS1_8__reduce11ReduceAgentINS0_12zip_iteratorIN4cuda3std3__45tupleIJNS0_10device_ptrIiEENS0_17counting_iteratorIlNS0_11use_defaultESF_SF_EEEEEEEPNSB_IJilEEESJ_lNS1_9__extrema9arg_max_fIilNSA_4lessIiEEEEEEJSI_SK_lN3cub18CUB_300001_SM_100013GridEvenShareIlEENSS_9GridQueueIyEESP_EEEvDpT0_)
        /*023c*/ 	.word	0x00000000


	//----- nvinfo : EIATTR_MIN_STACK_SIZE
	.align		4
.L_149:
        /*0240*/ 	.byte	0x04, 0x12
        /*0242*/ 	.short	(.L_151 - .L_150)
	.align		4
.L_150:
        /*0244*/ 	.word	index@(_ZN6thrust24THRUST_300001_SM_1000_NS8cuda_cub4core6detail13_kernel_agentINS1_8__reduce11ReduceAgentINS0_12zip_iteratorIN4cuda3std3__45tupleIJNS0_10device_ptrIiEENS0_17counting_iteratorIlNS0_11use_defaultESF_SF_EEEEEEEPNSB_IJilEEESJ_lNS1_9__extrema9arg_max_fIilNSA_4lessIiEEEEEEJSI_SK_lSP_EEEvDpT0_)
        /*0248*/ 	.word	0x00000000


	//----- nvinfo : EIATTR_MIN_STACK_SIZE
	.align		4
.L_151:
        /*024c*/ 	.byte	0x04, 0x12
        /*024e*/ 	.short	(.L_153 - .L_152)
	.align		4
.L_152:
        /*0250*/ 	.word	index@(_ZN6thrust24THRUST_300001_SM_1000_NS8cuda_cub4core6detail13_kernel_agentINS1_8__reduce11ReduceAgentIPN4cuda3std3__45tupleIJilEEESC_SB_iNS1_9__extrema9arg_max_fIilNS9_4lessIiEEEEEEJSC_SC_iSH_EEEvDpT0_)
        /*0254*/ 	.word	0x00000000


	//----- nvinfo : EIATTR_MIN_STACK_SIZE
	.align		4
.L_153:
        /*0258*/ 	.byte	0x04, 0x12
        /*025a*/ 	.short	(.L_155 - .L_154)
	.align		4
.L_154:
        /*025c*/ 	.word	index@(_ZN6thrust24THRUST_300001_SM_1000_NS8cuda_cub4core6detail13_kernel_agentINS1_8__reduce10DrainAgentIiEEJN3cub18CUB_300001_SM_10009GridQueueIjEEiEEEvDpT0_)
        /*0260*/ 	.word	0x00000000


	//----- nvinfo : EIATTR_MIN_STACK_SIZE
	.align		4
.L_155:
        /*0264*/ 	.byte	0x04, 0x12
        /*0266*/ 	.short	(.L_157 - .L_156)
	.align		4
.L_156:
        /*0268*/ 	.word	index@(_ZN6thrust24THRUST_300001_SM_1000_NS8cuda_cub4core6detail13_kernel_agentINS1_8__reduce11ReduceAgentINS0_12zip_iteratorIN4cuda3std3__45tupleIJNS0_10device_ptrIiEENS0_17counting_iteratorIlNS0_11use_defaultESF_SF_EEEEEEEPNSB_IJilEEESJ_iNS1_9__extrema9arg_max_fIilNSA_4lessIiEEEEEEJSI_SK_iN3cub18CUB_300001_SM_100013GridEvenShareIiEENSS_9GridQueueIjEESP_EEEvDpT0_)
        /*026c*/ 	.word	0x00000000


	//----- nvinfo : EIATTR_MIN_STACK_SIZE
	.align		4
.L_157:
        /*0270*/ 	.byte	0x04, 0x12
        /*0272*/ 	.short	(.L_159 - .L_158)
	.align		4
.L_158:
        /*0274*/ 	.word	index@(_ZN6thrust24THRUST_300001_SM_1000_NS8cuda_cub4core6detail13_kernel_agentINS1_8__reduce11ReduceAgentINS0_12zip_iteratorIN4cuda3std3__45tupleIJNS0_10device_ptrIiEENS0_17counting_iteratorIlNS0_11use_defaultESF_SF_EEEEEEEPNSB_IJilEEESJ_iNS1_9__extrema9arg_max_fIilNSA_4lessIiEEEEEEJSI_SK_iSP_EEEvDpT0_)
        /*0278*/ 	.word	0x00000000


	//----- nvinfo : EIATTR_MIN_STACK_SIZE
	.align		4
.L_159:
        /*027c*/ 	.byte	0x04, 0x12
        /*027e*/ 	.short	(.L_161 - .L_160)
	.align		4
.L_160:
        /*0280*/ 	.word	index@(_Z10degreeCalcPiS_S_ii)
        /*0284*/ 	.word	0x00000000


	//----- nvinfo : EIATTR_MIN_STACK_SIZE
	.align		4
.L_161:
        /*0288*/ 	.byte	0x04, 0x12
        /*028a*/ 	.short	(.L_163 - .L_162)
	.align		4
.L_162:
        /*028c*/ 	.word	index@(_Z17conflictDetectionPiS_S_iiS_)
        /*0290*/ 	.word	0x00000000


	//----- nvinfo : EIATTR_MIN_STACK_SIZE
	.align		4
.L_163:
        /*0294*/ 	.byte	0x04, 0x12
        /*0296*/ 	.short	(.L_165 - .L_164)
	.align		4
.L_164:
        /*0298*/ 	.word	index@(_Z15randomColouringP17curandStateXORWOWPiii)
        /*029c*/ 	.word	0x00000000


	//----- nvinfo : EIATTR_MIN_STACK_SIZE
	.align		4
.L_165:
        /*02a0*/ 	.byte	0x04, 0x12
        /*02a2*/ 	.short	(.L_167 - .L_166)
	.align		4
.L_166:
        /*02a4*/ 	.word	index@(_Z12setup_kernelP17curandStateXORWOWm)
        /*02a8*/ 	.word	0x00000000
.L_167:


//--------------------- .nv.compat                --------------------------
	.section	.nv.compat,"",@"SHT_CUDA_COMPAT_INFO"
	.align	4
        /*0000*/ 	.byte	0x02, 0x09, 0x00, 0x00, 0x02, 0x02, 0x01, 0x00, 0x02, 0x05, 0x05, 0x00, 0x03, 0x07, 0x01, 0x01
        /*0010*/ 	.byte	0x02, 0x03, 0x00, 0x00, 0x02, 0x06, 0x01, 0x00, 0x04, 0x0b, 0x08, 0x00, 0x01, 0x00, 0x00, 0x00
        /*0020*/ 	.byte	0x00, 0x00, 0x00, 0x00


//--------------------- .nv.info._ZN3cub18CUB_300001_SM_10006detail6reduce28DeviceReduceSingleTileKernelINS2_10policy_hubIiyN4cuda3std3__44plusIiEEE10Policy1000EPiSC_iS9_iiNS7_10__identityEEEvT0_T1_T2_T3_T4_T6_ --------------------------
	.section	.nv.info._ZN3cub18CUB_300001_SM_10006detail6reduce28DeviceReduceSingleTileKernelINS2_10policy_hubIiyN4cuda3std3__44plusIiEEE10Policy1000EPiSC_iS9_iiNS7_10__identityEEEvT0_T1_T2_T3_T4_T6_,"",@"SHT_CUDA_INFO"
	.sectionflags	@""
	.align	4


	//----- nvinfo : EIATTR_CUDA_API_VERSION
	.align		4
        /*0000*/ 	.byte	0x04, 0x37
        /*0002*/ 	.short	(.L_169 - .L_168)
.L_168:
        /*0004*/ 	.word	0x00000082


	//----- nvinfo : EIATTR_KPARAM_INFO
	.align		4
.L_169:
        /*0008*/ 	.byte	0x04, 0x17
        /*000a*/ 	.short	(.L_171 - .L_170)
.L_170:
        /*000c*/ 	.word	0x00000000
        /*0010*/ 	.short	0x0005
        /*0012*/ 	.short	0x001c
        /*0014*/ 	.byte	0x00, 0xf0, 0x05, 0x00


	//----- nvinfo : EIATTR_KPARAM_INFO
	.align		4
.L_171:
        /*0018*/ 	.byte	0x04, 0x17
        /*001a*/ 	.short	(.L_173 - .L_172)
.L_172:
        /*001c*/ 	.word	0x00000000
        /*0020*/ 	.short	0x0004
        /*0022*/ 	.short	0x0018
        /*0024*/ 	.byte	0x00, 0xf0, 0x11, 0x00


	//----- nvinfo : EIATTR_KPARAM_INFO
	.align		4
.L_173:
        /*0028*/ 	.byte	0x04, 0x17
        /*002a*/ 	.short	(.L_175 - .L_174)
.L_174:
        /*002c*/ 	.word	0x00000000
        /*0030*/ 	.short	0x0003
        /*0032*/ 	.short	0x0014
        /*0034*/ 	.byte	0x00, 0xf0, 0x05, 0x00


	//----- nvinfo : EIATTR_KPARAM_INFO
	.align		4
.L_175:
        /*0038*/ 	.byte	0x04, 0x17
        /*003a*/ 	.short	(.L_177 - .L_176)
.L_176:
        /*003c*/ 	.word	0x00000000
        /*0040*/ 	.short	0x0002
        /*0042*/ 	.short	0x0010
        /*0044*/ 	.byte	0x00, 0xf0, 0x11, 0x00


	//----- nvinfo : EIATTR_KPARAM_INFO
	.align		4
.L_177:
        /*0048*/ 	.byte	0x04, 0x17
        /*004a*/ 	.short	(.L_179 - .L_178)
.L_178:
        /*004c*/ 	.word	0x00000000
        /*0050*/ 	.short	0x0001
        /*0052*/ 	.short	0x0008
        /*0054*/ 	.byte	0x00, 0xf5, 0x21, 0x00


	//----- nvinfo : EIATTR_KPARAM_INFO
	.align		4
.L_179:
        /*0058*/ 	.byte	0x04, 0x17
        /*005a*/ 	.short	(.L_181 - .L_180)
.L_180:
        /*005c*/ 	.word	0x00000000
        /*0060*/ 	.short	0x0000
        /*0062*/ 	.short	0x0000
        /*0064*/ 	.byte	0x00, 0xf5, 0x21, 0x00


	//----- nvinfo : EIATTR_SPARSE_MMA_MASK
	.align		4
.L_181:
        /*0068*/ 	.byte	0x03, 0x50
        /*006a*/ 	.short	0x0000


	//----- nvinfo : EIATTR_MAXREG_COUNT
	.align		4
        /*006c*/ 	.byte	0x03, 0x1b
        /*006e*/ 	.short	0x00ff


	//----- nvinfo : EIATTR_NUM_BARRIERS
	.align		4
        /*0070*/ 	.byte	0x02, 0x4c
        /*0072*/ 	.byte	0x01
	.zero		1


	//----- nvinfo : EIATTR_MERCURY_ISA_VERSION
	.align		4
        /*0074*/ 	.byte	0x03, 0x5f
        /*0076*/ 	.short	0x0101


	//----- nvinfo : EIATTR_COOP_GROUP_MASK_REGIDS
	.align		4
        /*0078*/ 	.byte	0x04, 0x29
        /*007a*/ 	.short	(.L_183 - .L_182)


	//   ....[0]....
.L_182:
        /*007c*/ 	.word	0xffffffff


	//   ....[1]....
        /*0080*/ 	.word	0xffffffff


	//   ....[2]....
        /*0084*/ 	.word	0xffffffff


	//   ....[3]....
        /*0088*/ 	.word	0xffffffff


	//   ....[4]....
        /*008c*/ 	.word	0xffffffff


	//   ....[5]....
        /*0090*/ 	.word	0xffffffff


	//   ....[6]....
        /*0094*/ 	.word	0xffffffff


	//   ....[7]....
        /*0098*/ 	.word	0xffffffff


	//   ....[8]....
        /*009c*/ 	.word	0xffffffff


	//   ....[9]....
        /*00a0*/ 	.word	0xffffffff


	//   ....[10]....
        /*00a4*/ 	.word	0xffffffff


	//   ....[11]....
        /*00a8*/ 	.word	0xffffffff


	//   ....[12]....
        /*00ac*/ 	.word	0xffffffff


	//   ....[13]....
        /*00b0*/ 	.word	0xffffffff


	//   ....[14]....
        /*00b4*/ 	.word	0xffffffff


	//   ....[15]....
        /*00b8*/ 	.word	0xffffffff


	//   ....[16]....
        /*00bc*/ 	.word	0xffffffff


	//   ....[17]....
        /*00c0*/ 	.word	0xffffffff


	//   ....[18]....
        /*00c4*/ 	.word	0xffffffff


	//   ....[19]....
        /*00c8*/ 	.word	0xffffffff


	//   ....[20]....
        /*00cc*/ 	.word	0xffffffff


	//   ....[21]....
        /*00d0*/ 	.word	0xffffffff


	//   ....[22]....
        /*00d4*/ 	.word	0xffffffff


	//   ....[23]....
        /*00d8*/ 	.word	0xffffffff


	//   ....[24]....
        /*00dc*/ 	.word	0xffffffff


	//   ....[25]....
        /*00e0*/ 	.word	0xffffffff


	//   ....[26]....
        /*00e4*/ 	.word	0xffffffff


	//   ....[27]....
        /*00e8*/ 	.word	0xffffffff


	//   ....[28]....
        /*00ec*/ 	.word	0xffffffff


	//   ....[29]....
        /*00f0*/ 	.word	0xffffffff


	//----- nvinfo : EIATTR_COOP_GROUP_INSTR_OFFSETS
	.align		4
.L_183:
        /*00f4*/ 	.byte	0x04, 0x28
        /*00f6*/ 	.short	(.L_185 - .L_184)


	//   ....[0]....
.L_184:
        /*00f8*/ 	.word	0x00000890


	//   ....[1]....
        /*00fc*/ 	.word	0x000008f0


	//   ....[2]....
        /*0100*/ 	.word	0x00000940


	//   ....[3]....
        /*0104*/ 	.word	0x000009b0


	//   ....[4]....
        /*0108*/ 	.word	0x00000a10


	//   ....[5]....
        /*010c*/ 	.word	0x00000ba0


	//   ....[6]....
        /*0110*/ 	.word	0x00000c40


	//   ....[7]....
        /*0114*/ 	.word	0x00000cc0


	//   ....[8]....
        /*0118*/ 	.word	0x00000d20


	//   ....[9]....
        /*011c*/ 	.word	0x00000d60


	//   ....[10]....
        /*0120*/ 	.word	0x000019d0


	//   ....[11]....
        /*0124*/ 	.word	0x00001a30


	//   ....[12]....
        /*0128*/ 	.word	0x00001a90


	//   ....[13]....
        /*012c*/ 	.word	0x00001af0


	//   ....[14]....
        /*0130*/ 	.word	0x00001b50


	//   ....[15]....
        /*0134*/ 	.word	0x000023f0


	//   ....[16]....
        /*0138*/ 	.word	0x00002450


	//   ....[17]....
        /*013c*/ 	.word	0x000024a0


	//   ....[18]....
        /*0140*/ 	.word	0x00002510


	//   ....[19]....
        /*0144*/ 	.word	0x00002570


	//   ....[20]....
        /*0148*/ 	.word	0x00002700


	//   ....[21]....
        /*014c*/ 	.word	0x00002790


	//   ....[22]....
        /*0150*/ 	.word	0x000027e0


	//   ....[23]....
        /*0154*/ 	.word	0x00002850


	//   ....[24]....
        /*0158*/ 	.word	0x000028c0


	//   ....[25]....
        /*015c*/ 	.word	0x000036a0


	//   ....[26]....
        /*0160*/ 	.word	0x00003700


	//   ....[27]....
        /*0164*/ 	.word	0x00003760


	//   ....[28]....
        /*0168*/ 	.word	0x000037c0


	//   ....[29]....
        /*016c*/ 	.word	0x00003820


	//----- nvinfo : EIATTR_VRC_CTA_INIT_COUNT
	.align		4
.L_185:
        /*0170*/ 	.byte	0x02, 0x4a
	.zero		1
	.zero		1


	//----- nvinfo : EIATTR_EXIT_INSTR_OFFSETS
	.align		4
        /*0174*/ 	.byte	0x04, 0x1c
        /*0176*/ 	.short	(.L_187 - .L_186)


	//   ....[0]....
.L_186:
        /*0178*/ 	.word	0x00000080


	//   ....[1]....
        /*017c*/ 	.word	0x000000c0


	//   ....[2]....
        /*0180*/ 	.word	0x00003940


	//   ....[3]....
        /*0184*/ 	.word	0x00003990


	//----- nvinfo : EIATTR_MAX_THREADS
	.align		4
.L_187:
        /*0188*/ 	.byte	0x04, 0x05
        /*018a*/ 	.short	(.L_189 - .L_188)
.L_188:
        /*018c*/ 	.word	0x00000100
        /*0190*/ 	.word	0x00000001
        /*0194*/ 	.word	0x00000001


	//----- nvinfo : EIATTR_CRS_STACK_SIZE
	.align		4
.L_189:
        /*0198*/ 	.byte	0x04, 0x1e
        /*019a*/ 	.short	(.L_191 - .L_190)
.L_190:
        /*019c*/ 	.word	0x00000000


	//----- nvinfo : EIATTR_CBANK_PARAM_SIZE
	.align		4
.L_191:
        /*01a0*/ 	.byte	0x03, 0x19
        /*01a2*/ 	.short	0x001d


	//----- nvinfo : EIATTR_PARAM_CBANK
	.align		4
        /*01a4*/ 	.byte	0x04, 0x0a
        /*01a6*/ 	.short	(.L_193 - .L_192)
	.align		4
.L_192:
        /*01a8*/ 	.word	index@(.nv.constant0._ZN3cub18CUB_300001_SM_10006detail6reduce28DeviceReduceSingleTileKernelINS2_10policy_hubIiyN4cuda3std3__44plusIiEEE10Policy1000EPiSC_iS9_iiNS7_10__identityEEEvT0_T1_T2_T3_T4_T6_)
        /*01ac*/ 	.short	0x0380
        /*01ae*/ 	.short	0x001d


	//----- nvinfo : EIATTR_SW_WAR
	.align		4
.L_193:
        /*01b0*/ 	.byte	0x04, 0x36
        /*01b2*/ 	.short	(.L_195 - .L_194)
.L_194:
        /*01b4*/ 	.word	0x00000008
.L_195:


//--------------------- .nv.info._ZN3cub18CUB_300001_SM_10006detail6reduce18DeviceReduceKernelINS2_10policy_hubIiyN4cuda3std3__44plusIiEEE10Policy1000EN6thrust24THRUST_300001_SM_1000_NS10device_ptrIiEEyS9_iNS7_10__identityEEEvT0_PT3_T1_NS0_13GridEvenShareISK_EET2_T4_ --------------------------
	.section	.nv.info._ZN3cub18CUB_300001_SM_10006detail6reduce18DeviceReduceKernelINS2_10policy_hubIiyN4cuda3std3__44plusIiEEE10Policy1000EN6thrust24THRUST_300001_SM_1000_NS10device_ptrIiEEyS9_iNS7_10__identityEEEvT0_PT3_T1_NS0_13GridEvenShareISK_EET2_T4_,"",@"SHT_CUDA_INFO"
	.sectionflags	@""
	.align	4


	//----- nvinfo : EIATTR_CUDA_API_VERSION
	.align		4
        /*0000*/ 	.byte	0x04, 0x37
        /*0002*/ 	.short	(.L_197 - .L_196)
.L_196:
        /*0004*/ 	.word	0x00000082


	//----- nvinfo : EIATTR_KPARAM_INFO
	.align		4
.L_197:
        /*0008*/ 	.byte	0x04, 0x17
        /*000a*/ 	.short	(.L_199 - .L_198)
.L_198:
        /*000c*/ 	.word	0x00000000
        /*0010*/ 	.short	0x0005
        /*0012*/ 	.short	0x0061
        /*0014*/ 	.byte	0x00, 0xf0, 0x05, 0x00


	//----- nvinfo : EIATTR_KPARAM_INFO
	.align		4
.L_199:
        /*0018*/ 	.byte	0x04, 0x17
        /*001a*/ 	.short	(.L_201 - .L_200)
.L_200:
        /*001c*/ 	.word	0x00000000
        /*0020*/ 	.short	0x0004
        /*0022*/ 	.short	0x0060
        /*0024*/ 	.byte	0x00, 0xf0, 0x05, 0x00


	//----- nvinfo : EIATTR_KPARAM_INFO
	.align		4
.L_201:
        /*0028*/ 	.byte	0x04, 0x17
        /*002a*/ 	.short	(.L_203 - .L_202)
.L_202:
        /*002c*/ 	.word	0x00000000
        /*0030*/ 	.short	0x0003
        /*0032*/ 	.short	0x0018
        /*0034*/ 	.byte	0x00, 0xf0, 0x21, 0x01


	//----- nvinfo : EIATTR_KPARAM_INFO
	.align		4
.L_203:
        /*0038*/ 	.byte	0x04, 0x17
        /*003a*/ 	.short	(.L_205 - .L_204)
.L_204:
        /*003c*/ 	.word	0x00000000
        /*0040*/ 	.short	0x0002
        /*0042*/ 	.short	0x0010
        /*0044*/ 	.byte	0x00, 0xf0, 0x21, 0x00


	//----- nvinfo : EIATTR_KPARAM_INFO
	.align		4
.L_205:
        /*0048*/ 	.byte	0x04, 0x17
        /*004a*/ 	.short	(.L_207 - .L_206)
.L_206:
        /*004c*/ 	.word	0x00000000
        /*0050*/ 	.short	0x0001
        /*0052*/ 	.short	0x0008
        /*0054*/ 	.byte	0x00, 0xf5, 0x21, 0x00


	//----- nvinfo : EIATTR_KPARAM_INFO
	.align		4
.L_207:
        /*0058*/ 	.byte	0x04, 0x17
        /*005a*/ 	.short	(.L_209 - .L_208)
.L_208:
        /*005c*/ 	.word	0x00000000
        /*0060*/ 	.short	0x0000
        /*0062*/ 	.short	0x0000
        /*0064*/ 	.byte	0x00, 0xf0, 0x21, 0x00


	//----- nvinfo : EIATTR_SPARSE_MMA_MASK
	.align		4
.L_209:
        /*0068*/ 	.byte	0x03, 0x50
        /*006a*/ 	.short	0x0000


	//----- nvinfo : EIATTR_MAXREG_COUNT
	.align		4
        /*006c*/ 	.byte	0x03, 0x1b
        /*006e*/ 	.short	0x00ff


	//----- nvinfo : EIATTR_NUM_BARRIERS
	.align		4
        /*0070*/ 	.byte	0x02, 0x4c
        /*0072*/ 	.byte	0x01
	.zero		1


	//----- nvinfo : EIATTR_MERCURY_ISA_VERSION
	.align		4
        /*0074*/ 	.byte	0x03, 0x5f
        /*0076*/ 	.short	0x0101


	//----- nvinfo : EIATTR_COOP_GROUP_MASK_REGIDS
	.align		4
        /*0078*/ 	.byte	0x04, 0x29
        /*007a*/ 	.short	(.L_211 - .L_210)


	//   ....[0]....
.L_210:
        /*007c*/ 	.word	0xffffffff


	//   ....[1]....
        /*0080*/ 	.word	0xffffffff


	//   ....[2]....
        /*0084*/ 	.word	0xffffffff


	//   ....[3]....
        /*0088*/ 	.word	0xffffffff


	//   ....[4]....
        /*008c*/ 	.word	0xffffffff


	//   ....[5]....
        /*0090*/ 	.word	0xffffffff


	//   ....[6]....
        /*0094*/ 	.word	0xffffffff


	//   ....[7]....
        /*0098*/ 	.word	0xffffffff


	//   ....[8]....
        /*009c*/ 	.word	0xffffffff


	//   ....[9]....
        /*00a0*/ 	.word	0xffffffff


	//   ....[10]....
        /*00a4*/ 	.word	0xffffffff


	//   ....[11]....
        /*00a8*/ 	.word	0xffffffff


	//   ....[12]....
        /*00ac*/ 	.word	0xffffffff


	//   ....[13]....
        /*00b0*/ 	.word	0xffffffff


	//   ....[14]....
        /*00b4*/ 	.word	0xffffffff


	//----- nvinfo : EIATTR_COOP_GROUP_INSTR_OFFSETS
	.align		4
.L_211:
        /*00b8*/ 	.byte	0x04, 0x28
        /*00ba*/ 	.short	(.L_213 - .L_212)


	//   ....[0]....
.L_212:
        /*00bc*/ 	.word	0x000008e0


	//   ....[1]....
        /*00c0*/ 	.word	0x00000940


	//   ....[2]....
        /*00c4*/ 	.word	0x000009a0


	//   ....[3]....
        /*00c8*/ 	.word	0x00000a00


	//   ....[4]....
        /*00cc*/ 	.word	0x00000a60


	//   ....[5]....
        /*00d0*/ 	.word	0x00000bf0


	//   ....[6]....
        /*00d4*/ 	.word	0x00000c90


	//   ....[7]....
        /*00d8*/ 	.word	0x00000d10


	//   ....[8]....
        /*00dc*/ 	.word	0x00000d70


	//   ....[9]....
        /*00e0*/ 	.word	0x00000db0


	//   ....[10]....
        /*00e4*/ 	.word	0x00001db0


	//   ....[11]....
        /*00e8*/ 	.word	0x00001e10


	//   ....[12]....
        /*00ec*/ 	.word	0x00001e70


	//   ....[13]....
        /*00f0*/ 	.word	0x00001ed0


	//   ....[14]....
        /*00f4*/ 	.word	0x00001f30


	//----- nvinfo : EIATTR_VRC_CTA_INIT_COUNT
	.align		4
.L_213:
        /*00f8*/ 	.byte	0x02, 0x4a
	.zero		1
	.zero		1


	//----- nvinfo : EIATTR_EXIT_INSTR_OFFSETS
	.align		4
        /*00fc*/ 	.byte	0x04, 0x1c
        /*00fe*/ 	.short	(.L_215 - .L_214)


	//   ....[0]....
.L_214:
        /*0100*/ 	.word	0x00002050


	//   ....[1]....
        /*0104*/ 	.word	0x000020b0


	//----- nvinfo : EIATTR_MAX_THREADS
	.align		4
.L_215:
        /*0108*/ 	.byte	0x04, 0x05
        /*010a*/ 	.short	(.L_217 - .L_216)
.L_216:
        /*010c*/ 	.word	0x00000100
        /*0110*/ 	.word	0x00000001
        /*0114*/ 	.word	0x00000001


	//----- nvinfo : EIATTR_CRS_STACK_SIZE
	.align		4
.L_217:
        /*0118*/ 	.byte	0x04, 0x1e
        /*011a*/ 	.short	(.L_219 - .L_218)
.L_218:
        /*011c*/ 	.word	0x00000000


	//----- nvinfo : EIATTR_CBANK_PARAM_SIZE
	.align		4
.L_219:
        /*0120*/ 	.byte	0x03, 0x19
        /*0122*/ 	.short	0x0062


	//----- nvinfo : EIATTR_PARAM_CBANK
	.align		4
        /*0124*/ 	.byte	0x04, 0x0a
        /*0126*/ 	.short	(.L_221 - .L_220)
	.align		4
.L_220:
        /*0128*/ 	.word	index@(.nv.constant0._ZN3cub18CUB_300001_SM_10006detail6reduce18DeviceReduceKernelINS2_10policy_hubIiyN4cuda3std3__44plusIiEEE10Policy1000EN6thrust24THRUST_300001_SM_1000_NS10device_ptrIiEEyS9_iNS7_10__identityEEEvT0_PT3_T1_NS0_13GridEvenShareISK_EET2_T4_)
        /*012c*/ 	.short	0x0380
        /*012e*/ 	.short	0x0062


	//----- nvinfo : EIATTR_SW_WAR
	.align		4
.L_221:
        /*0130*/ 	.byte	0x04, 0x36
        /*0132*/ 	.short	(.L_223 - .L_222)
.L_222:
        /*0134*/ 	.word	0x00000008
.L_223:


//--------------------- .nv.info._ZN3cub18CUB_300001_SM_10006detail6reduce28DeviceReduceSingleTileKernelINS2_10policy_hubIiyN4cuda3std3__44plusIiEEE10Policy1000EN6thrust24THRUST_300001_SM_1000_NS10device_ptrIiEEPiyS9_iiNS7_10__identityEEEvT0_T1_T2_T3_T4_T6_ --------------------------
	.section	.nv.info._ZN3cub18CUB_300001_SM_10006detail6reduce28DeviceReduceSingleTileKernelINS2_10policy_hubIiyN4cuda3std3__44plusIiEEE10Policy1000EN6thrust24THRUST_300001_SM_1000_NS10device_ptrIiEEPiyS9_iiNS7_10__identityEEEvT0_T1_T2_T3_T4_T6_,"",@"SHT_CUDA_INFO"
	.sectionflags	@""
	.align	4


	//----- nvinfo : EIATTR_CUDA_API_VERSION
	.align		4
        /*0000*/ 	.byte	0x04, 0x37
        /*0002*/ 	.short	(.L_225 - .L_224)
.L_224:
        /*0004*/ 	.word	0x00000082


	//----- nvinfo : EIATTR_KPARAM_INFO
	.align		4
.L_225:
        /*0008*/ 	.byte	0x04, 0x17
        /*000a*/ 	.short	(.L_227 - .L_226)
.L_226:
        /*000c*/ 	.word	0x00000000
        /*0010*/ 	.short	0x0005
        /*0012*/ 	.short	0x0020
        /*0014*/ 	.byte	0x00, 0xf0, 0x05, 0x00


	//----- nvinfo : EIATTR_KPARAM_INFO
	.align		4
.L_227:
        /*0018*/ 	.byte	0x04, 0x17
        /*001a*/ 	.short	(.L_229 - .L_228)
.L_228:
        /*001c*/ 	.word	0x00000000
        /*0020*/ 	.short	0x0004
        /*0022*/ 	.short	0x001c
        /*0024*/ 	.byte	0x00, 0xf0, 0x11, 0x00


	//----- nvinfo : EIATTR_KPARAM_INFO
	.align		4
.L_229:
        /*0028*/ 	.byte	0x04, 0x17
        /*002a*/ 	.short	(.L_231 - .L_230)
.L_230:
        /*002c*/ 	.word	0x00000000
        /*0030*/ 	.short	0x0003
        /*0032*/ 	.short	0x0018
        /*0034*/ 	.byte	0x00, 0xf0, 0x05, 0x00


	//----- nvinfo : EIATTR_KPARAM_INFO
	.align		4
.L_231:
        /*0038*/ 	.byte	0x04, 0x17
        /*003a*/ 	.short	(.L_233 - .L_232)
.L_232:
        /*003c*/ 	.word	0x00000000
        /*0040*/ 	.short	0x0002
        /*0042*/ 	.short	0x0010
        /*0044*/ 	.byte	0x00, 0xf0, 0x21, 0x00


	//----- nvinfo : EIATTR_KPARAM_INFO
	.align		4
.L_233:
        /*0048*/ 	.byte	0x04, 0x17
        /*004a*/ 	.short	(.L_235 - .L_234)
.L_234:
        /*004c*/ 	.word	0x00000000
        /*0050*/ 	.short	0x0001
        /*0052*/ 	.short	0x0008
        /*0054*/ 	.byte	0x00, 0xf5, 0x21, 0x00


	//----- nvinfo : EIATTR_KPARAM_INFO
	.align		4
.L_235:
        /*0058*/ 	.byte	0x04, 0x17
        /*005a*/ 	.short	(.L_237 - .L_236)
.L_236:
        /*005c*/ 	.word	0x00000000
        /*0060*/ 	.short	0x0000
        /*0062*/ 	.short	0x0000
        /*0064*/ 	.byte	0x00, 0xf0, 0x21, 0x00


	//----- nvinfo : EIATTR_SPARSE_MMA_MASK
	.align		4
.L_237:
        /*0068*/ 	.byte	0x03, 0x50
        /*006a*/ 	.short	0x0000


	//----- nvinfo : EIATTR_MAXREG_COUNT
	.align		4
        /*006c*/ 	.byte	0x03, 0x1b
        /*006e*/ 	.short	0x00ff


	//----- nvinfo : EIATTR_NUM_BARRIERS
	.align		4
        /*0070*/ 	.byte	0x02, 0x4c
        /*0072*/ 	.byte	0x01
	.zero		1


	//----- nvinfo : EIATTR_MERCURY_ISA_VERSION
	.align		4
        /*0074*/ 	.byte	0x03, 0x5f
        /*0076*/ 	.short	0x0101


	//----- nvinfo : EIATTR_COOP_GROUP_MASK_REGIDS
	.align		4
        /*0078*/ 	.byte	0x04, 0x29
        /*007a*/ 	.short	(.L_239 - .L_238)


	//   ....[0]....
.L_238:
        /*007c*/ 	.word	0xffffffff


	//   ....[1]....
        /*0080*/ 	.word	0xffffffff


	//   ....[2]....
        /*0084*/ 	.word	0xffffffff


	//   ....[3]....
        /*0088*/ 	.word	0xffffffff


	//   ....[4]....
        /*008c*/ 	.word	0xffffffff


	//   ....[5]....
        /*0090*/ 	.word	0xffffffff


	//   ....[6]....
        /*0094*/ 	.word	0xffffffff


	//   ....[7]....
        /*0098*/ 	.word	0xffffffff


	//   ....[8]....
        /*009c*/ 	.word	0xffffffff


	//   ....[9]....
        /*00a0*/ 	.word	0xffffffff


	//   ....[10]....
        /*00a4*/ 	.word	0xffffffff


	//   ....[11]....
        /*00a8*/ 	.word	0xffffffff


	//   ....[12]....
        /*00ac*/ 	.word	0xffffffff


	//   ....[13]....
        /*00b0*/ 	.word	0xffffffff


	//   ....[14]....
        /*00b4*/ 	.word	0xffffffff


	//----- nvinfo : EIATTR_COOP_GROUP_INSTR_OFFSETS
	.align		4
.L_239:
        /*00b8*/ 	.byte	0x04, 0x28
        /*00ba*/ 	.short	(.L_241 - .L_240)


	//   ....[0]....
.L_240:
        /*00bc*/ 	.word	0x00000850


	//   ....[1]....
        /*00c0*/ 	.word	0x000008b0


	//   ....[2]....
        /*00c4*/ 	.word	0x00000910


	//   ....[3]....
        /*00c8*/ 	.word	0x00000970


	//   ....[4]....
        /*00cc*/ 	.word	0x000009d0


	//   ....[5]....
        /*00d0*/ 	.word	0x00000b60


	//   ....[6]....
        /*00d4*/ 	.word	0x00000c00


	//   ....[7]....
        /*00d8*/ 	.word	0x00000c80


	//   ....[8]....
        /*00dc*/ 	.word	0x00000ce0


	//   ....[9]....
        /*00e0*/ 	.word	0x00000d20


	//   ....[10]....
        /*00e4*/ 	.word	0x00001b90


	//   ....[11]....
        /*00e8*/ 	.word	0x00001bf0


	//   ....[12]....
        /*00ec*/ 	.word	0x00001c50


	//   ....[13]....
        /*00f0*/ 	.word	0x00001cb0


	//   ....[14]....
        /*00f4*/ 	.word	0x00001d10


	//----- nvinfo : EIATTR_VRC_CTA_INIT_COUNT
	.align		4
.L_241:
        /*00f8*/ 	.byte	0x02, 0x4a
	.zero		1
	.zero		1


	//----- nvinfo : EIATTR_EXIT_INSTR_OFFSETS
	.align		4
        /*00fc*/ 	.byte	0x04, 0x1c
        /*00fe*/ 	.short	(.L_243 - .L_242)


	//   ....[0]....
.L_242:
        /*0100*/ 	.word	0x000000a0


	//   ....[1]....
        /*0104*/ 	.word	0x000000e0


	//   ....[2]....
        /*0108*/ 	.word	0x00001e20


	//   ....[3]....
        /*010c*/ 	.word	0x00001e70


	//----- nvinfo : EIATTR_MAX_THREADS
	.align		4
.L_243:
        /*0110*/ 	.byte	0x04, 0x05
        /*0112*/ 	.short	(.L_245 - .L_244)
.L_244:
        /*0114*/ 	.word	0x00000100
        /*0118*/ 	.word	0x00000001
        /*011c*/ 	.word	0x00000001


	//----- nvinfo : EIATTR_CRS_STACK_SIZE
	.align		4
.L_245:
        /*0120*/ 	.byte	0x04, 0x1e
        /*0122*/ 	.short	(.L_247 - .L_246)
.L_246:
        /*0124*/ 	.word	0x00000000


	//----- nvinfo : EIATTR_CBANK_PARAM_SIZE
	.align		4
.L_247:
        /*0128*/ 	.byte	0x03, 0x19
        /*012a*/ 	.short	0x0021


	//----- nvinfo : EIATTR_PARAM_CBANK
	.align		4
        /*012c*/ 	.byte	0x04, 0x0a
        /*012e*/ 	.short	(.L_249 - .L_248)
	.align		4
.L_248:
        /*0130*/ 	.word	index@(.nv.constant0._ZN3cub18CUB_300001_SM_10006detail6reduce28DeviceReduceSingleTileKernelINS2_10policy_hubIiyN4cuda3std3__44plusIiEEE10Policy1000EN6thrust24THRUST_300001_SM_1000_NS10device_ptrIiEEPiyS9_iiNS7_10__identityEEEvT0_T1_T2_T3_T4_T6_)
        /*0134*/ 	.short	0x0380
        /*0136*/ 	.short	0x0021


	//----- nvinfo : EIATTR_SW_WAR
	.align		4
.L_249:
        /*0138*/ 	.byte	0x04, 0x36
        /*013a*/ 	.short	(.L_251 - .L_250)
.L_250:
        /*013c*/ 	.word	0x00000008
.L_251:


//--------------------- .nv.info._ZN3cub18CUB_300001_SM_10006detail6reduce28DeviceReduceSingleTileKernelINS2_10policy_hubIijN4cuda3std3__44plusIiEEE10Policy1000EPiSC_iS9_iiNS7_10__identityEEEvT0_T1_T2_T3_T4_T6_ --------------------------
	.section	.nv.info._ZN3cub18CUB_300001_SM_10006detail6reduce28DeviceReduceSingleTileKernelINS2_10policy_hubIijN4cuda3std3__44plusIiEEE10Policy1000EPiSC_iS9_iiNS7_10__identityEEEvT0_T1_T2_T3_T4_T6_,"",@"SHT_CUDA_INFO"
	.sectionflags	@""
	.align	4


	//----- nvinfo : EIATTR_CUDA_API_VERSION
	.align		4
        /*0000*/ 	.byte	0x04, 0x37
        /*0002*/ 	.short	(.L_253 - .L_252)
.L_252:
        /*0004*/ 	.word	0x00000082


	//----- nvinfo : EIATTR_KPARAM_INFO
	.align		4
.L_253:
        /*0008*/ 	.byte	0x04, 0x17
        /*000a*/ 	.short	(.L_255 - .L_254)
.L_254:
        /*000c*/ 	.word	0x00000000
        /*0010*/ 	.short	0x0005
        /*0012*/ 	.short	0x001c
        /*0014*/ 	.byte	0x00, 0xf0, 0x05, 0x00


	//----- nvinfo : EIATTR_KPARAM_INFO
	.align		4
.L_255:
        /*0018*/ 	.byte	0x04, 0x17
        /*001a*/ 	.short	(.L_257 - .L_256)
.L_256:
        /*001c*/ 	.word	0x00000000
        /*0020*/ 	.short	0x0004
        /*0022*/ 	.short	0x0018
        /*0024*/ 	.byte	0x00, 0xf0, 0x11, 0x00


	//----- nvinfo : EIATTR_KPARAM_INFO
	.align		4
.L_257:
        /*0028*/ 	.byte	0x04, 0x17
        /*002a*/ 	.short	(.L_259 - .L_258)
.L_258:
        /*002c*/ 	.word	0x00000000
        /*0030*/ 	.short	0x0003
        /*0032*/ 	.short	0x0014
        /*0034*/ 	.byte	0x00, 0xf0, 0x05, 0x00


	//----- nvinfo : EIATTR_KPARAM_INFO
	.align		4
.L_259:
        /*0038*/ 	.byte	0x04, 0x17
        /*003a*/ 	.short	(.L_261 - .L_260)
.L_260:
        /*003c*/ 	.word	0x00000000
        /*0040*/ 	.short	0x0002
        /*0042*/ 	.short	0x0010
        /*0044*/ 	.byte	0x00, 0xf0, 0x11, 0x00


	//----- nvinfo : EIATTR_KPARAM_INFO
	.align		4
.L_261:
        /*0048*/ 	.byte	0x04, 0x17
        /*004a*/ 	.short	(.L_263 - .L_262)
.L_262:
        /*004c*/ 	.word	0x00000000
        /*0050*/ 	.short	0x0001
        /*0052*/ 	.short	0x0008
        /*0054*/ 	.byte	0x00, 0xf5, 0x21, 0x00


	//----- nvinfo : EIATTR_KPARAM_INFO
	.align		4
.L_263:
        /*0058*/ 	.byte	0x04, 0x17
        /*005a*/ 	.short	(.L_265 - .L_264)
.L_264:
        /*005c*/ 	.word	0x00000000
        /*0060*/ 	.short	0x0000
        /*0062*/ 	.short	0x0000
        /*0064*/ 	.byte	0x00, 0xf5, 0x21, 0x00


	//----- nvinfo : EIATTR_SPARSE_MMA_MASK
	.align		4
.L_265:
        /*0068*/ 	.byte	0x03, 0x50
        /*006a*/ 	.short	0x0000


	//----- nvinfo : EIATTR_MAXREG_COUNT
	.align		4
        /*006c*/ 	.byte	0x03, 0x1b
        /*006e*/ 	.short	0x00ff


	//----- nvinfo : EIATTR_NUM_BARRIERS
	.align		4
        /*0070*/ 	.byte	0x02, 0x4c
        /*0072*/ 	.byte	0x01
	.zero		1


	//----- nvinfo : EIATTR_MERCURY_ISA_VERSION
	.align		4
        /*0074*/ 	.byte	0x03, 0x5f
        /*0076*/ 	.short	0x0101


	//----- nvinfo : EIATTR_COOP_GROUP_MASK_REGIDS
	.align		4
        /*0078*/ 	.byte	0x04, 0x29
        /*007a*/ 	.short	(.L_267 - .L_266)


	//   ....[0]....
.L_266:
        /*007c*/ 	.word	0xffffffff


	//   ....[1]....
        /*0080*/ 	.word	0xffffffff


	//   ....[2]....
        /*0084*/ 	.word	0xffffffff


	//   ....[3]....
        /*0088*/ 	.word	0xffffffff


	//   ....[4]....
        /*008c*/ 	.word	0xffffffff


	//   ....[5]....
        /*0090*/ 	.word	0xffffffff


	//   ....[6]....
        /*0094*/ 	.word	0xffffffff


	//   ....[7]....
        /*0098*/ 	.word	0xffffffff


	//   ....[8]....
        /*009c*/ 	.word	0xffffffff


	//   ....[9]....
        /*00a0*/ 	.word	0xffffffff


	//   ....[10]....
        /*00a4*/ 	.word	0xffffffff


	//   ....[11]....
        /*00a8*/ 	.word	0xffffffff


	//   ....[12]....
        /*00ac*/ 	.word	0xffffffff


	//   ....[13]....
        /*00b0*/ 	.word	0xffffffff


	//   ....[14]....
        /*00b4*/ 	.word	0xffffffff


	//   ....[15]....
        /*00b8*/ 	.word	0xffffffff


	//   ....[16]....
        /*00bc*/ 	.word	0xffffffff


	//   ....[17]....
        /*00c0*/ 	.word	0xffffffff


	//   ....[18]....
        /*00c4*/ 	.word	0xffffffff


	//   ....[19]....
        /*00c8*/ 	.word	0xffffffff


	//   ....[20]....
        /*00cc*/ 	.word	0xffffffff


	//   ....[21]....
        /*00d0*/ 	.word	0xffffffff


	//   ....[22]....
        /*00d4*/ 	.word	0xffffffff


	//   ....[23]....
        /*00d8*/ 	.word	0xffffffff


	//   ....[24]....
        /*00dc*/ 	.word	0xffffffff


	//   ....[25]....
        /*00e0*/ 	.word	0xffffffff


	//   ....[26]....
        /*00e4*/ 	.word	0xffffffff


	//   ....[27]....
        /*00e8*/ 	.word	0xffffffff


	//   ....[28]....
        /*00ec*/ 	.word	0xffffffff


	//   ....[29]....
        /*00f0*/ 	.word	0xffffffff


	//----- nvinfo : EIATTR_COOP_GROUP_INSTR_OFFSETS
	.align		4
.L_267:
        /*00f4*/ 	.byte	0x04, 0x28
        /*00f6*/ 	.short	(.L_269 - .L_268)


	//   ....[0]....
.L_268:
        /*00f8*/ 	.word	0x00000890


	//   ....[1]....
        /*00fc*/ 	.word	0x000008f0


	//   ....[2]....
        /*0100*/ 	.word	0x00000940


	//   ....[3]....
        /*0104*/ 	.word	0x000009b0


	//   ....[4]....
        /*0108*/ 	.word	0x00000a10


	//   ....[5]....
        /*010c*/ 	.word	0x00000ba0


	//   ....[6]....
        /*0110*/ 	.word	0x00000c40


	//   ....[7]....
        /*0114*/ 	.word	0x00000cc0


	//   ....[8]....
        /*0118*/ 	.word	0x00000d20


	//   ....[9]....
        /*011c*/ 	.word	0x00000d60


	//   ....[10]....
        /*0120*/ 	.word	0x000019d0


	//   ....[11]....
        /*0124*/ 	.word	0x00001a30


	//   ....[12]....
        /*0128*/ 	.word	0x00001a90


	//   ....[13]....
        /*012c*/ 	.word	0x00001af0


	//   ....[14]....
        /*0130*/ 	.word	0x00001b50


	//   ....[15]....
        /*0134*/ 	.word	0x000023f0


	//   ....[16]....
        /*0138*/ 	.word	0x00002450


	//   ....[17]....
        /*013c*/ 	.word	0x000024a0


	//   ....[18]....
        /*0140*/ 	.word	0x00002510


	//   ....[19]....
        /*0144*/ 	.word	0x00002570


	//   ....[20]....
        /*0148*/ 	.word	0x00002700


	//   ....[21]....
        /*014c*/ 	.word	0x00002790


	//   ....[22]....
        /*0150*/ 	.word	0x000027e0


	//   ....[23]....
        /*0154*/ 	.word	0x00002850


	//   ....[24]....
        /*0158*/ 	.word	0x000028c0


	//   ....[25]....
        /*015c*/ 	.word	0x000036a0


	//   ....[26]....
        /*0160*/ 	.word	0x00003700


	//   ....[27]....
        /*0164*/ 	.word	0x00003760


	//   ....[28]....
        /*0168*/ 	.word	0x000037c0


	//   ....[29]....
        /*016c*/ 	.word	0x00003820


	//----- nvinfo : EIATTR_VRC_CTA_INIT_COUNT
	.align		4
.L_269:
        /*0170*/ 	.byte	0x02, 0x4a
	.zero		1
	.zero		1


	//----- nvinfo : EIATTR_EXIT_INSTR_OFFSETS
	.align		4
        /*0174*/ 	.byte	0x04, 0x1c
        /*0176*/ 	.short	(.L_271 - .L_270)


	//   ....[0]....
.L_270:
        /*0178*/ 	.word	0x00000080


	//   ....[1]....
        /*017c*/ 	.word	0x000000c0


	//   ....[2]....
        /*0180*/ 	.word	0x00003940


	//   ....[3]....
        /*0184*/ 	.word	0x00003990


	//----- nvinfo : EIATTR_MAX_THREADS
	.align		4
.L_271:
        /*0188*/ 	.byte	0x04, 0x05
        /*018a*/ 	.short	(.L_273 - .L_272)
.L_272:
        /*018c*/ 	.word	0x00000100
        /*0190*/ 	.word	0x00000001
        /*0194*/ 	.word	0x00000001


	//----- nvinfo : EIATTR_CRS_STACK_SIZE
	.align		4
.L_273:
        /*0198*/ 	.byte	0x04, 0x1e
        /*019a*/ 	.short	(.L_275 - .L_274)
.L_274:
        /*019c*/ 	.word	0x00000000


	//----- nvinfo : EIATTR_CBANK_PARAM_SIZE
	.align		4
.L_275:
        /*01a0*/ 	.byte	0x03, 0x19
        /*01a2*/ 	.short	0x001d


	//----- nvinfo : EIATTR_PARAM_CBANK
	.align		4
        /*01a4*/ 	.byte	0x04, 0x0a
        /*01a6*/ 	.short	(.L_277 - .L_276)
	.align		4
.L_276:
        /*01a8*/ 	.word	index@(.nv.constant0._ZN3cub18CUB_300001_SM_10006detail6reduce28DeviceReduceSingleTileKernelINS2_10policy_hubIijN4cuda3std3__44plusIiEEE10Policy1000EPiSC_iS9_iiNS7_10__identityEEEvT0_T1_T2_T3_T4_T6_)
        /*01ac*/ 	.short	0x0380
        /*01ae*/ 	.short	0x001d


	//----- nvinfo : EIATTR_SW_WAR
	.align		4
.L_277:
        /*01b0*/ 	.byte	0x04, 0x36
        /*01b2*/ 	.short	(.L_279 - .L_278)
.L_278:
        /*01b4*/ 	.word	0x00000008
.L_279:


//--------------------- .nv.info._ZN3cub18CUB_300001_SM_10006detail6reduce18DeviceReduceKernelINS2_10policy_hubIijN4cuda3std3__44plusIiEEE10Policy1000EN6thrust24THRUST_300001_SM_1000_NS10device_ptrIiEEjS9_iNS7_10__identityEEEvT0_PT3_T1_NS0_13GridEvenShareISK_EET2_T4_ --------------------------
	.section	.nv.info._ZN3cub18CUB_300001_SM_10006detail6reduce18DeviceReduceKernelINS2_10policy_hubIijN4cuda3std3__44plusIiEEE10Policy1000EN6thrust24THRUST_300001_SM_1000_NS10device_ptrIiEEjS9_iNS7_10__identityEEEvT0_PT3_T1_NS0_13GridEvenShareISK_EET2_T4_,"",@"SHT_CUDA_INFO"
	.sectionflags	@""
	.align	4


	//----- nvinfo : EIATTR_CUDA_API_VERSION
	.align		4
        /*0000*/ 	.byte	0x04, 0x37
        /*0002*/ 	.short	(.L_281 - .L_280)
.L_280:
        /*0004*/ 	.word	0x00000082


	//----- nvinfo : EIATTR_KPARAM_INFO
	.align		4
.L_281:
        /*0008*/ 	.byte	0x04, 0x17
        /*000a*/ 	.short	(.L_283 - .L_282)
.L_282:
        /*000c*/ 	.word	0x00000000
        /*0010*/ 	.short	0x0005
        /*0012*/ 	.short	0x003d
        /*0014*/ 	.byte	0x00, 0xf0, 0x05, 0x00


	//----- nvinfo : EIATTR_KPARAM_INFO
	.align		4
.L_283:
        /*0018*/ 	.byte	0x04, 0x17
        /*001a*/ 	.short	(.L_285 - .L_284)
.L_284:
        /*001c*/ 	.word	0x00000000
        /*0020*/ 	.short	0x0004
        /*0022*/ 	.short	0x003c
        /*0024*/ 	.byte	0x00, 0xf0, 0x05, 0x00


	//----- nvinfo : EIATTR_KPARAM_INFO
	.align		4
.L_285:
        /*0028*/ 	.byte	0x04, 0x17
        /*002a*/ 	.short	(.L_287 - .L_286)
.L_286:
        /*002c*/ 	.word	0x00000000
        /*0030*/ 	.short	0x0003
        /*0032*/ 	.short	0x0014
        /*0034*/ 	.byte	0x00, 0xf0, 0xa1, 0x00


	//----- nvinfo : EIATTR_KPARAM_INFO
	.align		4
.L_287:
        /*0038*/ 	.byte	0x04, 0x17
        /*003a*/ 	.short	(.L_289 - .L_288)
.L_288:
        /*003c*/ 	.word	0x00000000
        /*0040*/ 	.short	0x0002
        /*0042*/ 	.short	0x0010
        /*0044*/ 	.byte	0x00, 0xf0, 0x11, 0x00


	//----- nvinfo : EIATTR_KPARAM_INFO
	.align		4
.L_289:
        /*0048*/ 	.byte	0x04, 0x17
        /*004a*/ 	.short	(.L_291 - .L_290)
.L_290:
        /*004c*/ 	.word	0x00000000
        /*0050*/ 	.short	0x0001
        /*0052*/ 	.short	0x0008
        /*0054*/ 	.byte	0x00, 0xf5, 0x21, 0x00


	//----- nvinfo : EIATTR_KPARAM_INFO
	.align		4
.L_291:
        /*0058*/ 	.byte	0x04, 0x17
        /*005a*/ 	.short	(.L_293 - .L_292)
.L_292:
        /*005c*/ 	.word	0x00000000
        /*0060*/ 	.short	0x0000
        /*0062*/ 	.short	0x0000
        /*0064*/ 	.byte	0x00, 0xf0, 0x21, 0x00


	//----- nvinfo : EIATTR_SPARSE_MMA_MASK
	.align		4
.L_293:
        /*0068*/ 	.byte	0x03, 0x50
        /*006a*/ 	.short	0x0000


	//----- nvinfo : EIATTR_MAXREG_COUNT
	.align		4
        /*006c*/ 	.byte	0x03, 0x1b
        /*006e*/ 	.short	0x00ff


	//----- nvinfo : EIATTR_NUM_BARRIERS
	.align		4
        /*0070*/ 	.byte	0x02, 0x4c
        /*0072*/ 	.byte	0x01
	.zero		1


	//----- nvinfo : EIATTR_MERCURY_ISA_VERSION
	.align		4
        /*0074*/ 	.byte	0x03, 0x5f
        /*0076*/ 	.short	0x0101


	//----- nvinfo : EIATTR_COOP_GROUP_MASK_REGIDS
	.align		4
        /*0078*/ 	.byte	0x04, 0x29
        /*007a*/ 	.short	(.L_295 - .L_294)


	//   ....[0]....
.L_294:
        /*007c*/ 	.word	0xffffffff


	//   ....[1]....
        /*0080*/ 	.word	0xffffffff


	//   ....[2]....
        /*0084*/ 	.word	0xffffffff


	//   ....[3]....
        /*0088*/ 	.word	0xffffffff


	//   ....[4]....
        /*008c*/ 	.word	0xffffffff


	//   ....[5]....
        /*0090*/ 	.word	0xffffffff


	//   ....[6]....
        /*0094*/ 	.word	0xffffffff


	//   ....[7]....
        /*0098*/ 	.word	0xffffffff


	//   ....[8]....
        /*009c*/ 	.word	0xffffffff


	//   ....[9]....
        /*00a0*/ 	.word	0xffffffff


	//   ....[10]....
        /*00a4*/ 	.word	0xffffffff


	//   ....[11]....
        /*00a8*/ 	.word	0xffffffff


	//   ....[12]....
        /*00ac*/ 	.word	0xffffffff


	//   ....[13]....
        /*00b0*/ 	.word	0xffffffff


	//   ....[14]....
        /*00b4*/ 	.word	0xffffffff


	//----- nvinfo : EIATTR_COOP_GROUP_INSTR_OFFSETS
	.align		4
.L_295:
        /*00b8*/ 	.byte	0x04, 0x28
        /*00ba*/ 	.short	(.L_297 - .L_296)


	//   ....[0]....
.L_296:
        /*00bc*/ 	.word	0x00000b10


	//   ....[1]....
        /*00c0*/ 	.word	0x00000b70


	//   ....[2]....
        /*00c4*/ 	.word	0x00000bd0


	//   ....[3]....
        /*00c8*/ 	.word	0x00000c30


	//   ....[4]....
        /*00cc*/ 	.word	0x00000c90


	//   ....[5]....
        /*00d0*/ 	.word	0x00000e20


	//   ....[6]....
        /*00d4*/ 	.word	0x00000ec0


	//   ....[7]....
        /*00d8*/ 	.word	0x00000f20


	//   ....[8]....
        /*00dc*/ 	.word	0x00000f80


	//   ....[9]....
        /*00e0*/ 	.word	0x00000fe0


	//   ....[10]....
        /*00e4*/ 	.word	0x00002100


	//   ....[11]....
        /*00e8*/ 	.word	0x00002170


	//   ....[12]....
        /*00ec*/ 	.word	0x000021c0


	//   ....[13]....
        /*00f0*/ 	.word	0x00002210


	//   ....[14]....
        /*00f4*/ 	.word	0x00002280


	//----- nvinfo : EIATTR_VRC_CTA_INIT_COUNT
	.align		4
.L_297:
        /*00f8*/ 	.byte	0x02, 0x4a
	.zero		1
	.zero		1


	//----- nvinfo : EIATTR_EXIT_INSTR_OFFSETS
	.align		4
        /*00fc*/ 	.byte	0x04, 0x1c
        /*00fe*/ 	.short	(.L_299 - .L_298)


	//   ....[0]....
.L_298:
        /*0100*/ 	.word	0x000023b0


	//   ....[1]....
        /*0104*/ 	.word	0x000023f0


	//----- nvinfo : EIATTR_MAX_THREADS
	.align		4
.L_299:
        /*0108*/ 	.byte	0x04, 0x05
        /*010a*/ 	.short	(.L_301 - .L_300)
.L_300:
        /*010c*/ 	.word	0x00000100
        /*0110*/ 	.word	0x00000001
        /*0114*/ 	.word	0x00000001


	//----- nvinfo : EIATTR_CRS_STACK_SIZE
	.align		4
.L_301:
        /*0118*/ 	.byte	0x04, 0x1e
        /*011a*/ 	.short	(.L_303 - .L_302)
.L_302:
        /*011c*/ 	.word	0x00000000


	//----- nvinfo : EIATTR_CBANK_PARAM_SIZE
	.align		4
.L_303:
        /*0120*/ 	.byte	0x03, 0x19
        /*0122*/ 	.short	0x003e


	//----- nvinfo : EIATTR_PARAM_CBANK
	.align		4
        /*0124*/ 	.byte	0x04, 0x0a
        /*0126*/ 	.short	(.L_305 - .L_304)
	.align		4
.L_304:
        /*0128*/ 	.word	index@(.nv.constant0._ZN3cub18CUB_300001_SM_10006detail6reduce18DeviceReduceKernelINS2_10policy_hubIijN4cuda3std3__44plusIiEEE10Policy1000EN6thrust24THRUST_300001_SM_1000_NS10device_ptrIiEEjS9_iNS7_10__identityEEEvT0_PT3_T1_NS0_13GridEvenShareISK_EET2_T4_)
        /*012c*/ 	.short	0x0380
        /*012e*/ 	.short	0x003e


	//----- nvinfo : EIATTR_SW_WAR
	.align		4
.L_305:
        /*0130*/ 	.byte	0x04, 0x36
        /*0132*/ 	.short	(.L_307 - .L_306)
.L_306:
        /*0134*/ 	.word	0x00000008
.L_307:


//--------------------- .nv.info._ZN3cub18CUB_300001_SM_10006detail6reduce28DeviceReduceSingleTileKernelINS2_10policy_hubIijN4cuda3std3__44plusIiEEE10Policy1000EN6thrust24THRUST_300001_SM_1000_NS10device_ptrIiEEPijS9_iiNS7_10__identityEEEvT0_T1_T2_T3_T4_T6_ --------------------------
	.section	.nv.info._ZN3cub18CUB_300001_SM_10006detail6reduce28DeviceReduceSingleTileKernelINS2_10policy_hubIijN4cuda3std3__44plusIiEEE10Policy1000EN6thrust24THRUST_300001_SM_1000_NS10device_ptrIiEEPijS9_iiNS7_10__identityEEEvT0_T1_T2_T3_T4_T6_,"",@"SHT_CUDA_INFO"
	.sectionflags	@""
	.align	4


	//----- nvinfo : EIATTR_CUDA_API_VERSION
	.align		4
        /*0000*/ 	.byte	0x04, 0x37
        /*0002*/ 	.short	(.L_309 - .L_308)
.L_308:
        /*0004*/ 	.word	0x00000082


	//----- nvinfo : EIATTR_KPARAM_INFO
	.align		4
.L_309:
        /*0008*/ 	.byte	0x04, 0x17
        /*000a*/ 	.short	(.L_311 - .L_310)
.L_310:
        /*000c*/ 	.word	0x00000000
        /*0010*/ 	.short	0x0005
        /*0012*/ 	.short	0x001c
        /*0014*/ 	.byte	0x00, 0xf0, 0x05, 0x00


	//----- nvinfo : EIATTR_KPARAM_INFO
	.align		4
.L_311:
        /*0018*/ 	.byte	0x04, 0x17
        /*001a*/ 	.short	(.L_313 - .L_312)
.L_312:
        /*001c*/ 	.word	0x00000000
        /*0020*/ 	.short	0x0004
        /*0022*/ 	.short	0x0018
        /*0024*/ 	.byte	0x00, 0xf0, 0x11, 0x00


	//----- nvinfo : EIATTR_KPARAM_INFO
	.align		4
.L_313:
        /*0028*/ 	.byte	0x04, 0x17
        /*002a*/ 	.short	(.L_315 - .L_314)
.L_314:
        /*002c*/ 	.word	0x00000000
        /*0030*/ 	.short	0x0003
        /*0032*/ 	.short	0x0014
        /*0034*/ 	.byte	0x00, 0xf0, 0x05, 0x00


	//----- nvinfo : EIATTR_KPARAM_INFO
	.align		4
.L_315:
        /*0038*/ 	.byte	0x04, 0x17
        /*003a*/ 	.short	(.L_317 - .L_316)
.L_316:
        /*003c*/ 	.word	0x00000000
        /*0040*/ 	.short	0x0002
        /*0042*/ 	.short	0x0010
        /*0044*/ 	.byte	0x00, 0xf0, 0x11, 0x00


	//----- nvinfo : EIATTR_KPARAM_INFO
	.align		4
.L_317:
        /*0048*/ 	.byte	0x04, 0x17
        /*004a*/ 	.short	(.L_319 - .L_318)
.L_318:
        /*004c*/ 	.word	0x00000000
        /*0050*/ 	.short	0x0001
        /*0052*/ 	.short	0x0008
        /*0054*/ 	.byte	0x00, 0xf5, 0x21, 0x00


	//----- nvinfo : EIATTR_KPARAM_INFO
	.align		4
.L_319:
        /*0058*/ 	.byte	0x04, 0x17
        /*005a*/ 	.short	(.L_321 - .L_320)
.L_320:
        /*005c*/ 	.word	0x00000000
        /*0060*/ 	.short	0x0000
        /*0062*/ 	.short	0x0000
        /*0064*/ 	.byte	0x00, 0xf0, 0x21, 0x00


	//----- nvinfo : EIATTR_SPARSE_MMA_MASK
	.align		4
.L_321:
        /*0068*/ 	.byte	0x03, 0x50
        /*006a*/ 	.short	0x0000


	//----- nvinfo : EIATTR_MAXREG_COUNT
	.align		4
        /*006c*/ 	.byte	0x03, 0x1b
        /*006e*/ 	.short	0x00ff


	//----- nvinfo : EIATTR_NUM_BARRIERS
	.align		4
        /*0070*/ 	.byte	0x02, 0x4c
        /*0072*/ 	.byte	0x01
	.zero		1


	//----- nvinfo : EIATTR_MERCURY_ISA_VERSION
	.align		4
        /*0074*/ 	.byte	0x03, 0x5f
        /*0076*/ 	.short	0x0101


	//----- nvinfo : EIATTR_COOP_GROUP_MASK_REGIDS
	.align		4
        /*0078*/ 	.byte	0x04, 0x29
        /*007a*/ 	.short	(.L_323 - .L_322)


	//   ....[0]....
.L_322:
        /*007c*/ 	.word	0xffffffff


	//   ....[1]....
        /*0080*/ 	.word	0xffffffff


	//   ....[2]....
        /*0084*/ 	.word	0xffffffff


	//   ....[3]....
        /*0088*/ 	.word	0xffffffff


	//   ....[4]....
        /*008c*/ 	.word	0xffffffff


	//   ....[5]....
        /*0090*/ 	.word	0xffffffff


	//   ....[6]....
        /*0094*/ 	.word	0xffffffff


	//   ....[7]....
        /*0098*/ 	.word	0xffffffff


	//   ....[8]....
        /*009c*/ 	.word	0xffffffff


	//   ....[9]....
        /*00a0*/ 	.word	0xffffffff


	//   ....[10]....
        /*00a4*/ 	.word	0xffffffff


	//   ....[11]....
        /*00a8*/ 	.word	0xffffffff


	//   ....[12]....
        /*00ac*/ 	.word	0xffffffff


	//   ....[13]....
        /*00b0*/ 	.word	0xffffffff


	//   ....[14]....
        /*00b4*/ 	.word	0xffffffff


	//----- nvinfo : EIATTR_COOP_GROUP_INSTR_OFFSETS
	.align		4
.L_323:
        /*00b8*/ 	.byte	0x04, 0x28
        /*00ba*/ 	.short	(.L_325 - .L_324)


	//   ....[0]....
.L_324:
        /*00bc*/ 	.word	0x00000830


	//   ....[1]....
        /*00c0*/ 	.word	0x00000890


	//   ....[2]....
        /*00c4*/ 	.word	0x000008f0


	//   ....[3]....
        /*00c8*/ 	.word	0x00000950


	//   ....[4]....
        /*00cc*/ 	.word	0x000009b0


	//   ....[5]....
        /*00d0*/ 	.word	0x00000b40


	//   ....[6]....
        /*00d4*/ 	.word	0x00000be0


	//   ....[7]....
        /*00d8*/ 	.word	0x00000c60


	//   ....[8]....
        /*00dc*/ 	.word	0x00000cc0


	//   ....[9]....
        /*00e0*/ 	.word	0x00000d00


	//   ....[10]....
        /*00e4*/ 	.word	0x00001cc0


	//   ....[11]....
        /*00e8*/ 	.word	0x00001d20


	//   ....[12]....
        /*00ec*/ 	.word	0x00001d80


	//   ....[13]....
        /*00f0*/ 	.word	0x00001de0


	//   ....[14]....
        /*00f4*/ 	.word	0x00001e40


	//----- nvinfo : EIATTR_VRC_CTA_INIT_COUNT
	.align		4
.L_325:
        /*00f8*/ 	.byte	0x02, 0x4a
	.zero		1
	.zero		1


	//----- nvinfo : EIATTR_EXIT_INSTR_OFFSETS
	.align		4
        /*00fc*/ 	.byte	0x04, 0x1c
        /*00fe*/ 	.short	(.L_327 - .L_326)


	//   ....[0]....
.L_326:
        /*0100*/ 	.word	0x00000080


	//   ....[1]....
        /*0104*/ 	.word	0x000000c0


	//   ....[2]....
        /*0108*/ 	.word	0x00001f60


	//   ....[3]....
        /*010c*/ 	.word	0x00001fb0


	//----- nvinfo : EIATTR_MAX_THREADS
	.align		4
.L_327:
        /*0110*/ 	.byte	0x04, 0x05
        /*0112*/ 	.short	(.L_329 - .L_328)
.L_328:
        /*0114*/ 	.word	0x00000100
        /*0118*/ 	.word	0x00000001
        /*011c*/ 	.word	0x00000001


	//----- nvinfo : EIATTR_CRS_STACK_SIZE
	.align		4
.L_329:
        /*0120*/ 	.byte	0x04, 0x1e
        /*0122*/ 	.short	(.L_331 - .L_330)
.L_330:
        /*0124*/ 	.word	0x00000000


	//----- nvinfo : EIATTR_CBANK_PARAM_SIZE
	.align		4
.L_331:
        /*0128*/ 	.byte	0x03, 0x19
        /*012a*/ 	.short	0x001d


	//----- nvinfo : EIATTR_PARAM_CBANK
	.align		4
        /*012c*/ 	.byte	0x04, 0x0a
        /*012e*/ 	.short	(.L_333 - .L_332)
	.align		4
.L_332:
        /*0130*/ 	.word	index@(.nv.constant0._ZN3cub18CUB_300001_SM_10006detail6reduce28DeviceReduceSingleTileKernelINS2_10policy_hubIijN4cuda3std3__44plusIiEEE10Policy1000EN6thrust24THRUST_300001_SM_1000_NS10device_ptrIiEEPijS9_iiNS7_10__identityEEEvT0_T1_T2_T3_T4_T6_)
        /*0134*/ 	.short	0x0380
        /*0136*/ 	.short	0x001d


	//----- nvinfo : EIATTR_SW_WAR
	.align		4
.L_333:
        /*0138*/ 	.byte	0x04, 0x36
        /*013a*/ 	.short	(.L_335 - .L_334)
.L_334:
        /*013c*/ 	.word	0x00000008
.L_335:


//--------------------- .nv.info._ZN3cub18CUB_300001_SM_10006detail11EmptyKernelIvEEvv --------------------------
	.section	.nv.info._ZN3cub18CUB_300001_SM_10006detail11EmptyKernelIvEEvv,"",@"SHT_CUDA_INFO"
	.sectionflags	@""
	.align	4


	//----- nvinfo : EIATTR_CUDA_API_VERSION
	.align		4
        /*0000*/ 	.byte	0x04, 0x37
        /*0002*/ 	.short	(.L_337 - .L_336)
.L_336:
        /*0004*/ 	.word	0x00000082


	//----- nvinfo : EIATTR_SPARSE_MMA_MASK
	.align		4
.L_337:
        /*0008*/ 	.byte	0x03, 0x50
        /*000a*/ 	.short	0x0000


	//----- nvinfo : EIATTR_MAXREG_COUNT
	.align		4
        /*000c*/ 	.byte	0x03, 0x1b
        /*000e*/ 	.short	0x00ff


	//----- nvinfo : EIATTR_MERCURY_ISA_VERSION
	.align		4
        /*0010*/ 	.byte	0x03, 0x5f
        /*0012*/ 	.short	0x0101


	//----- nvinfo : EIATTR_VRC_CTA_INIT_COUNT
	.align		4
        /*0014*/ 	.byte	0x02, 0x4a
	.zero		1
	.zero		1


	//----- nvinfo : EIATTR_EXIT_INSTR_OFFSETS
	.align		4
        /*0018*/ 	.byte	0x04, 0x1c
        /*001a*/ 	.short	(.L_339 - .L_338)


	//   ....[0]....
.L_338:
        /*001c*/ 	.word	0x00000010


	//----- nvinfo : EIATTR_SW_WAR
	.align		4
.L_339:
        /*0020*/ 	.byte	0x04, 0x36
        /*0022*/ 	.short	(.L_341 - .L_340)
.L_340:
        /*0024*/ 	.word	0x00000008
.L_341:


//--------------------- .nv.info._ZN6thrust24THRUST_300001_SM_1000_NS8cuda_cub4core6detail13_kernel_agentINS1_8__reduce11ReduceAgentIPN4cuda3std3__45tupleIJilEEESC_SB_lNS1_9__extrema9arg_max_fIilNS9_4lessIiEEEEEEJSC_SC_iSH_EEEvDpT0_ --------------------------
	.section	.nv.info._ZN6thrust24THRUST_300001_SM_1000_NS8cuda_cub4core6detail13_kernel_agentINS1_8__reduce11ReduceAgentIPN4cuda3std3__45tupleIJilEEESC_SB_lNS1_9__extrema9arg_max_fIilNS9_4lessIiEEEEEEJSC_SC_iSH_EEEvDpT0_,"",@"SHT_CUDA_INFO"
	.sectionflags	@""
	.align	4


	//----- nvinfo : EIATTR_CUDA_API_VERSION
	.align		4
        /*0000*/ 	.byte	0x04, 0x37
        /*0002*/ 	.short	(.L_343 - .L_342)
.L_342:
        /*0004*/ 	.word	0x00000082


	//----- nvinfo : EIATTR_KPARAM_INFO
	.align		4
.L_343:
        /*0008*/ 	.byte	0x04, 0x17
        /*000a*/ 	.short	(.L_345 - .L_344)
.L_344:
        /*000c*/ 	.word	0x00000000
        /*0010*/ 	.short	0x0003
        /*0012*/ 	.short	0x0014
        /*0014*/ 	.byte	0x00, 0xf0, 0x05, 0x00


	//----- nvinfo : EIATTR_KPARAM_INFO
	.align		4
.L_345:
        /*0018*/ 	.byte	0x04, 0x17
        /*001a*/ 	.short	(.L_347 - .L_346)
.L_346:
        /*001c*/ 	.word	0x00000000
        /*0020*/ 	.short	0x0002
        /*0022*/ 	.short	0x0010
        /*0024*/ 	.byte	0x00, 0xf0, 0x11, 0x00


	//----- nvinfo : EIATTR_KPARAM_INFO
	.align		4
.L_347:
        /*0028*/ 	.byte	0x04, 0x17
        /*002a*/ 	.short	(.L_349 - .L_348)
.L_348:
        /*002c*/ 	.word	0x00000000
        /*0030*/ 	.short	0x0001
        /*0032*/ 	.short	0x0008
        /*0034*/ 	.byte	0x00, 0xf5, 0x21, 0x00


	//----- nvinfo : EIATTR_KPARAM_INFO
	.align		4
.L_349:
        /*0038*/ 	.byte	0x04, 0x17
        /*003a*/ 	.short	(.L_351 - .L_350)
.L_350:
        /*003c*/ 	.word	0x00000000
        /*0040*/ 	.short	0x0000
        /*0042*/ 	.short	0x0000
        /*0044*/ 	.byte	0x00, 0xf5, 0x21, 0x00


	//----- nvinfo : EIATTR_SPARSE_MMA_MASK
	.align		4
.L_351:
        /*0048*/ 	.byte	0x03, 0x50
        /*004a*/ 	.short	0x0000


	//----- nvinfo : EIATTR_MAXREG_COUNT
	.align		4
        /*004c*/ 	.byte	0x03, 0x1b
        /*004e*/ 	.short	0x00ff


	//----- nvinfo : EIATTR_NUM_BARRIERS
	.align		4
        /*0050*/ 	.byte	0x02, 0x4c
        /*0052*/ 	.byte	0x01
	.zero		1


	//----- nvinfo : EIATTR_MERCURY_ISA_VERSION
	.align		4
        /*0054*/ 	.byte	0x03, 0x5f
        /*0056*/ 	.short	0x0101


	//----- nvinfo : EIATTR_COOP_GROUP_MASK_REGIDS
	.align		4
        /*0058*/ 	.byte	0x04, 0x29
        /*005a*/ 	.short	(.L_353 - .L_352)


	//   ....[0]....
.L_352:
        /*005c*/ 	.word	0xffffffff


	//   ....[1]....
        /*0060*/ 	.word	0xffffffff


	//   ....[2]....
        /*0064*/ 	.word	0xffffffff


	//   ....[3]....
        /*0068*/ 	.word	0xffffffff


	//   ....[4]....
        /*006c*/ 	.word	0xffffffff


	//   ....[5]....
        /*0070*/ 	.word	0xffffffff


	//   ....[6]....
        /*0074*/ 	.word	0xffffffff


	//   ....[7]....
        /*0078*/ 	.word	0xffffffff


	//   ....[8]....
        /*007c*/ 	.word	0xffffffff


	//   ....[9]....
        /*0080*/ 	.word	0xffffffff


	//   ....[10]....
        /*0084*/ 	.word	0xffffffff


	//   ....[11]....
        /*0088*/ 	.word	0xffffffff


	//   ....[12]....
        /*008c*/ 	.word	0xffffffff


	//   ....[13]....
        /*0090*/ 	.word	0xffffffff


	//   ....[14]....
        /*0094*/ 	.word	0xffffffff


	//   ....[15]....
        /*0098*/ 	.word	0xffffffff


	//   ....[16]....
        /*009c*/ 	.word	0xffffffff


	//   ....[17]....
        /*00a0*/ 	.word	0xffffffff


	//   ....[18]....
        /*00a4*/ 	.word	0xffffffff


	//   ....[19]....
        /*00a8*/ 	.word	0xffffffff


	//   ....[20]....
        /*00ac*/ 	.word	0xffffffff


	//   ....[21]....
        /*00b0*/ 	.word	0xffffffff


	//   ....[22]....
        /*00b4*/ 	.word	0xffffffff


	//   ....[23]....
        /*00b8*/ 	.word	0xffffffff


	//   ....[24]....
        /*00bc*/ 	.word	0xffffffff


	//   ....[25]....
        /*00c0*/ 	.word	0xffffffff


	//   ....[26]....
        /*00c4*/ 	.word	0xffffffff


	//   ....[27]....
        /*00c8*/ 	.word	0xffffffff


	//   ....[28]....
        /*00cc*/ 	.word	0xffffffff


	//   ....[29]....
        /*00d0*/ 	.word	0xffffffff


	//   ....[30]....
        /*00d4*/ 	.word	0xffffffff


	//   ....[31]....
        /*00d8*/ 	.word	0xffffffff


	//   ....[32]....
        /*00dc*/ 	.word	0xffffffff


	//   ....[33]....
        /*00e0*/ 	.word	0xffffffff


	//   ....[34]....
        /*00e4*/ 	.word	0xffffffff


	//   ....[35]....
        /*00e8*/ 	.word	0xffffffff


	//   ....[36]....
        /*00ec*/ 	.word	0xffffffff


	//   ....[37]....
        /*00f0*/ 	.word	0xffffffff


	//   ....[38]....
        /*00f4*/ 	.word	0xffffffff


	//   ....[39]....
        /*00f8*/ 	.word	0xffffffff


	//   ....[40]....
        /*00fc*/ 	.word	0xffffffff


	//   ....[41]....
        /*0100*/ 	.word	0xffffffff


	//   ....[42]....
        /*0104*/ 	.word	0xffffffff


	//   ....[43]....
        /*0108*/ 	.word	0xffffffff


	//   ....[44]....
        /*010c*/ 	.word	0xffffffff


	//----- nvinfo : EIATTR_COOP_GROUP_INSTR_OFFSETS
	.align		4
.L_353:
        /*0110*/ 	.byte	0x04, 0x28
        /*0112*/ 	.short	(.L_355 - .L_354)


	//   ....[0]....
.L_354:
        /*0114*/ 	.word	0x00000a60


	//   ....[1]....
        /*0118*/ 	.word	0x00000a90


	//   ....[2]....
        /*011c*/ 	.word	0x00000aa0


	//   ....[3]....
        /*0120*/ 	.word	0x00000c00


	//   ....[4]....
        /*0124*/ 	.word	0x00000c40


	//   ....[5]....
        /*0128*/ 	.word	0x00000c80


	//   ....[6]....
        /*012c*/ 	.word	0x00000dc0


	//   ....[7]....
        /*0130*/ 	.word	0x00000df0


	//   ....[8]....
        /*0134*/ 	.word	0x00000e20


	//   ....[9]....
        /*0138*/ 	.word	0x00000f50


	//   ....[10]....
        /*013c*/ 	.word	0x00000f80


	//   ....[11]....
        /*0140*/ 	.word	0x00000fb0


	//   ....[12]....
        /*0144*/ 	.word	0x000010e0


	//   ....[13]....
        /*0148*/ 	.word	0x00001110


	//   ....[14]....
        /*014c*/ 	.word	0x00001140


	//   ....[15]....
        /*0150*/ 	.word	0x00001d00


	//   ....[16]....
        /*0154*/ 	.word	0x00001d10


	//   ....[17]....
        /*0158*/ 	.word	0x00001d20


	//   ....[18]....
        /*015c*/ 	.word	0x00001ef0


	//   ....[19]....
        /*0160*/ 	.word	0x00001f30


	//   ....[20]....
        /*0164*/ 	.word	0x00001f60


	//   ....[21]....
        /*0168*/ 	.word	0x00002090


	//   ....[22]....
        /*016c*/ 	.word	0x000020c0


	//   ....[23]....
        /*0170*/ 	.word	0x000020f0


	//   ....[24]....
        /*0174*/ 	.word	0x00002220


	//   ....[25]....
        /*0178*/ 	.word	0x00002250


	//   ....[26]....
        /*017c*/ 	.word	0x00002280


	//   ....[27]....
        /*0180*/ 	.word	0x000023b0


	//   ....[28]....
        /*0184*/ 	.word	0x000023e0


	//   ....[29]....
        /*0188*/ 	.word	0x00002410


	//   ....[30]....
        /*018c*/ 	.word	0x00004a60


	//   ....[31]....
        /*0190*/ 	.word	0x00004a80


	//   ....[32]....
        /*0194*/ 	.word	0x00004a90


	//   ....[33]....
        /*0198*/ 	.word	0x00004c30


	//   ....[34]....
        /*019c*/ 	.word	0x00004c60


	//   ....[35]....
        /*01a0*/ 	.word	0x00004c90


	//   ....[36]....
        /*01a4*/ 	.word	0x00004dc0


	//   ....[37]....
        /*01a8*/ 	.word	0x00004df0


	//   ....[38]....
        /*01ac*/ 	.word	0x00004e20


	//   ....[39]....
        /*01b0*/ 	.word	0x00004f50


	//   ....[40]....
        /*01b4*/ 	.word	0x00004f80


	//   ....[41]....
        /*01b8*/ 	.word	0x00004fb0


	//   ....[42]....
        /*01bc*/ 	.word	0x000050e0


	//   ....[43]....
        /*01c0*/ 	.word	0x00005110


	//   ....[44]....
        /*01c4*/ 	.word	0x00005140


	//----- nvinfo : EIATTR_VRC_CTA_INIT_COUNT
	.align		4
.L_355:
        /*01c8*/ 	.byte	0x02, 0x4a
	.zero		1
	.zero		1


	//----- nvinfo : EIATTR_EXIT_INSTR_OFFSETS
	.align		4
        /*01cc*/ 	.byte	0x04, 0x1c
        /*01ce*/ 	.short	(.L_357 - .L_356)


	//   ....[0]....
.L_356:
        /*01d0*/ 	.word	0x00000030


	//   ....[1]....
        /*01d4*/ 	.word	0x00005c50


	//   ....[2]....
        /*01d8*/ 	.word	0x00005cc0


	//----- nvinfo : EIATTR_MAX_THREADS
	.align		4
.L_357:
        /*01dc*/ 	.byte	0x04, 0x05
        /*01de*/ 	.short	(.L_359 - .L_358)
.L_358:
        /*01e0*/ 	.word	0x00000100
        /*01e4*/ 	.word	0x00000001
        /*01e8*/ 	.word	0x00000001


	//----- nvinfo : EIATTR_CRS_STACK_SIZE
	.align		4
.L_359:
        /*01ec*/ 	.byte	0x04, 0x1e
        /*01ee*/ 	.short	(.L_361 - .L_360)
.L_360:
        /*01f0*/ 	.word	0x00000000


	//----- nvinfo : EIATTR_CBANK_PARAM_SIZE
	.align		4
.L_361:
        /*01f4*/ 	.byte	0x03, 0x19
        /*01f6*/ 	.short	0x0015


	//----- nvinfo : EIATTR_PARAM_CBANK
	.align		4
        /*01f8*/ 	.byte	0x04, 0x0a
        /*01fa*/ 	.short	(.L_363 - .L_362)
	.align		4
.L_362:
        /*01fc*/ 	.word	index@(.nv.constant0._ZN6thrust24THRUST_300001_SM_1000_NS8cuda_cub4core6detail13_kernel_agentINS1_8__reduce11ReduceAgentIPN4cuda3std3__45tupleIJilEEESC_SB_lNS1_9__extrema9arg_max_fIilNS9_4lessIiEEEEEEJSC_SC_iSH_EEEvDpT0_)
        /*0200*/ 	.short	0x0380
        /*0202*/ 	.short	0x0015


	//----- nvinfo : EIATTR_SW_WAR
	.align		4
.L_363:
        /*0204*/ 	.byte	0x04, 0x36
        /*0206*/ 	.short	(.L_365 - .L_364)
.L_364:
        /*0208*/ 	.word	0x00000008
.L_365:


//--------------------- .nv.info._ZN6thrust24THRUST_300001_SM_1000_NS8cuda_cub4core6detail13_kernel_agentINS1_8__reduce10DrainAgentIlEEJN3cub18CUB_300001_SM_10009GridQueueIyEElEEEvDpT0_ --------------------------
	.section	.nv.info._ZN6thrust24THRUST_300001_SM_1000_NS8cuda_cub4core6detail13_kernel_agentINS1_8__reduce10DrainAgentIlEEJN3cub18CUB_300001_SM_10009GridQueueIyEElEEEvDpT0_,"",@"SHT_CUDA_INFO"
	.sectionflags	@""
	.align	4


	//----- nvinfo : EIATTR_CUDA_API_VERSION
	.align		4
        /*0000*/ 	.byte	0x04, 0x37
        /*0002*/ 	.short	(.L_367 - .L_366)
.L_366:
        /*0004*/ 	.word	0x00000082


	//----- nvinfo : EIATTR_KPARAM_INFO
	.align		4
.L_367:
        /*0008*/ 	.byte	0x04, 0x17
        /*000a*/ 	.short	(.L_369 - .L_368)
.L_368:
        /*000c*/ 	.word	0x00000000
        /*0010*/ 	.short	0x0001
        /*0012*/ 	.short	0x0008
        /*0014*/ 	.byte	0x00, 0xf0, 0x21, 0x00


	//----- nvinfo : EIATTR_KPARAM_INFO
	.align		4
.L_369:
        /*0018*/ 	.byte	0x04, 0x17
        /*001a*/ 	.short	(.L_371 - .L_370)
.L_370:
        /*001c*/ 	.word	0x00000000
        /*0020*/ 	.short	0x0000
        /*0022*/ 	.short	0x0000
        /*0024*/ 	.byte	0x00, 0xf0, 0x21, 0x00


	//----- nvinfo : EIATTR_SPARSE_MMA_MASK
	.align		4
.L_371:
        /*0028*/ 	.byte	0x03, 0x50
        /*002a*/ 	.short	0x0000


	//----- nvinfo : EIATTR_MAXREG_COUNT
	.align		4
        /*002c*/ 	.byte	0x03, 0x1b
        /*002e*/ 	.short	0x00ff


	//----- nvinfo : EIATTR_MERCURY_ISA_VERSION
	.align		4
        /*0030*/ 	.byte	0x03, 0x5f
        /*0032*/ 	.short	0x0101


	//----- nvinfo : EIATTR_VRC_CTA_INIT_COUNT
	.align		4
        /*0034*/ 	.byte	0x02, 0x4a
	.zero		1
	.zero		1


	//----- nvinfo : EIATTR_EXIT_INSTR_OFFSETS
	.align		4
        /*0038*/ 	.byte	0x04, 0x1c
        /*003a*/ 	.short	(.L_373 - .L_372)


	//   ....[0]....
.L_372:
        /*003c*/ 	.word	0x00000060


	//----- nvinfo : EIATTR_MAX_THREADS
	.align		4
.L_373:
        /*0040*/ 	.byte	0x04, 0x05
        /*0042*/ 	.short	(.L_375 - .L_374)
.L_374:
        /*0044*/ 	.word	0x00000001
        /*0048*/ 	.word	0x00000001
        /*004c*/ 	.word	0x00000001


	//----- nvinfo : EIATTR_CBANK_PARAM_SIZE
	.align		4
.L_375:
        /*0050*/ 	.byte	0x03, 0x19
        /*0052*/ 	.short	0x0010


	//----- nvinfo : EIATTR_PARAM_CBANK
	.align		4
        /*0054*/ 	.byte	0x04, 0x0a
        /*0056*/ 	.short	(.L_377 - .L_376)
	.align		4
.L_376:
        /*0058*/ 	.word	index@(.nv.constant0._ZN6thrust24THRUST_300001_SM_1000_NS8cuda_cub4core6detail13_kernel_agentINS1_8__reduce10DrainAgentIlEEJN3cub18CUB_300001_SM_10009GridQueueIyEElEEEvDpT0_)
        /*005c*/ 	.short	0x0380
        /*005e*/ 	.short	0x0010


	//----- nvinfo : EIATTR_SW_WAR
	.align		4
.L_377:
        /*0060*/ 	.byte	0x04, 0x36
        /*0062*/ 	.short	(.L_379 - .L_378)
.L_378:
        /*0064*/ 	.word	0x00000008
.L_379:


//--------------------- .nv.info._ZN6thrust24THRUST_300001_SM_1000_NS8cuda_cub4core6detail13_kernel_agentINS1_8__reduce11ReduceAgentINS0_12zip_iteratorIN4cuda3std3__45tupleIJNS0_10device_ptrIiEENS0_17counting_iteratorIlNS0_11use_defaultESF_SF_EEEEEEEPNSB_IJilEEESJ_lNS1_9__extrema9arg_max_fIilNSA_4lessIiEEEEEEJSI_SK_lN3cub18CUB_300001_SM_100013GridEvenShareIlEENSS_9GridQueueIyEESP_EEEvDpT0_ --------------------------
	.section	.nv.info._ZN6thrust24THRUST_300001_SM_1000_NS8cuda_cub4core6detail13_kernel_agentINS1_8__reduce11ReduceAgentINS0_12zip_iteratorIN4cuda3std3__45tupleIJNS0_10device_ptrIiEENS0_17counting_iteratorIlNS0_11use_defaultESF_SF_EEEEEEEPNSB_IJilEEESJ_lNS1_9__extrema9arg_max_fIilNSA_4lessIiEEEEEEJSI_SK_lN3cub18CUB_300001_SM_100013GridEvenShareIlEENSS_9GridQueueIyEESP_EEEvDpT0_,"",@"SHT_CUDA_INFO"
	.sectionflags	@""
	.align	4


	//----- nvinfo : EIATTR_CUDA_API_VERSION
	.align		4
        /*0000*/ 	.byte	0x04, 0x37
        /*0002*/ 	.short	(.L_381 - .L_380)
.L_380:
        /*0004*/ 	.word	0x00000082


	//----- nvinfo : EIATTR_KPARAM_INFO
	.align		4
.L_381:
        /*0008*/ 	.byte	0x04, 0x17
        /*000a*/ 	.short	(.L_383 - .L_382)
.L_382:
        /*000c*/ 	.word	0x00000000
        /*0010*/ 	.short	0x0005
        /*0012*/ 	.short	0x0070
        /*0014*/ 	.byte	0x00, 0xf0, 0x05, 0x00


	//----- nvinfo : EIATTR_KPARAM_INFO
	.align		4
.L_383:
        /*0018*/ 	.byte	0x04, 0x17
        /*001a*/ 	.short	(.L_385 - .L_384)
.L_384:
        /*001c*/ 	.word	0x00000000
        /*0020*/ 	.short	0x0004
        /*0022*/ 	.short	0x0068
        /*0024*/ 	.byte	0x00, 0xf0, 0x21, 0x00


	//----- nvinfo : EIATTR_KPARAM_INFO
	.align		4
.L_385:
        /*0028*/ 	.byte	0x04, 0x17
        /*002a*/ 	.short	(.L_387 - .L_386)
.L_386:
        /*002c*/ 	.word	0x00000000
        /*0030*/ 	.short	0x0003
        /*0032*/ 	.short	0x0020
        /*0034*/ 	.byte	0x00, 0xf0, 0x21, 0x01


	//----- nvinfo : EIATTR_KPARAM_INFO
	.align		4
.L_387:
        /*0038*/ 	.byte	0x04, 0x17
        /*003a*/ 	.short	(.L_389 - .L_388)
.L_388:
        /*003c*/ 	.word	0x00000000
        /*0040*/ 	.short	0x0002
        /*0042*/ 	.short	0x0018
        /*0044*/ 	.byte	0x00, 0xf0, 0x21, 0x00


	//----- nvinfo : EIATTR_KPARAM_INFO
	.align		4
.L_389:
        /*0048*/ 	.byte	0x04, 0x17
        /*004a*/ 	.short	(.L_391 - .L_390)
.L_390:
        /*004c*/ 	.word	0x00000000
        /*0050*/ 	.short	0x0001
        /*0052*/ 	.short	0x0010
        /*0054*/ 	.byte	0x00, 0xf5, 0x21, 0x00


	//----- nvinfo : EIATTR_KPARAM_INFO
	.align		4
.L_391:
        /*0058*/ 	.byte	0x04, 0x17
        /*005a*/ 	.short	(.L_393 - .L_392)
.L_392:
        /*005c*/ 	.word	0x00000000
        /*0060*/ 	.short	0x0000
        /*0062*/ 	.short	0x0000
        /*0064*/ 	.byte	0x00, 0xf0, 0x41, 0x00


	//----- nvinfo : EIATTR_SPARSE_MMA_MASK
	.align		4
.L_393:
        /*0068*/ 	.byte	0x03, 0x50
        /*006a*/ 	.short	0x0000


	//----- nvinfo : EIATTR_MAXREG_COUNT
	.align		4
        /*006c*/ 	.byte	0x03, 0x1b
        /*006e*/ 	.short	0x00ff


	//----- nvinfo : EIATTR_NUM_BARRIERS
	.align		4
        /*0070*/ 	.byte	0x02, 0x4c
        /*0072*/ 	.byte	0x01
	.zero		1


	//----- nvinfo : EIATTR_MERCURY_ISA_VERSION
	.align		4
        /*0074*/ 	.byte	0x03, 0x5f
        /*0076*/ 	.short	0x0101


	//----- nvinfo : EIATTR_COOP_GROUP_MASK_REGIDS
	.align		4
        /*0078*/ 	.byte	0x04, 0x29
        /*007a*/ 	.short	(.L_395 - .L_394)


	//   ....[0]....
.L_394:
        /*007c*/ 	.word	0xffffffff


	//   ....[1]....
        /*0080*/ 	.word	0xffffffff


	//   ....[2]....
        /*0084*/ 	.word	0xffffffff


	//   ....[3]....
        /*0088*/ 	.word	0xffffffff


	//   ....[4]....
        /*008c*/ 	.word	0xffffffff


	//   ....[5]....
        /*0090*/ 	.word	0xffffffff


	//   ....[6]....
        /*0094*/ 	.word	0xffffffff


	//   ....[7]....
        /*0098*/ 	.word	0xffffffff


	//   ....[8]....
        /*009c*/ 	.word	0xffffffff


	//   ....[9]....
        /*00a0*/ 	.word	0xffffffff


	//   ....[10]....
        /*00a4*/ 	.word	0xffffffff


	//   ....[11]....
        /*00a8*/ 	.word	0xffffffff


	//   ....[12]....
        /*00ac*/ 	.word	0xffffffff


	//   ....[13]....
        /*00b0*/ 	.word	0xffffffff


	//   ....[14]....
        /*00b4*/ 	.word	0xffffffff


	//   ....[15]....
        /*00b8*/ 	.word	0xffffffff


	//   ....[16]....
        /*00bc*/ 	.word	0xffffffff


	//   ....[17]....
        /*00c0*/ 	.word	0xffffffff


	//   ....[18]....
        /*00c4*/ 	.word	0xffffffff


	//   ....[19]....
        /*00c8*/ 	.word	0xffffffff


	//   ....[20]....
        /*00cc*/ 	.word	0xffffffff


	//   ....[21]....
        /*00d0*/ 	.word	0xffffffff


	//   ....[22]....
        /*00d4*/ 	.word	0xffffffff


	//   ....[23]....
        /*00d8*/ 	.word	0xffffffff


	//   ....[24]....
        /*00dc*/ 	.word	0xffffffff


	//   ....[25]....
        /*00e0*/ 	.word	0xffffffff


	//   ....[26]....
        /*00e4*/ 	.word	0xffffffff


	//   ....[27]....
        /*00e8*/ 	.word	0xffffffff


	//   ....[28]....
        /*00ec*/ 	.word	0xffffffff


	//   ....[29]....
        /*00f0*/ 	.word	0xffffffff


	//   ....[30]....
        /*00f4*/ 	.word	0xffffffff


	//   ....[31]....
        /*00f8*/ 	.word	0xffffffff


	//   ....[32]....
        /*00fc*/ 	.word	0xffffffff


	//   ....[33]....
        /*0100*/ 	.word	0xffffffff


	//   ....[34]....
        /*0104*/ 	.word	0xffffffff


	//   ....[35]....
        /*0108*/ 	.word	0xffffffff


	//   ....[36]....
        /*010c*/ 	.word	0xffffffff


	//   ....[37]....
        /*0110*/ 	.word	0xffffffff


	//   ....[38]....
        /*0114*/ 	.word	0xffffffff


	//   ....[39]....
        /*0118*/ 	.word	0xffffffff


	//   ....[40]....
        /*011c*/ 	.word	0xffffffff


	//   ....[41]....
        /*0120*/ 	.word	0xffffffff


	//   ....[42]....
        /*0124*/ 	.word	0xffffffff


	//   ....[43]....
        /*0128*/ 	.word	0xffffffff


	//   ....[44]....
        /*012c*/ 	.word	0xffffffff


	//----- nvinfo : EIATTR_COOP_GROUP_INSTR_OFFSETS
	.align		4
.L_395:
        /*0130*/ 	.byte	0x04, 0x28
        /*0132*/ 	.short	(.L_397 - .L_396)


	//   ....[0]....
.L_396:
        /*0134*/ 	.word	0x00000c20


	//   ....[1]....
        /*0138*/ 	.word	0x00000c50


	//   ....[2]....
        /*013c*/ 	.word	0x00000c60


	//   ....[3]....
        /*0140*/ 	.word	0x00000dc0


	//   ....[4]....
        /*0144*/ 	.word	0x00000e00


	//   ....[5]....
        /*0148*/ 	.word	0x00000e40


	//   ....[6]....
        /*014c*/ 	.word	0x00000f80


	//   ....[7]....
        /*0150*/ 	.word	0x00000fb0


	//   ....[8]....
        /*0154*/ 	.word	0x00000fe0


	//   ....[9]....
        /*0158*/ 	.word	0x00001110


	//   ....[10]....
        /*015c*/ 	.word	0x00001140


	//   ....[11]....
        /*0160*/ 	.word	0x00001170


	//   ....[12]....
        /*0164*/ 	.word	0x000012a0


	//   ....[13]....
        /*0168*/ 	.word	0x000012d0


	//   ....[14]....
        /*016c*/ 	.word	0x00001300


	//   ....[15]....
        /*0170*/ 	.word	0x00001eb0


	//   ....[16]....
        /*0174*/ 	.word	0x00001ec0


	//   ....[17]....
        /*0178*/ 	.word	0x00001f40


	//   ....[18]....
        /*017c*/ 	.word	0x000020c0


	//   ....[19]....
        /*0180*/ 	.word	0x000020f0


	//   ....[20]....
        /*0184*/ 	.word	0x00002120


	//   ....[21]....
        /*0188*/ 	.word	0x00002250


	//   ....[22]....
        /*018c*/ 	.word	0x00002280


	//   ....[23]....
        /*0190*/ 	.word	0x000022b0


	//   ....[24]....
        /*0194*/ 	.word	0x000023e0


	//   ....[25]....
        /*0198*/ 	.word	0x00002410


	//   ....[26]....
        /*019c*/ 	.word	0x00002440


	//   ....[27]....
        /*01a0*/ 	.word	0x00002570


	//   ....[28]....
        /*01a4*/ 	.word	0x000025a0


	//   ....[29]....
        /*01a8*/ 	.word	0x000025d0


	//   ....[30]....
        /*01ac*/ 	.word	0x000048a0


	//   ....[31]....
        /*01b0*/ 	.word	0x000048c0


	//   ....[32]....
        /*01b4*/ 	.word	0x000048d0


	//   ....[33]....
        /*01b8*/ 	.word	0x00004a70


	//   ....[34]....
        /*01bc*/ 	.word	0x00004aa0


	//   ....[35]....
        /*01c0*/ 	.word	0x00004ad0


	//   ....[36]....
        /*01c4*/ 	.word	0x00004c00


	//   ....[37]....
        /*01c8*/ 	.word	0x00004c30


	//   ....[38]....
        /*01cc*/ 	.word	0x00004c60


	//   ....[39]....
        /*01d0*/ 	.word	0x00004d90


	//   ....[40]....
        /*01d4*/ 	.word	0x00004dc0


	//   ....[41]....
        /*01d8*/ 	.word	0x00004df0


	//   ....[42]....
        /*01dc*/ 	.word	0x00004f20


	//   ....[43]....
        /*01e0*/ 	.word	0x00004f50


	//   ....[44]....
        /*01e4*/ 	.word	0x00004f80


	//----- nvinfo : EIATTR_VRC_CTA_INIT_COUNT
	.align		4
.L_397:
        /*01e8*/ 	.byte	0x02, 0x4a
	.zero		1
	.zero		1


	//----- nvinfo : EIATTR_EXIT_INSTR_OFFSETS
	.align		4
        /*01ec*/ 	.byte	0x04, 0x1c
        /*01ee*/ 	.short	(.L_399 - .L_398)


	//   ....[0]....
.L_398:
        /*01f0*/ 	.word	0x00005a90


	//   ....[1]....
        /*01f4*/ 	.word	0x00005b00


	//----- nvinfo : EIATTR_MAX_THREADS
	.align		4
.L_399:
        /*01f8*/ 	.byte	0x04, 0x05
        /*01fa*/ 	.short	(.L_401 - .L_400)
.L_400:
        /*01fc*/ 	.word	0x00000100
        /*0200*/ 	.word	0x00000001
        /*0204*/ 	.word	0x00000001


	//----- nvinfo : EIATTR_CRS_STACK_SIZE
	.align		4
.L_401:
        /*0208*/ 	.byte	0x04, 0x1e
        /*020a*/ 	.short	(.L_403 - .L_402)
.L_402:
        /*020c*/ 	.word	0x00000000


	//----- nvinfo : EIATTR_CBANK_PARAM_SIZE
	.align		4
.L_403:
        /*0210*/ 	.byte	0x03, 0x19
        /*0212*/ 	.short	0x0071


	//----- nvinfo : EIATTR_PARAM_CBANK
	.align		4
        /*0214*/ 	.byte	0x04, 0x0a
        /*0216*/ 	.short	(.L_405 - .L_404)
	.align		4
.L_404:
        /*0218*/ 	.word	index@(.nv.constant0._ZN6thrust24THRUST_300001_SM_1000_NS8cuda_cub4core6detail13_kernel_agentINS1_8__reduce11ReduceAgentINS0_12zip_iteratorIN4cuda3std3__45tupleIJNS0_10device_ptrIiEENS0_17counting_iteratorIlNS0_11use_defaultESF_SF_EEEEEEEPNSB_IJilEEESJ_lNS1_9__extrema9arg_max_fIilNSA_4lessIiEEEEEEJSI_SK_lN3cub18CUB_300001_SM_100013GridEvenShareIlEENSS_9GridQueueIyEESP_EEEvDpT0_)
        /*021c*/ 	.short	0x0380
        /*021e*/ 	.short	0x0071


	//----- nvinfo : EIATTR_SW_WAR
	.align		4
.L_405:
        /*0220*/ 	.byte	0x04, 0x36
        /*0222*/ 	.short	(.L_407 - .L_406)
.L_406:
        /*0224*/ 	.word	0x00000008
.L_407:


//--------------------- .nv.info._ZN6thrust24THRUST_300001_SM_1000_NS8cuda_cub4core6detail13_kernel_agentINS1_8__reduce11ReduceAgentINS0_12zip_iteratorIN4cuda3std3__45tupleIJNS0_10device_ptrIiEENS0_17counting_iteratorIlNS0_11use_defaultESF_SF_EEEEEEEPNSB_IJilEEESJ_lNS1_9__extrema9arg_max_fIilNSA_4lessIiEEEEEEJSI_SK_lSP_EEEvDpT0_ --------------------------
	.section	.nv.info._ZN6thrust24THRUST_300001_SM_1000_NS8cuda_cub4core6detail13_kernel_agentINS1_8__reduce11ReduceAgentINS0_12zip_iteratorIN4cuda3std3__45tupleIJNS0_10device_ptrIiEENS0_17counting_iteratorIlNS0_11use_defaultESF_SF_EEEEEEEPNSB_IJilEEESJ_lNS1_9__extrema9arg_max_fIilNSA_4lessIiEEEEEEJSI_SK_lSP_EEEvDpT0_,"",@"SHT_CUDA_INFO"
	.sectionflags	@""
	.align	4


	//----- nvinfo : EIATTR_CUDA_API_VERSION
	.align		4
        /*0000*/ 	.byte	0x04, 0x37
        /*0002*/ 	.short	(.L_409 - .L_408)
.L_408:
        /*0004*/ 	.word	0x00000082


	//----- nvinfo : EIATTR_KPARAM_INFO
	.align		4
.L_409:
        /*0008*/ 	.byte	0x04, 0x17
        /*000a*/ 	.short	(.L_411 - .L_410)
.L_410:
        /*000c*/ 	.word	0x00000000
        /*0010*/ 	.short	0x0003
        /*0012*/ 	.short	0x0020
        /*0014*/ 	.byte	0x00, 0xf0, 0x05, 0x00


	//----- nvinfo : EIATTR_KPARAM_INFO
	.align		4
.L_411:
        /*0018*/ 	.byte	0x04, 0x17
        /*001a*/ 	.short	(.L_413 - .L_412)
.L_412:
        /*001c*/ 	.word	0x00000000
        /*0020*/ 	.short	0x0002
        /*0022*/ 	.short	0x0018
        /*0024*/ 	.byte	0x00, 0xf0, 0x21, 0x00


	//----- nvinfo : EIATTR_KPARAM_INFO
	.align		4
.L_413:
        /*0028*/ 	.byte	0x04, 0x17
        /*002a*/ 	.short	(.L_415 - .L_414)
.L_414:
        /*002c*/ 	.word	0x00000000
        /*0030*/ 	.short	0x0001
        /*0032*/ 	.short	0x0010
        /*0034*/ 	.byte	0x00, 0xf5, 0x21, 0x00


	//----- nvinfo : EIATTR_KPARAM_INFO
	.align		4
.L_415:
        /*0038*/ 	.byte	0x04, 0x17
        /*003a*/ 	.short	(.L_417 - .L_416)
.L_416:
        /*003c*/ 	.word	0x00000000
        /*0040*/ 	.short	0x0000
        /*0042*/ 	.short	0x0000
        /*0044*/ 	.byte	0x00, 0xf0, 0x41, 0x00


	//----- nvinfo : EIATTR_SPARSE_MMA_MASK
	.align		4
.L_417:
        /*0048*/ 	.byte	0x03, 0x50
        /*004a*/ 	.short	0x0000


	//----- nvinfo : EIATTR_MAXREG_COUNT
	.align		4
        /*004c*/ 	.byte	0x03, 0x1b
        /*004e*/ 	.short	0x00ff


	//----- nvinfo : EIATTR_NUM_BARRIERS
	.align		4
        /*0050*/ 	.byte	0x02, 0x4c
        /*0052*/ 	.byte	0x01
	.zero		1


	//----- nvinfo : EIATTR_MERCURY_ISA_VERSION
	.align		4
        /*0054*/ 	.byte	0x03, 0x5f
        /*0056*/ 	.short	0x0101


	//----- nvinfo : EIATTR_COOP_GROUP_MASK_REGIDS
	.align		4
        /*0058*/ 	.byte	0x04, 0x29
        /*005a*/ 	.short	(.L_419 - .L_418)


	//   ....[0]....
.L_418:
        /*005c*/ 	.word	0xffffffff


	//   ....[1]....
        /*0060*/ 	.word	0xffffffff


	//   ....[2]....
        /*0064*/ 	.word	0xffffffff


	//   ....[3]....
        /*0068*/ 	.word	0xffffffff


	//   ....[4]....
        /*006c*/ 	.word	0xffffffff


	//   ....[5]....
        /*0070*/ 	.word	0xffffffff


	//   ....[6]....
        /*0074*/ 	.word	0xffffffff


	//   ....[7]....
        /*0078*/ 	.word	0xffffffff


	//   ....[8]....
        /*007c*/ 	.word	0xffffffff


	//   ....[9]....
        /*0080*/ 	.word	0xffffffff


	//   ....[10]....
        /*0084*/ 	.word	0xffffffff


	//   ....[11]....
        /*0088*/ 	.word	0xffffffff


	//   ....[12]....
        /*008c*/ 	.word	0xffffffff


	//   ....[13]....
        /*0090*/ 	.word	0xffffffff


	//   ....[14]....
        /*0094*/ 	.word	0xffffffff


	//   ....[15]....
        /*0098*/ 	.word	0xffffffff


	//   ....[16]....
        /*009c*/ 	.word	0xffffffff


	//   ....[17]....
        /*00a0*/ 	.word	0xffffffff


	//   ....[18]....
        /*00a4*/ 	.word	0xffffffff


	//   ....[19]....
        /*00a8*/ 	.word	0xffffffff


	//   ....[20]....
        /*00ac*/ 	.word	0xffffffff


	//   ....[21]....
        /*00b0*/ 	.word	0xffffffff


	//   ....[22]....
        /*00b4*/ 	.word	0xffffffff


	//   ....[23]....
        /*00b8*/ 	.word	0xffffffff


	//   ....[24]....
        /*00bc*/ 	.word	0xffffffff


	//   ....[25]....
        /*00c0*/ 	.word	0xffffffff


	//   ....[26]....
        /*00c4*/ 	.word	0xffffffff


	//   ....[27]....
        /*00c8*/ 	.word	0xffffffff


	//   ....[28]....
        /*00cc*/ 	.word	0xffffffff


	//   ....[29]....
        /*00d0*/ 	.word	0xffffffff


	//   ....[30]....
        /*00d4*/ 	.word	0xffffffff


	//   ....[31]....
        /*00d8*/ 	.word	0xffffffff


	//   ....[32]....
        /*00dc*/ 	.word	0xffffffff


	//   ....[33]....
        /*00e0*/ 	.word	0xffffffff


	//   ....[34]....
        /*00e4*/ 	.word	0xffffffff


	//   ....[35]....
        /*00e8*/ 	.word	0xffffffff


	//   ....[36]....
        /*00ec*/ 	.word	0xffffffff


	//   ....[37]....
        /*00f0*/ 	.word	0xffffffff


	//   ....[38]....
        /*00f4*/ 	.word	0xffffffff


	//   ....[39]....
        /*00f8*/ 	.word	0xffffffff


	//   ....[40]....
        /*00fc*/ 	.word	0xffffffff


	//   ....[41]....
        /*0100*/ 	.word	0xffffffff


	//   ....[42]....
        /*0104*/ 	.word	0xffffffff


	//   ....[43]....
        /*0108*/ 	.word	0xffffffff


	//   ....[44]....
        /*010c*/ 	.word	0xffffffff


	//----- nvinfo : EIATTR_COOP_GROUP_INSTR_OFFSETS
	.align		4
.L_419:
        /*0110*/ 	.byte	0x04, 0x28
        /*0112*/ 	.short	(.L_421 - .L_420)


	//   ....[0]....
.L_420:
        /*0114*/ 	.word	0x00000b20


	//   ....[1]....
        /*0118*/ 	.word	0x00000b50


	//   ....[2]....
        /*011c*/ 	.word	0x00000b60


	//   ....[3]....
        /*0120*/ 	.word	0x00000cd0


	//   ....[4]....
        /*0124*/ 	.word	0x00000d10


	//   ....[5]....
        /*0128*/ 	.word	0x00000d40


	//   ....[6]....
        /*012c*/ 	.word	0x00000e80


	//   ....[7]....
        /*0130*/ 	.word	0x00000eb0


	//   ....[8]....
        /*0134*/ 	.word	0x00000ee0


	//   ....[9]....
        /*0138*/ 	.word	0x00001010


	//   ....[10]....
        /*013c*/ 	.word	0x00001040


	//   ....[11]....
        /*0140*/ 	.word	0x00001070


	//   ....[12]....
        /*0144*/ 	.word	0x000011a0


	//   ....[13]....
        /*0148*/ 	.word	0x000011d0


	//   ....[14]....
        /*014c*/ 	.word	0x00001200


	//   ....[15]....
        /*0150*/ 	.word	0x00001dc0


	//   ....[16]....
        /*0154*/ 	.word	0x00001dd0


	//   ....[17]....
        /*0158*/ 	.word	0x00001e50


	//   ....[18]....
        /*015c*/ 	.word	0x00001fc0


	//   ....[19]....
        /*0160*/ 	.word	0x00001ff0


	//   ....[20]....
        /*0164*/ 	.word	0x00002020


	//   ....[21]....
        /*0168*/ 	.word	0x00002150


	//   ....[22]....
        /*016c*/ 	.word	0x00002180


	//   ....[23]....
        /*0170*/ 	.word	0x000021b0


	//   ....[24]....
        /*0174*/ 	.word	0x000022e0


	//   ....[25]....
        /*0178*/ 	.word	0x00002310


	//   ....[26]....
        /*017c*/ 	.word	0x00002340


	//   ....[27]....
        /*0180*/ 	.word	0x00002470


	//   ....[28]....
        /*0184*/ 	.word	0x000024a0


	//   ....[29]....
        /*0188*/ 	.word	0x000024d0


	//   ....[30]....
        /*018c*/ 	.word	0x00004400


	//   ....[31]....
        /*0190*/ 	.word	0x00004420


	//   ....[32]....
        /*0194*/ 	.word	0x00004430


	//   ....[33]....
        /*0198*/ 	.word	0x000045d0


	//   ....[34]....
        /*019c*/ 	.word	0x00004600


	//   ....[35]....
        /*01a0*/ 	.word	0x00004630


	//   ....[36]....
        /*01a4*/ 	.word	0x00004760


	//   ....[37]....
        /*01a8*/ 	.word	0x00004790


	//   ....[38]....
        /*01ac*/ 	.word	0x000047c0


	//   ....[39]....
        /*01b0*/ 	.word	0x000048f0


	//   ....[40]....
        /*01b4*/ 	.word	0x00004920


	//   ....[41]....
        /*01b8*/ 	.word	0x00004950


	//   ....[42]....
        /*01bc*/ 	.word	0x00004a80


	//   ....[43]....
        /*01c0*/ 	.word	0x00004ab0


	//   ....[44]....
        /*01c4*/ 	.word	0x00004ae0


	//----- nvinfo : EIATTR_VRC_CTA_INIT_COUNT
	.align		4
.L_421:
        /*01c8*/ 	.byte	0x02, 0x4a
	.zero		1
	.zero		1


	//----- nvinfo : EIATTR_EXIT_INSTR_OFFSETS
	.align		4
        /*01cc*/ 	.byte	0x04, 0x1c
        /*01ce*/ 	.short	(.L_423 - .L_422)


	//   ....[0]....
.L_422:
        /*01d0*/ 	.word	0x00000040


	//   ....[1]....
        /*01d4*/ 	.word	0x000055f0


	//   ....[2]....
        /*01d8*/ 	.word	0x00005660


	//----- nvinfo : EIATTR_MAX_THREADS
	.align		4
.L_423:
        /*01dc*/ 	.byte	0x04, 0x05
        /*01de*/ 	.short	(.L_425 - .L_424)
.L_424:
        /*01e0*/ 	.word	0x00000100
        /*01e4*/ 	.word	0x00000001
        /*01e8*/ 	.word	0x00000001


	//----- nvinfo : EIATTR_CRS_STACK_SIZE
	.align		4
.L_425:
        /*01ec*/ 	.byte	0x04, 0x1e
        /*01ee*/ 	.short	(.L_427 - .L_426)
.L_426:
        /*01f0*/ 	.word	0x00000000


	//----- nvinfo : EIATTR_CBANK_PARAM_SIZE
	.align		4
.L_427:
        /*01f4*/ 	.byte	0x03, 0x19
        /*01f6*/ 	.short	0x0021


	//----- nvinfo : EIATTR_PARAM_CBANK
	.align		4
        /*01f8*/ 	.byte	0x04, 0x0a
        /*01fa*/ 	.short	(.L_429 - .L_428)
	.align		4
.L_428:
        /*01fc*/ 	.word	index@(.nv.constant0._ZN6thrust24THRUST_300001_SM_1000_NS8cuda_cub4core6detail13_kernel_agentINS1_8__reduce11ReduceAgentINS0_12zip_iteratorIN4cuda3std3__45tupleIJNS0_10device_ptrIiEENS0_17counting_iteratorIlNS0_11use_defaultESF_SF_EEEEEEEPNSB_IJilEEESJ_lNS1_9__extrema9arg_max_fIilNSA_4lessIiEEEEEEJSI_SK_lSP_EEEvDpT0_)
        /*0200*/ 	.short	0x0380
        /*0202*/ 	.short	0x0021


	//----- nvinfo : EIATTR_SW_WAR
	.align		4
.L_429:
        /*0204*/ 	.byte	0x04, 0x36
        /*0206*/ 	.short	(.L_431 - .L_430)
.L_430:
        /*0208*/ 	.word	0x00000008
.L_431:


//--------------------- .nv.info._ZN6thrust24THRUST_300001_SM_1000_NS8cuda_cub4core6detail13_kernel_agentINS1_8__reduce11ReduceAgentIPN4cuda3std3__45tupleIJilEEESC_SB_iNS1_9__extrema9arg_max_fIilNS9_4lessIiEEEEEEJSC_SC_iSH_EEEvDpT0_ --------------------------
	.section	.nv.info._ZN6thrust24THRUST_300001_SM_1000_NS8cuda_cub4core6detail13_kernel_agentINS1_8__reduce11ReduceAgentIPN4cuda3std3__45tupleIJilEEESC_SB_iNS1_9__extrema9arg_max_fIilNS9_4lessIiEEEEEEJSC_SC_iSH_EEEvDpT0_,"",@"SHT_CUDA_INFO"
	.sectionflags	@""
	.align	4


	//----- nvinfo : EIATTR_CUDA_API_VERSION
	.align		4
        /*0000*/ 	.byte	0x04, 0x37
        /*0002*/ 	.short	(.L_433 - .L_432)
.L_432:
        /*0004*/ 	.word	0x00000082


	//----- nvinfo : EIATTR_KPARAM_INFO
	.align		4
.L_433:
        /*0008*/ 	.byte	0x04, 0x17
        /*000a*/ 	.short	(.L_435 - .L_434)
.L_434:
        /*000c*/ 	.word	0x00000000
        /*0010*/ 	.short	0x0003
        /*0012*/ 	.short	0x0014
        /*0014*/ 	.byte	0x00, 0xf0, 0x05, 0x00


	//----- nvinfo : EIATTR_KPARAM_INFO
	.align		4
.L_435:
        /*0018*/ 	.byte	0x04, 0x17
        /*001a*/ 	.short	(.L_437 - .L_436)
.L_436:
        /*001c*/ 	.word	0x00000000
        /*0020*/ 	.short	0x0002
        /*0022*/ 	.short	0x0010
        /*0024*/ 	.byte	0x00, 0xf0, 0x11, 0x00


	//----- nvinfo : EIATTR_KPARAM_INFO
	.align		4
.L_437:
        /*0028*/ 	.byte	0x04, 0x17
        /*002a*/ 	.short	(.L_439 - .L_438)
.L_438:
        /*002c*/ 	.word	0x00000000
        /*0030*/ 	.short	0x0001
        /*0032*/ 	.short	0x0008
        /*0034*/ 	.byte	0x00, 0xf5, 0x21, 0x00


	//----- nvinfo : EIATTR_KPARAM_INFO
	.align		4
.L_439:
        /*0038*/ 	.byte	0x04, 0x17
        /*003a*/ 	.short	(.L_441 - .L_440)
.L_440:
        /*003c*/ 	.word	0x00000000
        /*0040*/ 	.short	0x0000
        /*0042*/ 	.short	0x0000
        /*0044*/ 	.byte	0x00, 0xf5, 0x21, 0x00


	//----- nvinfo : EIATTR_SPARSE_MMA_MASK
	.align		4
.L_441:
        /*0048*/ 	.byte	0x03, 0x50
        /*004a*/ 	.short	0x0000


	//----- nvinfo : EIATTR_MAXREG_COUNT
	.align		4
        /*004c*/ 	.byte	0x03, 0x1b
        /*004e*/ 	.short	0x00ff


	//----- nvinfo : EIATTR_NUM_BARRIERS
	.align		4
        /*0050*/ 	.byte	0x02, 0x4c
        /*0052*/ 	.byte	0x01
	.zero		1


	//----- nvinfo : EIATTR_MERCURY_ISA_VERSION
	.align		4
        /*0054*/ 	.byte	0x03, 0x5f
        /*0056*/ 	.short	0x0101


	//----- nvinfo : EIATTR_COOP_GROUP_MASK_REGIDS
	.align		4
        /*0058*/ 	.byte	0x04, 0x29
        /*005a*/ 	.short	(.L_443 - .L_442)


	//   ....[0]....
.L_442:
        /*005c*/ 	.word	0xffffffff


	//   ....[1]....
        /*0060*/ 	.word	0xffffffff


	//   ....[2]....
        /*0064*/ 	.word	0xffffffff


	//   ....[3]....
        /*0068*/ 	.word	0xffffffff


	//   ....[4]....
        /*006c*/ 	.word	0xffffffff


	//   ....[5]....
        /*0070*/ 	.word	0xffffffff


	//   ....[6]....
        /*0074*/ 	.word	0xffffffff


	//   ....[7]....
        /*0078*/ 	.word	0xffffffff


	//   ....[8]....
        /*007c*/ 	.word	0xffffffff


	//   ....[9]....
        /*0080*/ 	.word	0xffffffff


	//   ....[10]....
        /*0084*/ 	.word	0xffffffff


	//   ....[11]....
        /*0088*/ 	.word	0xffffffff


	//   ....[12]....
        /*008c*/ 	.word	0xffffffff


	//   ....[13]....
        /*0090*/ 	.word	0xffffffff


	//   ....[14]....
        /*0094*/ 	.word	0xffffffff


	//   ....[15]....
        /*0098*/ 	.word	0xffffffff


	//   ....[16]....
        /*009c*/ 	.word	0xffffffff


	//   ....[17]....
        /*00a0*/ 	.word	0xffffffff


	//   ....[18]....
        /*00a4*/ 	.word	0xffffffff


	//   ....[19]....
        /*00a8*/ 	.word	0xffffffff


	//   ....[20]....
        /*00ac*/ 	.word	0xffffffff


	//   ....[21]....
        /*00b0*/ 	.word	0xffffffff


	//   ....[22]....
        /*00b4*/ 	.word	0xffffffff


	//   ....[23]....
        /*00b8*/ 	.word	0xffffffff


	//   ....[24]....
        /*00bc*/ 	.word	0xffffffff


	//   ....[25]....
        /*00c0*/ 	.word	0xffffffff


	//   ....[26]....
        /*00c4*/ 	.word	0xffffffff


	//   ....[27]....
        /*00c8*/ 	.word	0xffffffff


	//   ....[28]....
        /*00cc*/ 	.word	0xffffffff


	//   ....[29]....
        /*00d0*/ 	.word	0xffffffff


	//   ....[30]....
        /*00d4*/ 	.word	0xffffffff


	//   ....[31]....
        /*00d8*/ 	.word	0xffffffff


	//   ....[32]....
        /*00dc*/ 	.word	0xffffffff


	//   ....[33]....
        /*00e0*/ 	.word	0xffffffff


	//   ....[34]....
        /*00e4*/ 	.word	0xffffffff


	//   ....[35]....
        /*00e8*/ 	.word	0xffffffff


	//   ....[36]....
        /*00ec*/ 	.word	0xffffffff


	//   ....[37]....
        /*00f0*/ 	.word	0xffffffff


	//   ....[38]....
        /*00f4*/ 	.word	0xffffffff


	//   ....[39]....
        /*00f8*/ 	.word	0xffffffff


	//   ....[40]....
        /*00fc*/ 	.word	0xffffffff


	//   ....[41]....
        /*0100*/ 	.word	0xffffffff


	//   ....[42]....
        /*0104*/ 	.word	0xffffffff


	//   ....[43]....
        /*0108*/ 	.word	0xffffffff


	//   ....[44]....
        /*010c*/ 	.word	0xffffffff


	//----- nvinfo : EIATTR_COOP_GROUP_INSTR_OFFSETS
	.align		4
.L_443:
        /*0110*/ 	.byte	0x04, 0x28
        /*0112*/ 	.short	(.L_445 - .L_444)


	//   ....[0]....
.L_444:
        /*0114*/ 	.word	0x00000a60


	//   ....[1]....
        /*0118*/ 	.word	0x00000a90


	//   ....[2]....
        /*011c*/ 	.word	0x00000aa0


	//   ....[3]....
        /*0120*/ 	.word	0x00000c00


	//   ....[4]....
        /*0124*/ 	.word	0x00000c40


	//   ....[5]....
        /*0128*/ 	.word	0x00000c80


	//   ....[6]....
        /*012c*/ 	.word	0x00000dc0


	//   ....[7]....
        /*0130*/ 	.word	0x00000df0


	//   ....[8]....
        /*0134*/ 	.word	0x00000e20


	//   ....[9]....
        /*0138*/ 	.word	0x00000f50


	//   ....[10]....
        /*013c*/ 	.word	0x00000f80


	//   ....[11]....
        /*0140*/ 	.word	0x00000fb0


	//   ....[12]....
        /*0144*/ 	.word	0x000010e0


	//   ....[13]....
        /*0148*/ 	.word	0x00001110


	//   ....[14]....
        /*014c*/ 	.word	0x00001140


	//   ....[15]....
        /*0150*/ 	.word	0x00001d00


	//   ....[16]....
        /*0154*/ 	.word	0x00001d10


	//   ....[17]....
        /*0158*/ 	.word	0x00001d20


	//   ....[18]....
        /*015c*/ 	.word	0x00001ef0


	//   ....[19]....
        /*0160*/ 	.word	0x00001f30


	//   ....[20]....
        /*0164*/ 	.word	0x00001f60


	//   ....[21]....
        /*0168*/ 	.word	0x00002090


	//   ....[22]....
        /*016c*/ 	.word	0x000020c0


	//   ....[23]....
        /*0170*/ 	.word	0x000020f0


	//   ....[24]....
        /*0174*/ 	.word	0x00002220


	//   ....[25]....
        /*0178*/ 	.word	0x00002250


	//   ....[26]....
        /*017c*/ 	.word	0x00002280


	//   ....[27]....
        /*0180*/ 	.word	0x000023b0


	//   ....[28]....
        /*0184*/ 	.word	0x000023e0


	//   ....[29]....
        /*0188*/ 	.word	0x00002410


	//   ....[30]....
        /*018c*/ 	.word	0x000042a0


	//   ....[31]....
        /*0190*/ 	.word	0x000042c0


	//   ....[32]....
        /*0194*/ 	.word	0x000042d0


	//   ....[33]....
        /*0198*/ 	.word	0x00004470


	//   ....[34]....
        /*019c*/ 	.word	0x000044a0


	//   ....[35]....
        /*01a0*/ 	.word	0x000044d0


	//   ....[36]....
        /*01a4*/ 	.word	0x00004600


	//   ....[37]....
        /*01a8*/ 	.word	0x00004630


	//   ....[38]....
        /*01ac*/ 	.word	0x00004660


	//   ....[39]....
        /*01b0*/ 	.word	0x00004790


	//   ....[40]....
        /*01b4*/ 	.word	0x000047c0


	//   ....[41]....
        /*01b8*/ 	.word	0x000047f0


	//   ....[42]....
        /*01bc*/ 	.word	0x00004920


	//   ....[43]....
        /*01c0*/ 	.word	0x00004950


	//   ....[44]....
        /*01c4*/ 	.word	0x00004980


	//----- nvinfo : EIATTR_VRC_CTA_INIT_COUNT
	.align		4
.L_445:
        /*01c8*/ 	.byte	0x02, 0x4a
	.zero		1
	.zero		1


	//----- nvinfo : EIATTR_EXIT_INSTR_OFFSETS
	.align		4
        /*01cc*/ 	.byte	0x04, 0x1c
        /*01ce*/ 	.short	(.L_447 - .L_446)


	//   ....[0]....
.L_446:
        /*01d0*/ 	.word	0x00000030


	//   ....[1]....
        /*01d4*/ 	.word	0x00005490


	//   ....[2]....
        /*01d8*/ 	.word	0x00005500


	//----- nvinfo : EIATTR_MAX_THREADS
	.align		4
.L_447:
        /*01dc*/ 	.byte	0x04, 0x05
        /*01de*/ 	.short	(.L_449 - .L_448)
.L_448:
        /*01e0*/ 	.word	0x00000100
        /*01e4*/ 	.word	0x00000001
        /*01e8*/ 	.word	0x00000001


	//----- nvinfo : EIATTR_CRS_STACK_SIZE
	.align		4
.L_449:
        /*01ec*/ 	.byte	0x04, 0x1e
        /*01ee*/ 	.short	(.L_451 - .L_450)
.L_450:
        /*01f0*/ 	.word	0x00000000


	//----- nvinfo : EIATTR_CBANK_PARAM_SIZE
	.align		4
.L_451:
        /*01f4*/ 	.byte	0x03, 0x19
        /*01f6*/ 	.short	0x0015


	//----- nvinfo : EIATTR_PARAM_CBANK
	.align		4
        /*01f8*/ 	.byte	0x04, 0x0a
        /*01fa*/ 	.short	(.L_453 - .L_452)
	.align		4
.L_452:
        /*01fc*/ 	.word	index@(.nv.constant0._ZN6thrust24THRUST_300001_SM_1000_NS8cuda_cub4core6detail13_kernel_agentINS1_8__reduce11ReduceAgentIPN4cuda3std3__45tupleIJilEEESC_SB_iNS1_9__extrema9arg_max_fIilNS9_4lessIiEEEEEEJSC_SC_iSH_EEEvDpT0_)
        /*0200*/ 	.short	0x0380
        /*0202*/ 	.short	0x0015


	//----- nvinfo : EIATTR_SW_WAR
	.align		4
.L_453:
        /*0204*/ 	.byte	0x04, 0x36
        /*0206*/ 	.short	(.L_455 - .L_454)
.L_454:
        /*0208*/ 	.word	0x00000008
.L_455:


//--------------------- .nv.info._ZN6thrust24THRUST_300001_SM_1000_NS8cuda_cub4core6detail13_kernel_agentINS1_8__reduce10DrainAgentIiEEJN3cub18CUB_300001_SM_10009GridQueueIjEEiEEEvDpT0_ --------------------------
	.section	.nv.info._ZN6thrust24THRUST_300001_SM_1000_NS8cuda_cub4core6detail13_kernel_agentINS1_8__reduce10DrainAgentIiEEJN3cub18CUB_300001_SM_10009GridQueueIjEEiEEEvDpT0_,"",@"SHT_CUDA_INFO"
	.sectionflags	@""
	.align	4


	//----- nvinfo : EIATTR_CUDA_API_VERSION
	.align		4
        /*0000*/ 	.byte	0x04, 0x37
        /*0002*/ 	.short	(.L_457 - .L_456)
.L_456:
        /*0004*/ 	.word	0x00000082


	//----- nvinfo : EIATTR_KPARAM_INFO
	.align		4
.L_457:
        /*0008*/ 	.byte	0x04, 0x17
        /*000a*/ 	.short	(.L_459 - .L_458)
.L_458:
        /*000c*/ 	.word	0x00000000
        /*0010*/ 	.short	0x0001
        /*0012*/ 	.short	0x0008
        /*0014*/ 	.byte	0x00, 0xf0, 0x11, 0x00


	//----- nvinfo : EIATTR_KPARAM_INFO
	.align		4
.L_459:
        /*0018*/ 	.byte	0x04, 0x17
        /*001a*/ 	.short	(.L_461 - .L_460)
.L_460:
        /*001c*/ 	.word	0x00000000
        /*0020*/ 	.short	0x0000
        /*0022*/ 	.short	0x0000
        /*0024*/ 	.byte	0x00, 0xf0, 0x21, 0x00


	//----- nvinfo : EIATTR_SPARSE_MMA_MASK
	.align		4
.L_461:
        /*0028*/ 	.byte	0x03, 0x50
        /*002a*/ 	.short	0x0000


	//----- nvinfo : EIATTR_MAXREG_COUNT
	.align		4
        /*002c*/ 	.byte	0x03, 0x1b
        /*002e*/ 	.short	0x00ff


	//----- nvinfo : EIATTR_MERCURY_ISA_VERSION
	.align		4
        /*0030*/ 	.byte	0x03, 0x5f
        /*0032*/ 	.short	0x0101


	//----- nvinfo : EIATTR_VRC_CTA_INIT_COUNT
	.align		4
        /*0034*/ 	.byte	0x02, 0x4a
	.zero		1
	.zero		1


	//----- nvinfo : EIATTR_EXIT_INSTR_OFFSETS
	.align		4
        /*0038*/ 	.byte	0x04, 0x1c
        /*003a*/ 	.short	(.L_463 - .L_462)


	//   ....[0]....
.L_462:
        /*003c*/ 	.word	0x00000060


	//----- nvinfo : EIATTR_MAX_THREADS
	.align		4
.L_463:
        /*0040*/ 	.byte	0x04, 0x05
        /*0042*/ 	.short	(.L_465 - .L_464)
.L_464:
        /*0044*/ 	.word	0x00000001
        /*0048*/ 	.word	0x00000001
        /*004c*/ 	.word	0x00000001


	//----- nvinfo : EIATTR_CBANK_PARAM_SIZE
	.align		4
.L_465:
        /*0050*/ 	.byte	0x03, 0x19
        /*0052*/ 	.short	0x000c


	//----- nvinfo : EIATTR_PARAM_CBANK
	.align		4
        /*0054*/ 	.byte	0x04, 0x0a
        /*0056*/ 	.short	(.L_467 - .L_466)
	.align		4
.L_466:
        /*0058*/ 	.word	index@(.nv.constant0._ZN6thrust24THRUST_300001_SM_1000_NS8cuda_cub4core6detail13_kernel_agentINS1_8__reduce10DrainAgentIiEEJN3cub18CUB_300001_SM_10009GridQueueIjEEiEEEvDpT0_)
        /*005c*/ 	.short	0x0380
        /*005e*/ 	.short	0x000c


	//----- nvinfo : EIATTR_SW_WAR
	.align		4
.L_467:
        /*0060*/ 	.byte	0x04, 0x36
        /*0062*/ 	.short	(.L_469 - .L_468)
.L_468:
        /*0064*/ 	.word	0x00000008
.L_469:


//--------------------- .nv.info._ZN6thrust24THRUST_300001_SM_1000_NS8cuda_cub4core6detail13_kernel_agentINS1_8__reduce11ReduceAgentINS0_12zip_iteratorIN4cuda3std3__45tupleIJNS0_10device_ptrIiEENS0_17counting_iteratorIlNS0_11use_defaultESF_SF_EEEEEEEPNSB_IJilEEESJ_iNS1_9__extrema9arg_max_fIilNSA_4lessIiEEEEEEJSI_SK_iN3cub18CUB_300001_SM_100013GridEvenShareIiEENSS_9GridQueueIjEESP_EEEvDpT0_ --------------------------
	.section	.nv.info._ZN6thrust24THRUST_300001_SM_1000_NS8cuda_cub4core6detail13_kernel_agentINS1_8__reduce11ReduceAgentINS0_12zip_iteratorIN4cuda3std3__45tupleIJNS0_10device_ptrIiEENS0_17counting_iteratorIlNS0_11use_defaultESF_SF_EEEEEEEPNSB_IJilEEESJ_iNS1_9__extrema9arg_max_fIilNSA_4lessIiEEEEEEJSI_SK_iN3cub18CUB_300001_SM_100013GridEvenShareIiEENSS_9GridQueueIjEESP_EEEvDpT0_,"",@"SHT_CUDA_INFO"
	.sectionflags	@""
	.align	4


	//----- nvinfo : EIATTR_CUDA_API_VERSION
	.align		4
        /*0000*/ 	.byte	0x04, 0x37
        /*0002*/ 	.short	(.L_471 - .L_470)
.L_470:
        /*0004*/ 	.word	0x00000082


	//----- nvinfo : EIATTR_KPARAM_INFO
	.align		4
.L_471:
        /*0008*/ 	.byte	0x04, 0x17
        /*000a*/ 	.short	(.L_473 - .L_472)
.L_472:
        /*000c*/ 	.word	0x00000000
        /*0010*/ 	.short	0x0005
        /*0012*/ 	.short	0x0050
        /*0014*/ 	.byte	0x00, 0xf0, 0x05, 0x00


	//----- nvinfo : EIATTR_KPARAM_INFO
	.align		4
.L_473:
        /*0018*/ 	.byte	0x04, 0x17
        /*001a*/ 	.short	(.L_475 - .L_474)
.L_474:
        /*001c*/ 	.word	0x00000000
        /*0020*/ 	.short	0x0004
        /*0022*/ 	.short	0x0048
        /*0024*/ 	.byte	0x00, 0xf0, 0x21, 0x00


	//----- nvinfo : EIATTR_KPARAM_INFO
	.align		4
.L_475:
        /*0028*/ 	.byte	0x04, 0x17
        /*002a*/ 	.short	(.L_477 - .L_476)
.L_476:
        /*002c*/ 	.word	0x00000000
        /*0030*/ 	.short	0x0003
        /*0032*/ 	.short	0x001c
        /*0034*/ 	.byte	0x00, 0xf0, 0xa1, 0x00


	//----- nvinfo : EIATTR_KPARAM_INFO
	.align		4
.L_477:
        /*0038*/ 	.byte	0x04, 0x17
        /*003a*/ 	.short	(.L_479 - .L_478)
.L_478:
        /*003c*/ 	.word	0x00000000
        /*0040*/ 	.short	0x0002
        /*0042*/ 	.short	0x0018
        /*0044*/ 	.byte	0x00, 0xf0, 0x11, 0x00


	//----- nvinfo : EIATTR_KPARAM_INFO
	.align		4
.L_479:
        /*0048*/ 	.byte	0x04, 0x17
        /*004a*/ 	.short	(.L_481 - .L_480)
.L_480:
        /*004c*/ 	.word	0x00000000
        /*0050*/ 	.short	0x0001
        /*0052*/ 	.short	0x0010
        /*0054*/ 	.byte	0x00, 0xf5, 0x21, 0x00


	//----- nvinfo : EIATTR_KPARAM_INFO
	.align		4
.L_481:
        /*0058*/ 	.byte	0x04, 0x17
        /*005a*/ 	.short	(.L_483 - .L_482)
.L_482:
        /*005c*/ 	.word	0x00000000
        /*0060*/ 	.short	0x0000
        /*0062*/ 	.short	0x0000
        /*0064*/ 	.byte	0x00, 0xf0, 0x41, 0x00


	//----- nvinfo : EIATTR_SPARSE_MMA_MASK
	.align		4
.L_483:
        /*0068*/ 	.byte	0x03, 0x50
        /*006a*/ 	.short	0x0000


	//----- nvinfo : EIATTR_MAXREG_COUNT
	.align		4
        /*006c*/ 	.byte	0x03, 0x1b
        /*006e*/ 	.short	0x00ff


	//----- nvinfo : EIATTR_NUM_BARRIERS
	.align		4
        /*0070*/ 	.byte	0x02, 0x4c
        /*0072*/ 	.byte	0x01
	.zero		1


	//----- nvinfo : EIATTR_MERCURY_ISA_VERSION
	.align		4
        /*0074*/ 	.byte	0x03, 0x5f
        /*0076*/ 	.short	0x0101


	//----- nvinfo : EIATTR_COOP_GROUP_MASK_REGIDS
	.align		4
        /*0078*/ 	.byte	0x04, 0x29
        /*007a*/ 	.short	(.L_485 - .L_484)


	//   ....[0]....
.L_484:
        /*007c*/ 	.word	0xffffffff


	//   ....[1]....
        /*0080*/ 	.word	0xffffffff


	//   ....[2]....
        /*0084*/ 	.word	0xffffffff


	//   ....[3]....
        /*0088*/ 	.word	0xffffffff


	//   ....[4]....
        /*008c*/ 	.word	0xffffffff


	//   ....[5]....
        /*0090*/ 	.word	0xffffffff


	//   ....[6]....
        /*0094*/ 	.word	0xffffffff


	//   ....[7]....
        /*0098*/ 	.word	0xffffffff


	//   ....[8]....
        /*009c*/ 	.word	0xffffffff


	//   ....[9]....
        /*00a0*/ 	.word	0xffffffff


	//   ....[10]....
        /*00a4*/ 	.word	0xffffffff


	//   ....[11]....
        /*00a8*/ 	.word	0xffffffff


	//   ....[12]....
        /*00ac*/ 	.word	0xffffffff


	//   ....[13]....
        /*00b0*/ 	.word	0xffffffff


	//   ....[14]....
        /*00b4*/ 	.word	0xffffffff


	//   ....[15]....
        /*00b8*/ 	.word	0xffffffff


	//   ....[16]....
        /*00bc*/ 	.word	0xffffffff


	//   ....[17]....
        /*00c0*/ 	.word	0xffffffff


	//   ....[18]....
        /*00c4*/ 	.word	0xffffffff


	//   ....[19]....
        /*00c8*/ 	.word	0xffffffff


	//   ....[20]....
        /*00cc*/ 	.word	0xffffffff


	//   ....[21]....
        /*00d0*/ 	.word	0xffffffff


	//   ....[22]....
        /*00d4*/ 	.word	0xffffffff


	//   ....[23]....
        /*00d8*/ 	.word	0xffffffff


	//   ....[24]....
        /*00dc*/ 	.word	0xffffffff


	//   ....[25]....
        /*00e0*/ 	.word	0xffffffff


	//   ....[26]....
        /*00e4*/ 	.word	0xffffffff


	//   ....[27]....
        /*00e8*/ 	.word	0xffffffff


	//   ....[28]....
        /*00ec*/ 	.word	0xffffffff


	//   ....[29]....
        /*00f0*/ 	.word	0xffffffff


	//   ....[30]....
        /*00f4*/ 	.word	0xffffffff


	//   ....[31]....
        /*00f8*/ 	.word	0xffffffff


	//   ....[32]....
        /*00fc*/ 	.word	0xffffffff


	//   ....[33]....
        /*0100*/ 	.word	0xffffffff


	//   ....[34]....
        /*0104*/ 	.word	0xffffffff


	//   ....[35]....
        /*0108*/ 	.word	0xffffffff


	//   ....[36]....
        /*010c*/ 	.word	0xffffffff


	//   ....[37]....
        /*0110*/ 	.word	0xffffffff


	//   ....[38]....
        /*0114*/ 	.word	0xffffffff


	//   ....[39]....
        /*0118*/ 	.word	0xffffffff


	//   ....[40]....
        /*011c*/ 	.word	0xffffffff


	//   ....[41]....
        /*0120*/ 	.word	0xffffffff


	//   ....[42]....
        /*0124*/ 	.word	0xffffffff


	//   ....[43]....
        /*0128*/ 	.word	0xffffffff


	//   ....[44]....
        /*012c*/ 	.word	0xffffffff


	//----- nvinfo : EIATTR_COOP_GROUP_INSTR_OFFSETS
	.align		4
.L_485:
        /*0130*/ 	.byte	0x04, 0x28
        /*0132*/ 	.short	(.L_487 - .L_486)


	//   ....[0]....
.L_486:
        /*0134*/ 	.word	0x00000b70


	//   ....[1]....
        /*0138*/ 	.word	0x00000ba0


	//   ....[2]....
        /*013c*/ 	.word	0x00000bb0


	//   ....[3]....
        /*0140*/ 	.word	0x00000d20


	//   ....[4]....
        /*0144*/ 	.word	0x00000d60


	//   ....[5]....
        /*0148*/ 	.word	0x00000d90


	//   ....[6]....
        /*014c*/ 	.word	0x00000ed0


	//   ....[7]....
        /*0150*/ 	.word	0x00000f00


	//   ....[8]....
        /*0154*/ 	.word	0x00000f30


	//   ....[9]....
        /*0158*/ 	.word	0x00001060


	//   ....[10]....
        /*015c*/ 	.word	0x00001090


	//   ....[11]....
        /*0160*/ 	.word	0x000010c0


	//   ....[12]....
        /*0164*/ 	.word	0x000011f0


	//   ....[13]....
        /*0168*/ 	.word	0x00001220


	//   ....[14]....
        /*016c*/ 	.word	0x00001250


	//   ....[15]....
        /*0170*/ 	.word	0x00001e00


	//   ....[16]....
        /*0174*/ 	.word	0x00001e10


	//   ....[17]....
        /*0178*/ 	.word	0x00001e90


	//   ....[18]....
        /*017c*/ 	.word	0x00002010


	//   ....[19]....
        /*0180*/ 	.word	0x00002040


	//   ....[20]....
        /*0184*/ 	.word	0x00002070


	//   ....[21]....
        /*0188*/ 	.word	0x000021a0


	//   ....[22]....
        /*018c*/ 	.word	0x000021d0


	//   ....[23]....
        /*0190*/ 	.word	0x00002200


	//   ....[24]....
        /*0194*/ 	.word	0x00002330


	//   ....[25]....
        /*0198*/ 	.word	0x00002360


	//   ....[26]....
        /*019c*/ 	.word	0x00002390


	//   ....[27]....
        /*01a0*/ 	.word	0x000024c0


	//   ....[28]....
        /*01a4*/ 	.word	0x000024f0


	//   ....[29]....
        /*01a8*/ 	.word	0x00002520


	//   ....[30]....
        /*01ac*/ 	.word	0x000046b0


	//   ....[31]....
        /*01b0*/ 	.word	0x000046d0


	//   ....[32]....
        /*01b4*/ 	.word	0x000046e0


	//   ....[33]....
        /*01b8*/ 	.word	0x00004880


	//   ....[34]....
        /*01bc*/ 	.word	0x000048b0


	//   ....[35]....
        /*01c0*/ 	.word	0x000048e0


	//   ....[36]....
        /*01c4*/ 	.word	0x00004a10


	//   ....[37]....
        /*01c8*/ 	.word	0x00004a40


	//   ....[38]....
        /*01cc*/ 	.word	0x00004a70


	//   ....[39]....
        /*01d0*/ 	.word	0x00004ba0


	//   ....[40]....
        /*01d4*/ 	.word	0x00004bd0


	//   ....[41]....
        /*01d8*/ 	.word	0x00004c00


	//   ....[42]....
        /*01dc*/ 	.word	0x00004d30


	//   ....[43]....
        /*01e0*/ 	.word	0x00004d60


	//   ....[44]....
        /*01e4*/ 	.word	0x00004d90


	//----- nvinfo : EIATTR_VRC_CTA_INIT_COUNT
	.align		4
.L_487:
        /*01e8*/ 	.byte	0x02, 0x4a
	.zero		1
	.zero		1


	//----- nvinfo : EIATTR_EXIT_INSTR_OFFSETS
	.align		4
        /*01ec*/ 	.byte	0x04, 0x1c
        /*01ee*/ 	.short	(.L_489 - .L_488)


	//   ....[0]....
.L_488:
        /*01f0*/ 	.word	0x000058a0


	//   ....[1]....
        /*01f4*/ 	.word	0x00005910


	//----- nvinfo : EIATTR_MAX_THREADS
	.align		4
.L_489:
        /*01f8*/ 	.byte	0x04, 0x05
        /*01fa*/ 	.short	(.L_491 - .L_490)
.L_490:
        /*01fc*/ 	.word	0x00000100
        /*0200*/ 	.word	0x00000001
        /*0204*/ 	.word	0x00000001


	//----- nvinfo : EIATTR_CRS_STACK_SIZE
	.align		4
.L_491:
        /*0208*/ 	.byte	0x04, 0x1e
        /*020a*/ 	.short	(.L_493 - .L_492)
.L_492:
        /*020c*/ 	.word	0x00000000


	//----- nvinfo : EIATTR_CBANK_PARAM_SIZE
	.align		4
.L_493:
        /*0210*/ 	.byte	0x03, 0x19
        /*0212*/ 	.short	0x0051


	//----- nvinfo : EIATTR_PARAM_CBANK
	.align		4
        /*0214*/ 	.byte	0x04, 0x0a
        /*0216*/ 	.short	(.L_495 - .L_494)
	.align		4
.L_494:
        /*0218*/ 	.word	index@(.nv.constant0._ZN6thrust24THRUST_300001_SM_1000_NS8cuda_cub4core6detail13_kernel_agentINS1_8__reduce11ReduceAgentINS0_12zip_iteratorIN4cuda3std3__45tupleIJNS0_10device_ptrIiEENS0_17counting_iteratorIlNS0_11use_defaultESF_SF_EEEEEEEPNSB_IJilEEESJ_iNS1_9__extrema9arg_max_fIilNSA_4lessIiEEEEEEJSI_SK_iN3cub18CUB_300001_SM_100013GridEvenShareIiEENSS_9GridQueueIjEESP_EEEvDpT0_)
        /*021c*/ 	.short	0x0380
        /*021e*/ 	.short	0x0051


	//----- nvinfo : EIATTR_SW_WAR
	.align		4
.L_495:
        /*0220*/ 	.byte	0x04, 0x36
        /*0222*/ 	.short	(.L_497 - .L_496)
.L_496:
        /*0224*/ 	.word	0x00000008
.L_497:


//--------------------- .nv.info._ZN6thrust24THRUST_300001_SM_1000_NS8cuda_cub4core6detail13_kernel_agentINS1_8__reduce11ReduceAgentINS0_12zip_iteratorIN4cuda3std3__45tupleIJNS0_10device_ptrIiEENS0_17counting_iteratorIlNS0_11use_defaultESF_SF_EEEEEEEPNSB_IJilEEESJ_iNS1_9__extrema9arg_max_fIilNSA_4lessIiEEEEEEJSI_SK_iSP_EEEvDpT0_ --------------------------
	.section	.nv.info._ZN6thrust24THRUST_300001_SM_1000_NS8cuda_cub4core6detail13_kernel_agentINS1_8__reduce11ReduceAgentINS0_12zip_iteratorIN4cuda3std3__45tupleIJNS0_10device_ptrIiEENS0_17counting_iteratorIlNS0_11use_defaultESF_SF_EEEEEEEPNSB_IJilEEESJ_iNS1_9__extrema9arg_max_fIilNSA_4lessIiEEEEEEJSI_SK_iSP_EEEvDpT0_,"",@"SHT_CUDA_INFO"
	.sectionflags	@""
	.align	4


	//----- nvinfo : EIATTR_CUDA_API_VERSION
	.align		4
        /*0000*/ 	.byte	0x04, 0x37
        /*0002*/ 	.short	(.L_499 - .L_498)
.L_498:
        /*0004*/ 	.word	0x00000082


	//----- nvinfo : EIATTR_KPARAM_INFO
	.align		4
.L_499:
        /*0008*/ 	.byte	0x04, 0x17
        /*000a*/ 	.short	(.L_501 - .L_500)
.L_500:
        /*000c*/ 	.word	0x00000000
        /*0010*/ 	.short	0x0003
        /*0012*/ 	.short	0x001c
        /*0014*/ 	.byte	0x00, 0xf0, 0x05, 0x00


	//----- nvinfo : EIATTR_KPARAM_INFO
	.align		4
.L_501:
        /*0018*/ 	.byte	0x04, 0x17
        /*001a*/ 	.short	(.L_503 - .L_502)
.L_502:
        /*001c*/ 	.word	0x00000000
        /*0020*/ 	.short	0x0002
        /*0022*/ 	.short	0x0018
        /*0024*/ 	.byte	0x00, 0xf0, 0x11, 0x00


	//----- nvinfo : EIATTR_KPARAM_INFO
	.align		4
.L_503:
        /*0028*/ 	.byte	0x04, 0x17
        /*002a*/ 	.short	(.L_505 - .L_504)
.L_504:
        /*002c*/ 	.word	0x00000000
        /*0030*/ 	.short	0x0001
        /*0032*/ 	.short	0x0010
        /*0034*/ 	.byte	0x00, 0xf5, 0x21, 0x00


	//----- nvinfo : EIATTR_KPARAM_INFO
	.align		4
.L_505:
        /*0038*/ 	.byte	0x04, 0x17
        /*003a*/ 	.short	(.L_507 - .L_506)
.L_506:
        /*003c*/ 	.word	0x00000000
        /*0040*/ 	.short	0x0000
        /*0042*/ 	.short	0x0000
        /*0044*/ 	.byte	0x00, 0xf0, 0x41, 0x00


	//----- nvinfo : EIATTR_SPARSE_MMA_MASK
	.align		4
.L_507:
        /*0048*/ 	.byte	0x03, 0x50
        /*004a*/ 	.short	0x0000


	//----- nvinfo : EIATTR_MAXREG_COUNT
	.align		4
        /*004c*/ 	.byte	0x03, 0x1b
        /*004e*/ 	.short	0x00ff


	//----- nvinfo : EIATTR_NUM_BARRIERS
	.align		4
        /*0050*/ 	.byte	0x02, 0x4c
        /*0052*/ 	.byte	0x01
	.zero		1


	//----- nvinfo : EIATTR_MERCURY_ISA_VERSION
	.align		4
        /*0054*/ 	.byte	0x03, 0x5f
        /*0056*/ 	.short	0x0101


	//----- nvinfo : EIATTR_COOP_GROUP_MASK_REGIDS
	.align		4
        /*0058*/ 	.byte	0x04, 0x29
        /*005a*/ 	.short	(.L_509 - .L_508)


	//   ....[0]....
.L_508:
        /*005c*/ 	.word	0xffffffff


	//   ....[1]....
        /*0060*/ 	.word	0xffffffff


	//   ....[2]....
        /*0064*/ 	.word	0xffffffff


	//   ....[3]....
        /*0068*/ 	.word	0xffffffff


	//   ....[4]....
        /*006c*/ 	.word	0xffffffff


	//   ....[5]....
        /*0070*/ 	.word	0xffffffff


	//   ....[6]....
        /*0074*/ 	.word	0xffffffff


	//   ....[7]....
        /*0078*/ 	.word	0xffffffff


	//   ....[8]....
        /*007c*/ 	.word	0xffffffff


	//   ....[9]....
        /*0080*/ 	.word	0xffffffff


	//   ....[10]....
        /*0084*/ 	.word	0xffffffff


	//   ....[11]....
        /*0088*/ 	.word	0xffffffff


	//   ....[12]....
        /*008c*/ 	.word	0xffffffff


	//   ....[13]....
        /*0090*/ 	.word	0xffffffff


	//   ....[14]....
        /*0094*/ 	.word	0xffffffff


	//   ....[15]....
        /*0098*/ 	.word	0xffffffff


	//   ....[16]....
        /*009c*/ 	.word	0xffffffff


	//   ....[17]....
        /*00a0*/ 	.word	0xffffffff


	//   ....[18]....
        /*00a4*/ 	.word	0xffffffff


	//   ....[19]....
        /*00a8*/ 	.word	0xffffffff


	//   ....[20]....
        /*00ac*/ 	.word	0xffffffff


	//   ....[21]....
        /*00b0*/ 	.word	0xffffffff


	//   ....[22]....
        /*00b4*/ 	.word	0xffffffff


	//   ....[23]....
        /*00b8*/ 	.word	0xffffffff


	//   ....[24]....
        /*00bc*/ 	.word	0xffffffff


	//   ....[25]....
        /*00c0*/ 	.word	0xffffffff


	//   ....[26]....
        /*00c4*/ 	.word	0xffffffff


	//   ....[27]....
        /*00c8*/ 	.word	0xffffffff


	//   ....[28]....
        /*00cc*/ 	.word	0xffffffff


	//   ....[29]....
        /*00d0*/ 	.word	0xffffffff


	//   ....[30]....
        /*00d4*/ 	.word	0xffffffff


	//   ....[31]....
        /*00d8*/ 	.word	0xffffffff


	//   ....[32]....
        /*00dc*/ 	.word	0xffffffff


	//   ....[33]....
        /*00e0*/ 	.word	0xffffffff


	//   ....[34]....
        /*00e4*/ 	.word	0xffffffff


	//   ....[35]....
        /*00e8*/ 	.word	0xffffffff


	//   ....[36]....
        /*00ec*/ 	.word	0xffffffff


	//   ....[37]....
        /*00f0*/ 	.word	0xffffffff


	//   ....[38]....
        /*00f4*/ 	.word	0xffffffff


	//   ....[39]....
        /*00f8*/ 	.word	0xffffffff


	//   ....[40]....
        /*00fc*/ 	.word	0xffffffff


	//   ....[41]....
        /*0100*/ 	.word	0xffffffff


	//   ....[42]....
        /*0104*/ 	.word	0xffffffff


	//   ....[43]....
        /*0108*/ 	.word	0xffffffff


	//   ....[44]....
        /*010c*/ 	.word	0xffffffff


	//----- nvinfo : EIATTR_COOP_GROUP_INSTR_OFFSETS
	.align		4
.L_509:
        /*0110*/ 	.byte	0x04, 0x28
        /*0112*/ 	.short	(.L_511 - .L_510)


	//   ....[0]....
.L_510:
        /*0114*/ 	.word	0x00000b00


	//   ....[1]....
        /*0118*/ 	.word	0x00000b30


	//   ....[2]....
        /*011c*/ 	.word	0x00000b40


	//   ....[3]....
        /*0120*/ 	.word	0x00000cb0


	//   ....[4]....
        /*0124*/ 	.word	0x00000cf0


	//   ....[5]....
        /*0128*/ 	.word	0x00000d20


	//   ....[6]....
        /*012c*/ 	.word	0x00000e60


	//   ....[7]....
        /*0130*/ 	.word	0x00000e90


	//   ....[8]....
        /*0134*/ 	.word	0x00000ec0


	//   ....[9]....
        /*0138*/ 	.word	0x00000ff0


	//   ....[10]....
        /*013c*/ 	.word	0x00001020


	//   ....[11]....
        /*0140*/ 	.word	0x00001050


	//   ....[12]....
        /*0144*/ 	.word	0x00001180


	//   ....[13]....
        /*0148*/ 	.word	0x000011b0


	//   ....[14]....
        /*014c*/ 	.word	0x000011e0


	//   ....[15]....
        /*0150*/ 	.word	0x00001da0


	//   ....[16]....
        /*0154*/ 	.word	0x00001db0


	//   ....[17]....
        /*0158*/ 	.word	0x00001e30


	//   ....[18]....
        /*015c*/ 	.word	0x00001fa0


	//   ....[19]....
        /*0160*/ 	.word	0x00001fd0


	//   ....[20]....
        /*0164*/ 	.word	0x00002000


	//   ....[21]....
        /*0168*/ 	.word	0x00002130


	//   ....[22]....
        /*016c*/ 	.word	0x00002160


	//   ....[23]....
        /*0170*/ 	.word	0x00002190


	//   ....[24]....
        /*0174*/ 	.word	0x000022c0


	//   ....[25]....
        /*0178*/ 	.word	0x000022f0


	//   ....[26]....
        /*017c*/ 	.word	0x00002320


	//   ....[27]....
        /*0180*/ 	.word	0x00002450


	//   ....[28]....
        /*0184*/ 	.word	0x00002480


	//   ....[29]....
        /*0188*/ 	.word	0x000024b0


	//   ....[30]....
        /*018c*/ 	.word	0x000043f0


	//   ....[31]....
        /*0190*/ 	.word	0x00004410


	//   ....[32]....
        /*0194*/ 	.word	0x00004420


	//   ....[33]....
        /*0198*/ 	.word	0x000045c0


	//   ....[34]....
        /*019c*/ 	.word	0x000045f0


	//   ....[35]....
        /*01a0*/ 	.word	0x00004620


	//   ....[36]....
        /*01a4*/ 	.word	0x00004750


	//   ....[37]....
        /*01a8*/ 	.word	0x00004780


	//   ....[38]....
        /*01ac*/ 	.word	0x000047b0


	//   ....[39]....
        /*01b0*/ 	.word	0x000048e0


	//   ....[40]....
        /*01b4*/ 	.word	0x00004910


	//   ....[41]....
        /*01b8*/ 	.word	0x00004940


	//   ....[42]....
        /*01bc*/ 	.word	0x00004a70


	//   ....[43]....
        /*01c0*/ 	.word	0x00004aa0


	//   ....[44]....
        /*01c4*/ 	.word	0x00004ad0


	//----- nvinfo : EIATTR_VRC_CTA_INIT_COUNT
	.align		4
.L_511:
        /*01c8*/ 	.byte	0x02, 0x4a
	.zero		1
	.zero		1


	//----- nvinfo : EIATTR_EXIT_INSTR_OFFSETS
	.align		4
        /*01cc*/ 	.byte	0x04, 0x1c
        /*01ce*/ 	.short	(.L_513 - .L_512)


	//   ....[0]....
.L_512:
        /*01d0*/ 	.word	0x00000030


	//   ....[1]....
        /*01d4*/ 	.word	0x000055e0


	//   ....[2]....
        /*01d8*/ 	.word	0x00005650


	//----- nvinfo : EIATTR_MAX_THREADS
	.align		4
.L_513:
        /*01dc*/ 	.byte	0x04, 0x05
        /*01de*/ 	.short	(.L_515 - .L_514)
.L_514:
        /*01e0*/ 	.word	0x00000100
        /*01e4*/ 	.word	0x00000001
        /*01e8*/ 	.word	0x00000001


	//----- nvinfo : EIATTR_CRS_STACK_SIZE
	.align		4
.L_515:
        /*01ec*/ 	.byte	0x04, 0x1e
        /*01ee*/ 	.short	(.L_517 - .L_516)
.L_516:
        /*01f0*/ 	.word	0x00000000


	//----- nvinfo : EIATTR_CBANK_PARAM_SIZE
	.align		4
.L_517:
        /*01f4*/ 	.byte	0x03, 0x19
        /*01f6*/ 	.short	0x001d


	//----- nvinfo : EIATTR_PARAM_CBANK
	.align		4
        /*01f8*/ 	.byte	0x04, 0x0a
        /*01fa*/ 	.short	(.L_519 - .L_518)
	.align		4
.L_518:
        /*01fc*/ 	.word	index@(.nv.constant0._ZN6thrust24THRUST_300001_SM_1000_NS8cuda_cub4core6detail13_kernel_agentINS1_8__reduce11ReduceAgentINS0_12zip_iteratorIN4cuda3std3__45tupleIJNS0_10device_ptrIiEENS0_17counting_iteratorIlNS0_11use_defaultESF_SF_EEEEEEEPNSB_IJilEEESJ_iNS1_9__extrema9arg_max_fIilNSA_4lessIiEEEEEEJSI_SK_iSP_EEEvDpT0_)
        /*0200*/ 	.short	0x0380
        /*0202*/ 	.short	0x001d


	//----- nvinfo : EIATTR_SW_WAR
	.align		4
.L_519:
        /*0204*/ 	.byte	0x04, 0x36
        /*0206*/ 	.short	(.L_521 - .L_520)
.L_520:
        /*0208*/ 	.word	0x00000008
.L_521:


//--------------------- .nv.info._Z10degreeCalcPiS_S_ii --------------------------
	.section	.nv.info._Z10degreeCalcPiS_S_ii,"",@"SHT_CUDA_INFO"
	.sectionflags	@""
	.align	4


	//----- nvinfo : EIATTR_CUDA_API_VERSION
	.align		4
        /*0000*/ 	.byte	0x04, 0x37
        /*0002*/ 	.short	(.L_523 - .L_522)
.L_522:
        /*0004*/ 	.word	0x00000082


	//----- nvinfo : EIATTR_KPARAM_INFO
	.align		4
.L_523:
        /*0008*/ 	.byte	0x04, 0x17
        /*000a*/ 	.short	(.L_525 - .L_524)
.L_524:
        /*000c*/ 	.word	0x00000000
        /*0010*/ 	.short	0x0004
        /*0012*/ 	.short	0x001c
        /*0014*/ 	.byte	0x00, 0xf0, 0x11, 0x00


	//----- nvinfo : EIATTR_KPARAM_INFO
	.align		4
.L_525:
        /*0018*/ 	.byte	0x04, 0x17
        /*001a*/ 	.short	(.L_527 - .L_526)
.L_526:
        /*001c*/ 	.word	0x00000000
        /*0020*/ 	.short	0x0003
        /*0022*/ 	.short	0x0018
        /*0024*/ 	.byte	0x00, 0xf0, 0x11, 0x00


	//----- nvinfo : EIATTR_KPARAM_INFO
	.align		4
.L_527:
        /*0028*/ 	.byte	0x04, 0x17
        /*002a*/ 	.short	(.L_529 - .L_528)
.L_528:
        /*002c*/ 	.word	0x00000000
        /*0030*/ 	.short	0x0002
        /*0032*/ 	.short	0x0010
        /*0034*/ 	.byte	0x00, 0xf5, 0x21, 0x00


	//----- nvinfo : EIATTR_KPARAM_INFO
	.align		4
.L_529:
        /*0038*/ 	.byte	0x04, 0x17
        /*003a*/ 	.short	(.L_531 - .L_530)
.L_530:
        /*003c*/ 	.word	0x00000000
        /*0040*/ 	.short	0x0001
        /*0042*/ 	.short	0x0008
        /*0044*/ 	.byte	0x00, 0xf5, 0x21, 0x00


	//----- nvinfo : EIATTR_KPARAM_INFO
	.align		4
.L_531:
        /*0048*/ 	.byte	0x04, 0x17
        /*004a*/ 	.short	(.L_533 - .L_532)
.L_532:
        /*004c*/ 	.word	0x00000000
        /*0050*/ 	.short	0x0000
        /*0052*/ 	.short	0x0000
        /*0054*/ 	.byte	0x00, 0xf5, 0x21, 0x00


	//----- nvinfo : EIATTR_SPARSE_MMA_MASK
	.align		4
.L_533:
        /*0058*/ 	.byte	0x03, 0x50
        /*005a*/ 	.short	0x0000


	//----- nvinfo : EIATTR_MAXREG_COUNT
	.align		4
        /*005c*/ 	.byte	0x03, 0x1b
        /*005e*/ 	.short	0x00ff


	//----- nvinfo : EIATTR_MERCURY_ISA_VERSION
	.align		4
        /*0060*/ 	.byte	0x03, 0x5f
        /*0062*/ 	.short	0x0101


	//----- nvinfo : EIATTR_VRC_CTA_INIT_COUNT
	.align		4
        /*0064*/ 	.byte	0x02, 0x4a
	.zero		1
	.zero		1


	//----- nvinfo : EIATTR_EXIT_INSTR_OFFSETS
	.align		4
        /*0068*/ 	.byte	0x04, 0x1c
        /*006a*/ 	.short	(.L_535 - .L_534)


	//   ....[0]....
.L_534:
        /*006c*/ 	.word	0x00000070


	//   ....[1]....
        /*0070*/ 	.word	0x00000160


	//   ....[2]....
        /*0074*/ 	.word	0x00000590


	//   ....[3]....
        /*0078*/ 	.word	0x000007c0


	//   ....[4]....
        /*007c*/ 	.word	0x00000930


	//   ....[5]....
        /*0080*/ 	.word	0x000009f0


	//----- nvinfo : EIATTR_CRS_STACK_SIZE
	.align		4
.L_535:
        /*0084*/ 	.byte	0x04, 0x1e
        /*0086*/ 	.short	(.L_537 - .L_536)
.L_536:
        /*0088*/ 	.word	0x00000000


	//----- nvinfo : EIATTR_CBANK_PARAM_SIZE
	.align		4
.L_537:
        /*008c*/ 	.byte	0x03, 0x19
        /*008e*/ 	.short	0x0020


	//----- nvinfo : EIATTR_PARAM_CBANK
	.align		4
        /*0090*/ 	.byte	0x04, 0x0a
        /*0092*/ 	.short	(.L_539 - .L_538)
	.align		4
.L_538:
        /*0094*/ 	.word	index@(.nv.constant0._Z10degreeCalcPiS_S_ii)
        /*0098*/ 	.short	0x0380
        /*009a*/ 	.short	0x0020


	//----- nvinfo : EIATTR_SW_WAR
	.align		4
.L_539:
        /*009c*/ 	.byte	0x04, 0x36
        /*009e*/ 	.short	(.L_541 - .L_540)
.L_540:
        /*00a0*/ 	.word	0x00000008
.L_541:


//--------------------- .nv.info._Z17conflictDetectionPiS_S_iiS_ --------------------------
	.section	.nv.info._Z17conflictDetectionPiS_S_iiS_,"",@"SHT_CUDA_INFO"
	.sectionflags	@""
	.align	4


	//----- nvinfo : EIATTR_CUDA_API_VERSION
	.align		4
        /*0000*/ 	.byte	0x04, 0x37
        /*0002*/ 	.short	(.L_543 - .L_542)
.L_542:
        /*0004*/ 	.word	0x00000082


	//----- nvinfo : EIATTR_KPARAM_INFO
	.align		4
.L_543:
        /*0008*/ 	.byte	0x04, 0x17
        /*000a*/ 	.short	(.L_545 - .L_544)
.L_544:
        /*000c*/ 	.word	0x00000000
        /*0010*/ 	.short	0x0005
        /*0012*/ 	.short	0x0020
        /*0014*/ 	.byte	0x00, 0xf5, 0x21, 0x00


	//----- nvinfo : EIATTR_KPARAM_INFO
	.align		4
.L_545:
        /*0018*/ 	.byte	0x04, 0x17
        /*001a*/ 	.short	(.L_547 - .L_546)
.L_546:
        /*001c*/ 	.word	0x00000000
        /*0020*/ 	.short	0x0004
        /*0022*/ 	.short	0x001c
        /*0024*/ 	.byte	0x00, 0xf0, 0x11, 0x00


	//----- nvinfo : EIATTR_KPARAM_INFO
	.align		4
.L_547:
        /*0028*/ 	.byte	0x04, 0x17
        /*002a*/ 	.short	(.L_549 - .L_548)
.L_548:
        /*002c*/ 	.word	0x00000000
        /*0030*/ 	.short	0x0003
        /*0032*/ 	.short	0x0018
        /*0034*/ 	.byte	0x00, 0xf0, 0x11, 0x00


	//----- nvinfo : EIATTR_KPARAM_INFO
	.align		4
.L_549:
        /*0038*/ 	.byte	0x04, 0x17
        /*003a*/ 	.short	(.L_551 - .L_550)
.L_550:
        /*003c*/ 	.word	0x00000000
        /*0040*/ 	.short	0x0002
        /*0042*/ 	.short	0x0010
        /*0044*/ 	.byte	0x00, 0xf5, 0x21, 0x00


	//----- nvinfo : EIATTR_KPARAM_INFO
	.align		4
.L_551:
        /*0048*/ 	.byte	0x04, 0x17
        /*004a*/ 	.short	(.L_553 - .L_552)
.L_552:
        /*004c*/ 	.word	0x00000000
        /*0050*/ 	.short	0x0001
        /*0052*/ 	.short	0x0008
        /*0054*/ 	.byte	0x00, 0xf5, 0x21, 0x00


	//----- nvinfo : EIATTR_KPARAM_INFO
	.align		4
.L_553:
        /*0058*/ 	.byte	0x04, 0x17
        /*005a*/ 	.short	(.L_555 - .L_554)
.L_554:
        /*005c*/ 	.word	0x00000000
        /*0060*/ 	.short	0x0000
        /*0062*/ 	.short	0x0000
        /*0064*/ 	.byte	0x00, 0xf5, 0x21, 0x00


	//----- nvinfo : EIATTR_SPARSE_MMA_MASK
	.align		4
.L_555:
        /*0068*/ 	.byte	0x03, 0x50
        /*006a*/ 	.short	0x0000


	//----- nvinfo : EIATTR_MAXREG_COUNT
	.align		4
        /*006c*/ 	.byte	0x03, 0x1b
        /*006e*/ 	.short	0x00ff


	//----- nvinfo : EIATTR_MERCURY_ISA_VERSION
	.align		4
        /*0070*/ 	.byte	0x03, 0x5f
        /*0072*/ 	.short	0x0101


	//----- nvinfo : EIATTR_VRC_CTA_INIT_COUNT
	.align		4
        /*0074*/ 	.byte	0x02, 0x4a
	.zero		1
	.zero		1


	//----- nvinfo : EIATTR_EXIT_INSTR_OFFSETS
	.align		4
        /*0078*/ 	.byte	0x04, 0x1c
        /*007a*/ 	.short	(.L_557 - .L_556)


	//   ....[0]....
.L_556:
        /*007c*/ 	.word	0x00000070


	//   ....[1]....
        /*0080*/ 	.word	0x00000120


	//   ....[2]....
        /*0084*/ 	.word	0x000003f0


	//   ....[3]....
        /*0088*/ 	.word	0x00000a10


	//----- nvinfo : EIATTR_CRS_STACK_SIZE
	.align		4
.L_557:
        /*008c*/ 	.byte	0x04, 0x1e
        /*008e*/ 	.short	(.L_559 - .L_558)
.L_558:
        /*0090*/ 	.word	0x00000000


	//----- nvinfo : EIATTR_CBANK_PARAM_SIZE
	.align		4
.L_559:
        /*0094*/ 	.byte	0x03, 0x19
        /*0096*/ 	.short	0x0028


	//----- nvinfo : EIATTR_PARAM_CBANK
	.align		4
        /*0098*/ 	.byte	0x04, 0x0a
        /*009a*/ 	.short	(.L_561 - .L_560)
	.align		4
.L_560:
        /*009c*/ 	.word	index@(.nv.constant0._Z17conflictDetectionPiS_S_iiS_)
        /*00a0*/ 	.short	0x0380
        /*00a2*/ 	.short	0x0028


	//----- nvinfo : EIATTR_SW_WAR
	.align		4
.L_561:
        /*00a4*/ 	.byte	0x04, 0x36
        /*00a6*/ 	.short	(.L_563 - .L_562)
.L_562:
        /*00a8*/ 	.word	0x00000008
.L_563:


//--------------------- .nv.info._Z15randomColouringP17curandStateXORWOWPiii --------------------------
	.section	.nv.info._Z15randomColouringP17curandStateXORWOWPiii,"",@"SHT_CUDA_INFO"
	.sectionflags	@""
	.align	4


	//----- nvinfo : EIATTR_CUDA_API_VERSION
	.align		4
        /*0000*/ 	.byte	0x04, 0x37
        /*0002*/ 	.short	(.L_565 - .L_564)
.L_564:
        /*0004*/ 	.word	0x00000082


	//----- nvinfo : EIATTR_KPARAM_INFO
	.align		4
.L_565:
        /*0008*/ 	.byte	0x04, 0x17
        /*000a*/ 	.short	(.L_567 - .L_566)
.L_566:
        /*000c*/ 	.word	0x00000000
        /*0010*/ 	.short	0x0003
        /*0012*/ 	.short	0x0014
        /*0014*/ 	.byte	0x00, 0xf0, 0x11, 0x00


	//----- nvinfo : EIATTR_KPARAM_INFO
	.align		4
.L_567:
        /*0018*/ 	.byte	0x04, 0x17
        /*001a*/ 	.short	(.L_569 - .L_568)
.L_568:
        /*001c*/ 	.word	0x00000000
        /*0020*/ 	.short	0x0002
        /*0022*/ 	.short	0x0010
        /*0024*/ 	.byte	0x00, 0xf0, 0x11, 0x00


	//----- nvinfo : EIATTR_KPARAM_INFO
	.align		4
.L_569:
        /*0028*/ 	.byte	0x04, 0x17
        /*002a*/ 	.short	(.L_571 - .L_570)
.L_570:
        /*002c*/ 	.word	0x00000000
        /*0030*/ 	.short	0x0001
        /*0032*/ 	.short	0x0008
        /*0034*/ 	.byte	0x00, 0xf5, 0x21, 0x00


	//----- nvinfo : EIATTR_KPARAM_INFO
	.align		4
.L_571:
        /*0038*/ 	.byte	0x04, 0x17
        /*003a*/ 	.short	(.L_573 - .L_572)
.L_572:
        /*003c*/ 	.word	0x00000000
        /*0040*/ 	.short	0x0000
        /*0042*/ 	.short	0x0000
        /*0044*/ 	.byte	0x00, 0xf5, 0x21, 0x00


	//----- nvinfo : EIATTR_SPARSE_MMA_MASK
	.align		4
.L_573:
        /*0048*/ 	.byte	0x03, 0x50
        /*004a*/ 	.short	0x0000


	//----- nvinfo : EIATTR_MAXREG_COUNT
	.align		4
        /*004c*/ 	.byte	0x03, 0x1b
        /*004e*/ 	.short	0x00ff


	//----- nvinfo : EIATTR_MERCURY_ISA_VERSION
	.align		4
        /*0050*/ 	.byte	0x03, 0x5f
        /*0052*/ 	.short	0x0101


	//----- nvinfo : EIATTR_VRC_CTA_INIT_COUNT
	.align		4
        /*0054*/ 	.byte	0x02, 0x4a
	.zero		1
	.zero		1


	//----- nvinfo : EIATTR_EXIT_INSTR_OFFSETS
	.align		4
        /*0058*/ 	.byte	0x04, 0x1c
        /*005a*/ 	.short	(.L_575 - .L_574)


	//   ....[0]....
.L_574:
        /*005c*/ 	.word	0x000002b0


	//----- nvinfo : EIATTR_CBANK_PARAM_SIZE
	.align		4
.L_575:
        /*0060*/ 	.byte	0x03, 0x19
        /*0062*/ 	.short	0x0018


	//----- nvinfo : EIATTR_PARAM_CBANK
	.align		4
        /*0064*/ 	.byte	0x04, 0x0a
        /*0066*/ 	.short	(.L_577 - .L_576)
	.align		4
.L_576:
        /*0068*/ 	.word	index@(.nv.constant0._Z15randomColouringP17curandStateXORWOWPiii)
        /*006c*/ 	.short	0x0380
        /*006e*/ 	.short	0x0018


	//----- nvinfo : EIATTR_SW_WAR
	.align		4
.L_577:
        /*0070*/ 	.byte	0x04, 0x36
        /*0072*/ 	.short	(.L_579 - .L_578)
.L_578:
        /*0074*/ 	.word	0x00000008
.L_579:


//--------------------- .nv.info._Z12setup_kernelP17curandStateXORWOWm --------------------------
	.section	.nv.info._Z12setup_kernelP17curandStateXORWOWm,"",@"SHT_CUDA_INFO"
	.sectionflags	@""
	.align	4


	//----- nvinfo : EIATTR_CUDA_API_VERSION
	.align		4
        /*0000*/ 	.byte	0x04, 0x37
        /*0002*/ 	.short	(.L_581 - .L_580)
.L_580:
        /*0004*/ 	.word	0x00000082


	//----- nvinfo : EIATTR_KPARAM_INFO
	.align		4
.L_581:
        /*0008*/ 	.byte	0x04, 0x17
        /*000a*/ 	.short	(.L_583 - .L_582)
.L_582:
        /*000c*/ 	.word	0x00000000
        /*0010*/ 	.short	0x0001
        /*0012*/ 	.short	0x0008
        /*0014*/ 	.byte	0x00, 0xf0, 0x21, 0x00


	//----- nvinfo : EIATTR_KPARAM_INFO
	.align		4
.L_583:
        /*0018*/ 	.byte	0x04, 0x17
        /*001a*/ 	.short	(.L_585 - .L_584)
.L_584:
        /*001c*/ 	.word	0x00000000
        /*0020*/ 	.short	0x0000
        /*0022*/ 	.short	0x0000
        /*0024*/ 	.byte	0x00, 0xf5, 0x21, 0x00


	//----- nvinfo : EIATTR_SPARSE_MMA_MASK
	.align		4
.L_585:
        /*0028*/ 	.byte	0x03, 0x50
        /*002a*/ 	.short	0x0000


	//----- nvinfo : EIATTR_MAXREG_COUNT
	.align		4
        /*002c*/ 	.byte	0x03, 0x1b
        /*002e*/ 	.short	0x00ff


	//----- nvinfo : EIATTR_MERCURY_ISA_VERSION
	.align		4
        /*0030*/ 	.byte	0x03, 0x5f
        /*0032*/ 	.short	0x0101


	//----- nvinfo : EIATTR_VRC_CTA_INIT_COUNT
	.align		4
        /*0034*/ 	.byte	0x02, 0x4a
	.zero		1
	.zero		1


	//----- nvinfo : EIATTR_EXIT_INSTR_OFFSETS
	.align		4
        /*0038*/ 	.byte	0x04, 0x1c
        /*003a*/ 	.short	(.L_587 - .L_586)


	//   ....[0]....
.L_586:
        /*003c*/ 	.word	0x00000ed0


	//----- nvinfo : EIATTR_CRS_STACK_SIZE
	.align		4
.L_587:
        /*0040*/ 	.byte	0x04, 0x1e
        /*0042*/ 	.short	(.L_589 - .L_588)
.L_588:
        /*0044*/ 	.word	0x00000000


	//----- nvinfo : EIATTR_CBANK_PARAM_SIZE
	.align		4
.L_589:
        /*0048*/ 	.byte	0x03, 0x19
        /*004a*/ 	.short	0x0010


	//----- nvinfo : EIATTR_PARAM_CBANK
	.align		4
        /*004c*/ 	.byte	0x04, 0x0a
        /*004e*/ 	.short	(.L_591 - .L_590)
	.align		4
.L_590:
        /*0050*/ 	.word	index@(.nv.constant0._Z12setup_kernelP17curandStateXORWOWm)
        /*0054*/ 	.short	0x0380
        /*0056*/ 	.short	0x0010


	//----- nvinfo : EIATTR_SW_WAR
	.align		4
.L_591:
        /*0058*/ 	.byte	0x04, 0x36
        /*005a*/ 	.short	(.L_593 - .L_592)
.L_592:
        /*005c*/ 	.word	0x00000008
.L_593:


//--------------------- .nv.callgraph             --------------------------
	.section	.nv.callgraph,"",@"SHT_CUDA_CALLGRAPH"
	.align	4
	.sectionentsize	8
	.align		4
        /*0000*/ 	.word	0x00000000
	.align		4
        /*0004*/ 	.word	0xffffffff
	.align		4
        /*0008*/ 	.word	0x00000000
	.align		4
        /*000c*/ 	.word	0xfffffffe
	.align		4
        /*0010*/ 	.word	0x00000000
	.align		4
        /*0014*/ 	.word	0xfffffffd
	.align		4
        /*0018*/ 	.word	0x00000000
	.align		4
        /*001c*/ 	.word	0xfffffffc


//--------------------- .nv.constant4             --------------------------
	.section	.nv.constant4,"a",@progbits
	.align	8
	.align		8
.nv.constant4:
        /*0000*/ 	.dword	precalc_xorwow_matrix
	.align		8
        /*0008*/ 	.dword	precalc_xorwow_offset_matrix
	.align		8
        /*0010*/ 	.dword	mrg32k3aM1
	.align		8
        /*0018*/ 	.dword	mrg32k3aM2
	.align		8
        /*0020*/ 	.dword	mrg32k3aM1SubSeq
	.align		8
        /*0028*/ 	.dword	mrg32k3aM2SubSeq
	.align		8
        /*0030*/ 	.dword	mrg32k3aM1Seq
	.align		8
        /*0038*/ 	.dword	mrg32k3aM2Seq
	.align		8
        /*0040*/ 	.dword	_ZN34_INTERNAL_e9146632_4_k_cu_a80b5f3d4cuda3std3__45__cpo5beginE
	.align		8
        /*0048*/ 	.dword	_ZN34_INTERNAL_e9146632_4_k_cu_a80b5f3d4cuda3std3__45__cpo3endE
	.align		8
        /*0050*/ 	.dword	_ZN34_INTERNAL_e9146632_4_k_cu_a80b5f3d4cuda3std3__45__cpo6cbeginE
	.align		8
        /*0058*/ 	.dword	_ZN34_INTERNAL_e9146632_4_k_cu_a80b5f3d4cuda3std3__45__cpo4cendE
	.align		8
        /*0060*/ 	.dword	_ZN34_INTERNAL_e9146632_4_k_cu_a80b5f3d4cuda3std3__45__cpo6rbeginE
	.align		8
        /*0068*/ 	.dword	_ZN34_INTERNAL_e9146632_4_k_cu_a80b5f3d4cuda3std3__45__cpo4rendE
	.align		8
        /*0070*/ 	.dword	_ZN34_INTERNAL_e9146632_4_k_cu_a80b5f3d4cuda3std3__45__cpo7crbeginE
	.align		8
        /*0078*/ 	.dword	_ZN34_INTERNAL_e9146632_4_k_cu_a80b5f3d4cuda3std3__45__cpo5crendE
	.align		8
        /*0080*/ 	.dword	_ZN34_INTERNAL_e9146632_4_k_cu_a80b5f3d4cuda3std3__436_GLOBAL__N__e9146632_4_k_cu_a80b5f3d6ignoreE
	.align		8
        /*0088*/ 	.dword	_ZN34_INTERNAL_e9146632_4_k_cu_a80b5f3d4cuda3std3__419piecewise_constructE
	.align		8
        /*0090*/ 	.dword	_ZN34_INTERNAL_e9146632_4_k_cu_a80b5f3d4cuda3std3__48in_placeE
	.align		8
        /*0098*/ 	.dword	_ZN34_INTERNAL_e9146632_4_k_cu_a80b5f3d4cuda3std3__420unreachable_sentinelE
	.align		8
        /*00a0*/ 	.dword	_ZN34_INTERNAL_e9146632_4_k_cu_a80b5f3d4cuda3std3__47nulloptE
	.align		8
        /*00a8*/ 	.dword	_ZN34_INTERNAL_e9146632_4_k_cu_a80b5f3d4cuda3std3__48unexpectE
	.align		8
        /*00b0*/ 	.dword	_ZN34_INTERNAL_e9146632_4_k_cu_a80b5f3d4cuda3std6ranges3__45__cpo4swapE
	.align		8
        /*00b8*/ 	.dword	_ZN34_INTERNAL_e9146632_4_k_cu_a80b5f3d4cuda3std6ranges3__45__cpo9iter_moveE
	.align		8
        /*00c0*/ 	.dword	_ZN34_INTERNAL_e9146632_4_k_cu_a80b5f3d4cuda3std6ranges3__45__cpo5beginE
	.align		8
        /*00c8*/ 	.dword	_ZN34_INTERNAL_e9146632_4_k_cu_a80b5f3d4cuda3std6ranges3__45__cpo3endE
	.align		8
        /*00d0*/ 	.dword	_ZN34_INTERNAL_e9146632_4_k_cu_a80b5f3d4cuda3std6ranges3__45__cpo6cbeginE
	.align		8
        /*00d8*/ 	.dword	_ZN34_INTERNAL_e9146632_4_k_cu_a80b5f3d4cuda3std6ranges3__45__cpo4cendE
	.align		8
        /*00e0*/ 	.dword	_ZN34_INTERNAL_e9146632_4_k_cu_a80b5f3d4cuda3std6ranges3__45__cpo7advanceE
	.align		8
        /*00e8*/ 	.dword	_ZN34_INTERNAL_e9146632_4_k_cu_a80b5f3d4cuda3std6ranges3__45__cpo9iter_swapE
	.align		8
        /*00f0*/ 	.dword	_ZN34_INTERNAL_e9146632_4_k_cu_a80b5f3d4cuda3std6ranges3__45__cpo4nextE
	.align		8
        /*00f8*/ 	.dword	_ZN34_INTERNAL_e9146632_4_k_cu_a80b5f3d4cuda3std6ranges3__45__cpo4prevE
	.align		8
        /*0100*/ 	.dword	_ZN34_INTERNAL_e9146632_4_k_cu_a80b5f3d4cuda3std6ranges3__45__cpo4dataE
	.align		8
        /*0108*/ 	.dword	_ZN34_INTERNAL_e9146632_4_k_cu_a80b5f3d4cuda3std6ranges3__45__cpo5cdataE
	.align		8
        /*0110*/ 	.dword	_ZN34_INTERNAL_e9146632_4_k_cu_a80b5f3d4cuda3std6ranges3__45__cpo4sizeE
	.align		8
        /*0118*/ 	.dword	_ZN34_INTERNAL_e9146632_4_k_cu_a80b5f3d4cuda3std6ranges3__45__cpo5ssizeE
	.align		8
        /*0120*/ 	.dword	_ZN34_INTERNAL_e9146632_4_k_cu_a80b5f3d4cuda3std6ranges3__45__cpo8distanceE
	.align		8
        /*0128*/ 	.dword	_ZN34_INTERNAL_e9146632_4_k_cu_a80b5f3d6thrust24THRUST_300001_SM_1000_NS8cuda_cub3parE
	.align		8
        /*0130*/ 	.dword	_ZN34_INTERNAL_e9146632_4_k_cu_a80b5f3d6thrust24THRUST_300001_SM_1000_NS8cuda_cub10par_nosyncE
	.align		8
        /*0138*/ 	.dword	_ZN34_INTERNAL_e9146632_4_k_cu_a80b5f3d6thrust24THRUST_300001_SM_1000_NS6system6detail10sequential3seqE
	.align		8
        /*0140*/ 	.dword	_ZN34_INTERNAL_e9146632_4_k_cu_a80b5f3d6thrust24THRUST_300001_SM_1000_NS6system3cpp3parE
	.align		8
        /*0148*/ 	.dword	_ZN34_INTERNAL_e9146632_4_k_cu_a80b5f3d6thrust24THRUST_300001_SM_1000_NS12placeholders2_1E
	.align		8
        /*0150*/ 	.dword	_ZN34_INTERNAL_e9146632_4_k_cu_a80b5f3d6thrust24THRUST_300001_SM_1000_NS12placeholders2_2E
	.align		8
        /*0158*/ 	.dword	_ZN34_INTERNAL_e9146632_4_k_cu_a80b5f3d6thrust24THRUST_300001_SM_1000_NS12placeholders2_3E
	.align		8
        /*0160*/ 	.dword	_ZN34_INTERNAL_e9146632_4_k_cu_a80b5f3d6thrust24THRUST_300001_SM_1000_NS12placeholders2_4E
	.align		8
        /*0168*/ 	.dword	_ZN34_INTERNAL_e9146632_4_k_cu_a80b5f3d6thrust24THRUST_300001_SM_1000_NS12placeholders2_5E
	.align		8
        /*0170*/ 	.dword	_ZN34_INTERNAL_e9146632_4_k_cu_a80b5f3d6thrust24THRUST_300001_SM_1000_NS12placeholders2_6E
	.align		8
        /*0178*/ 	.dword	_ZN34_INTERNAL_e9146632_4_k_cu_a80b5f3d6thrust24THRUST_300001_SM_1000_NS12placeholders2_7E
	.align		8
        /*0180*/ 	.dword	_ZN34_INTERNAL_e9146632_4_k_cu_a80b5f3d6thrust24THRUST_300001_SM_1000_NS12placeholders2_8E
	.align		8
        /*0188*/ 	.dword	_ZN34_INTERNAL_e9146632_4_k_cu_a80b5f3d6thrust24THRUST_300001_SM_1000_NS12placeholders2_9E
	.align		8
        /*0190*/ 	.dword	_ZN34_INTERNAL_e9146632_4_k_cu_a80b5f3d6thrust24THRUST_300001_SM_1000_NS12placeholders3_10E
	.align		8
        /*0198*/ 	.dword	_ZN34_INTERNAL_e9146632_4_k_cu_a80b5f3d6thrust24THRUST_300001_SM_1000_NS3seqE
	.align		8
        /*01a0*/ 	.dword	_ZN34_INTERNAL_e9146632_4_k_cu_a80b5f3d6thrust24THRUST_300001_SM_1000_NS6deviceE


//--------------------- .nv.constant3             --------------------------
	.section	.nv.constant3,"a",@progbits
	.align	8
.nv.constant3:
	.type		__cr_lgamma_table,@object
	.size		__cr_lgamma_table,(.L_8 - __cr_lgamma_table)
__cr_lgamma_table:
        /*0000*/ 	.byte	0x00, 0x00, 0x00, 0x00, 0x00, 0x00, 0x00, 0x00, 0x00, 0x00, 0x00, 0x00, 0x00, 0x00, 0x00, 0x00
        /*0010*/ 	.byte	0xef, 0x39, 0xfa, 0xfe, 0x42, 0x2e, 0xe6, 0x3f, 0x02, 0x20, 0x2a, 0xfa, 0x0b, 0xab, 0xfc, 0x3f
        /*0020*/ 	.byte	0xf9, 0x2c, 0x92, 0x7c, 0xa7, 0x6c, 0x09, 0x40, 0xc9, 0x79, 0x44, 0x3c, 0x64, 0x26, 0x13, 0x40
        /*0030*/ 	.byte	0xca, 0x01, 0xcf, 0x3a, 0x27, 0x51, 0x1a, 0x40, 0x30, 0xcc, 0x2d, 0xf3, 0xe1, 0x0c, 0x21, 0x40
        /*0040*/ 	.byte	0x0d, 0xb7, 0xfc, 0x82, 0x8e, 0x35, 0x25, 0x40
.L_8:


//--------------------- .text._ZN3cub18CUB_300001_SM_10006detail6reduce28DeviceReduceSingleTileKernelINS2_10policy_hubIiyN4cuda3std3__44plusIiEEE10Policy1000EPiSC_iS9_iiNS7_10__identityEEEvT0_T1_T2_T3_T4_T6_ --------------------------
	.section	.text._ZN3cub18CUB_300001_SM_10006detail6reduce28DeviceReduceSingleTileKernelINS2_10policy_hubIiyN4cuda3std3__44plusIiEEE10Policy1000EPiSC_iS9_iiNS7_10__identityEEEvT0_T1_T2_T3_T4_T6_,"ax",@progbits
	.align	128
        .global         _ZN3cub18CUB_300001_SM_10006detail6reduce28DeviceReduceSingleTileKernelINS2_10policy_hubIiyN4cuda3std3__44plusIiEEE10Policy1000EPiSC_iS9_iiNS7_10__identityEEEvT0_T1_T2_T3_T4_T6_
        .type           _ZN3cub18CUB_300001_SM_10006detail6reduce28DeviceReduceSingleTileKernelINS2_10policy_hubIiyN4cuda3std3__44plusIiEEE10Policy1000EPiSC_iS9_iiNS7_10__identityEEEvT0_T1_T2_T3_T4_T6_,@function
        .size           _ZN3cub18CUB_300001_SM_10006detail6reduce28DeviceReduceSingleTileKernelINS2_10policy_hubIiyN4cuda3std3__44plusIiEEE10Policy1000EPiSC_iS9_iiNS7_10__identityEEEvT0_T1_T2_T3_T4_T6_,(.L_x_964 - _ZN3cub18CUB_300001_SM_10006detail6reduce28DeviceReduceSingleTileKernelINS2_10policy_hubIiyN4cuda3std3__44plusIiEEE10Policy1000EPiSC_iS9_iiNS7_10__identityEEEvT0_T1_T2_T3_T4_T6_)
        .other          _ZN3cub18CUB_300001_SM_10006detail6reduce28DeviceReduceSingleTileKernelINS2_10policy_hubIiyN4cuda3std3__44plusIiEEE10Policy1000EPiSC_iS9_iiNS7_10__identityEEEvT0_T1_T2_T3_T4_T6_,@"STO_CUDA_ENTRY STV_DEFAULT"
_ZN3cub18CUB_300001_SM_10006detail6reduce28DeviceReduceSingleTileKernelINS2_10policy_hubIiyN4cuda3std3__44plusIiEEE10Policy1000EPiSC_iS9_iiNS7_10__identityEEEvT0_T1_T2_T3_T4_T6_:
.text._ZN3cub18CUB_300001_SM_10006detail6reduce28DeviceReduceSingleTileKernelINS2_10policy_hubIiyN4cuda3std3__44plusIiEEE10Policy1000EPiSC_iS9_iiNS7_10__identityEEEvT0_T1_T2_T3_T4_T6_:
[----:B------:R-:W-:Y:S01]  /*0000*/  LDC R1, c[0x0][0x37c] ;  /* 0x0000df00ff017b82 */ /* 0x000fe20000000800 */
[----:B------:R-:W0:Y:S01]  /*0010*/  LDCU UR4, c[0x0][0x390] ;  /* 0x00007200ff0477ac */ /* 0x000e220008000800 */
[----:B------:R-:W1:Y:S01]  /*0020*/  LDCU.64 UR6, c[0x0][0x358] ;  /* 0x00006b00ff0677ac */ /* 0x000e620008000a00 */
[----:B0-----:R-:W-:-:S05]  /*0030*/  IMAD.U32 R20, RZ, RZ, UR4 ;  /* 0x00000004ff147e24 */ /* 0x001fca000f8e00ff */
[----:B------:R-:W-:-:S13]  /*0040*/  ISETP.NE.AND P0, PT, R20, RZ, PT ;  /* 0x000000ff1400720c */ /* 0x000fda0003f05270 */
[----:B-1----:R-:W-:Y:S05]  /*0050*/  @P0 BRA `(.L_x_0) ;  /* 0x00000000001c0947 */ /* 0x002fea0003800000 */
[----:B------:R-:W0:Y:S02]  /*0060*/  S2R R0, SR_TID.X ;  /* 0x0000000000007919 */ /* 0x000e240000002100 */
[----:B0-----:R-:W-:-:S13]  /*0070*/  ISETP.NE.AND P0, PT, R0, RZ, PT ;  /* 0x000000ff0000720c */ /* 0x001fda0003f05270 */
[----:B------:R-:W-:Y:S05]  /*0080*/  @P0 EXIT ;  /* 0x000000000000094d */ /* 0x000fea0003800000 */
[----:B------:R-:W0:Y:S08]  /*0090*/  LDC R5, c[0x0][0x398] ;  /* 0x0000e600ff057b82 */ /* 0x000e300000000800 */
[----:B------:R-:W0:Y:S02]  /*00a0*/  LDC.64 R2, c[0x0][0x388] ;  /* 0x0000e200ff027b82 */ /* 0x000e240000000a00 */
[----:B0-----:R-:W-:Y:S01]  /*00b0*/  STG.E desc[UR6][R2.64], R5 ;  /* 0x0000000502007986 */ /* 0x001fe2000c101906 */
[----:B------:R-:W-:Y:S05]  /*00c0*/  EXIT ;  /* 0x000000000000794d */ /* 0x000fea0003800000 */
.L_x_0:
[----:B------:R-:W0:Y:S01]  /*00d0*/  LDCU UR4, c[0x0][0x380] ;  /* 0x00007000ff0477ac */ /* 0x000e220008000800 */
[----:B------:R-:W-:Y:S01]  /*00e0*/  BSSY.RECONVERGENT B0, `(.L_x_1) ;  /* 0x0000385000007945 */ /* 0x000fe20003800200 */
[----:B0-----:R-:W-:-:S09]  /*00f0*/  ULOP3.LUT UP0, URZ, UR4, 0xf, URZ, 0xc0, !UPT ;  /* 0x0000000f04ff7892 */ /* 0x001fd2000f80c0ff */
[----:B------:R-:W-:Y:S05]  /*0100*/  BRA.U UP0, `(.L_x_2) ;  /* 0x0000001900d87547 */ /* 0x000fea000b800000 */
[----:B------:R-:W-:-:S13]  /*0110*/  ISETP.GT.AND P0, PT, R20, 0xfff, PT ;  /* 0x00000fff1400780c */ /* 0x000fda0003f04270 */
[----:B------:R-:W-:Y:S05]  /*0120*/  @P0 BRA `(.L_x_3) ;  /* 0x0000000c008c0947 */ /* 0x000fea0003800000 */
[----:B------:R-:W0:Y:S01]  /*0130*/  S2R R9, SR_TID.X ;  /* 0x0000000000097919 */ /* 0x000e220000002100 */
[----:B------:R-:W-:Y:S01]  /*0140*/  BSSY.RECONVERGENT B1, `(.L_x_4) ;  /* 0x0000009000017945 */ /* 0x000fe20003800200 */
[----:B------:R-:W-:Y:S01]  /*0150*/  IMAD.MOV.U32 R0, RZ, RZ, RZ ;  /* 0x000000ffff007224 */ /* 0x000fe200078e00ff */
[----:B0-----:R-:W-:Y:S01]  /*0160*/  ISETP.GE.AND P0, PT, R9, R20, PT ;  /* 0x000000140900720c */ /* 0x001fe20003f06270 */
[----:B------:R-:W-:-:S12]  /*0170*/  IMAD.MOV.U32 R11, RZ, RZ, R9 ;  /* 0x000000ffff0b7224 */ /* 0x000fd800078e0009 */
[----:B------:R-:W-:Y:S05]  /*0180*/  @P0 BRA `(.L_x_5) ;  /* 0x0000000000100947 */ /* 0x000fea0003800000 */
[----:B------:R-:W0:Y:S02]  /*0190*/  LDC.64 R2, c[0x0][0x380] ;  /* 0x0000e000ff027b82 */ /* 0x000e240000000a00 */
[----:B0-----:R-:W-:-:S05]  /*01a0*/  IMAD.WIDE.U32 R2, R9, 0x4, R2 ;  /* 0x0000000409027825 */ /* 0x001fca00078e0002 */
[----:B------:R0:W5:Y:S01]  /*01b0*/  LDG.E.CONSTANT R0, desc[UR6][R2.64] ;  /* 0x0000000602007981 */ /* 0x000162000c1e9900 */
[----:B------:R-:W-:-:S07]  /*01c0*/  VIADD R11, R9, 0x100 ;  /* 0x00000100090b7836 */ /* 0x000fce0000000000 */
.L_x_5:
[----:B------:R-:W-:Y:S05]  /*01d0*/  BSYNC.RECONVERGENT B1 ;  /* 0x0000000000017941 */ /* 0x000fea0003800200 */
.L_x_4:
[----:B------:R-:W-:Y:S01]  /*01e0*/  ISETP.GE.AND P0, PT, R11, R20, PT ;  /* 0x000000140b00720c */ /* 0x000fe20003f06270 */
[----:B------:R-:W-:-:S12]  /*01f0*/  BSSY.RECONVERGENT B1, `(.L_x_6) ;  /* 0x0000066000017945 */ /* 0x000fd80003800200 */
[----:B------:R-:W-:Y:S05]  /*0200*/  @P0 BRA `(.L_x_7) ;  /* 0x0000000400900947 */ /* 0x000fea0003800000 */
[----:B0-----:R-:W-:Y:S01]  /*0210*/  LOP3.LUT R3, RZ, R11, RZ, 0x33, !PT ;  /* 0x0000000bff037212 */ /* 0x001fe200078e33ff */
[----:B------:R-:W-:Y:S04]  /*0220*/  BSSY.RECONVERGENT B2, `(.L_x_8) ;  /* 0x0000015000027945 */ /* 0x000fe80003800200 */
[----:B------:R-:W-:-:S05]  /*0230*/  IMAD.IADD R4, R3, 0x1, R20 ;  /* 0x0000000103047824 */ /* 0x000fca00078e0214 */
[C---:B------:R-:W-:Y:S02]  /*0240*/  LOP3.LUT R2, R4.reuse, 0x300, RZ, 0xc0, !PT ;  /* 0x0000030004027812 */ /* 0x040fe400078ec0ff */
[----:B------:R-:W-:Y:S02]  /*0250*/  ISETP.GE.U32.AND P1, PT, R4, 0x300, PT ;  /* 0x000003000400780c */ /* 0x000fe40003f26070 */
[----:B------:R-:W-:-:S13]  /*0260*/  ISETP.NE.AND P0, PT, R2, 0x300, PT ;  /* 0x000003000200780c */ /* 0x000fda0003f05270 */
[----:B------:R-:W-:Y:S05]  /*0270*/  @!P0 BRA `(.L_x_9) ;  /* 0x00000000003c8947 */ /* 0x000fea0003800000 */
[----:B------:R-:W0:Y:S01]  /*0280*/  LDC.64 R2, c[0x0][0x380] ;  /* 0x0000e000ff027b82 */ /* 0x000e220000000a00 */
[----:B------:R-:W-:-:S04]  /*0290*/  LEA.HI R4, R4, 0x1, RZ, 0x18 ;  /* 0x0000000104047811 */ /* 0x000fc800078fc0ff */
[----:B------:R-:W-:-:S05]  /*02a0*/  LOP3.LUT R4, R4, 0x3, RZ, 0xc0, !PT ;  /* 0x0000000304047812 */ /* 0x000fca00078ec0ff */
[----:B------:R-:W-:Y:S02]  /*02b0*/  IMAD.MOV R4, RZ, RZ, -R4 ;  /* 0x000000ffff047224 */ /* 0x000fe400078e0a04 */
[----:B0-----:R-:W-:-:S04]  /*02c0*/  IMAD.WIDE.U32 R2, R11, 0x4, R2 ;  /* 0x000000040b027825 */ /* 0x001fc800078e0002 */
[----:B------:R-:W-:-:S07]  /*02d0*/  IMAD.MOV.U32 R5, RZ, RZ, R3 ;  /* 0x000000ffff057224 */ /* 0x000fce00078e0003 */
.L_x_10:
[----:B------:R-:W-:-:S06]  /*02e0*/  IMAD.MOV.U32 R3, RZ, RZ, R5 ;  /* 0x000000ffff037224 */ /* 0x000fcc00078e0005 */
[----:B------:R0:W2:Y:S01]  /*02f0*/  LDG.E.CONSTANT R3, desc[UR6][R2.64] ;  /* 0x0000000602037981 */ /* 0x0000a2000c1e9900 */
[----:B------:R-:W-:Y:S02]  /*0300*/  VIADD R4, R4, 0x1 ;  /* 0x0000000104047836 */ /* 0x000fe40000000000 */
[----:B------:R-:W-:-:S03]  /*0310*/  VIADD R11, R11, 0x100 ;  /* 0x000001000b0b7836 */ /* 0x000fc60000000000 */
[----:B------:R-:W-:Y:S02]  /*0320*/  ISETP.NE.AND P0, PT, R4, RZ, PT ;  /* 0x000000ff0400720c */ /* 0x000fe40003f05270 */
[----:B0-----:R-:W-:-:S05]  /*0330*/  IADD3 R2, P2, PT, R2, 0x400, RZ ;  /* 0x0000040002027810 */ /* 0x001fca0007f5e0ff */
[----:B------:R-:W-:Y:S02]  /*0340*/  IMAD.X R5, RZ, RZ, R5, P2 ;  /* 0x000000ffff057224 */ /* 0x000fe400010e0605 */
[----:B--2--5:R-:W-:-:S04]  /*0350*/  IMAD.IADD R0, R3, 0x1, R0 ;  /* 0x0000000103007824 */ /* 0x024fc800078e0200 */
[----:B------:R-:W-:Y:S05]  /*0360*/  @P0 BRA `(.L_x_10) ;  /* 0xfffffffc00dc0947 */ /* 0x000fea000383ffff */
.L_x_9:
[----:B------:R-:W-:Y:S05]  /*0370*/  BSYNC.RECONVERGENT B2 ;  /* 0x0000000000027941 */ /* 0x000fea0003800200 */
.L_x_8:
[----:B------:R-:W-:Y:S05]  /*0380*/  @!P1 BRA `(.L_x_7) ;  /* 0x0000000400309947 */ /* 0x000fea0003800000 */
[----:B------:R-:W-:Y:S01]  /*0390*/  IMAD.IADD R2, R20, 0x1, -R11 ;  /* 0x0000000114027824 */ /* 0x000fe200078e0a0b */
[----:B------:R-:W-:Y:S01]  /*03a0*/  BSSY.RECONVERGENT B2, `(.L_x_11) ;  /* 0x0000029000027945 */ /* 0x000fe20003800200 */
[----:B------:R-:W-:-:S03]  /*03b0*/  PLOP3.LUT P0, PT, PT, PT, PT, 0x80, 0x8 ;  /* 0x000000000008781c */ /* 0x000fc60003f0f070 */
[----:B------:R-:W-:-:S13]  /*03c0*/  ISETP.GT.AND P1, PT, R2, 0xc00, PT ;  /* 0x00000c000200780c */ /* 0x000fda0003f24270 */
[----:B------:R-:W-:Y:S05]  /*03d0*/  @!P1 BRA `(.L_x_12) ;  /* 0x0000000000949947 */ /* 0x000fea0003800000 */
[----:B------:R-:W-:Y:S01]  /*03e0*/  PLOP3.LUT P0, PT, PT, PT, PT, 0x8, 0x80 ;  /* 0x000000000080781c */ /* 0x000fe20003f0e170 */
[----:B------:R-:W-:-:S12]  /*03f0*/  VIADD R8, R20, 0xfffff400 ;  /* 0xfffff40014087836 */ /* 0x000fd80000000000 */
.L_x_13:
[----:B------:R-:W0:Y:S01]  /*0400*/  LDC.64 R4, c[0x0][0x380] ;  /* 0x0000e000ff047b82 */ /* 0x000e220000000a00 */
[C---:B------:R-:W-:Y:S02]  /*0410*/  VIADD R7, R11.reuse, 0x400 ;  /* 0x000004000b077836 */ /* 0x040fe40000000000 */
[C---:B------:R-:W-:Y:S02]  /*0420*/  VIADD R3, R11.reuse, 0x800 ;  /* 0x000008000b037836 */ /* 0x040fe40000000000 */
[----:B0-----:R-:W-:-:S05]  /*0430*/  IMAD.WIDE R22, R11, 0x4, R4 ;  /* 0x000000040b167825 */ /* 0x001fca00078e0204 */
[----:B------:R-:W2:Y:S01]  /*0440*/  LDG.E.CONSTANT R13, desc[UR6][R22.64] ;  /* 0x00000006160d7981 */ /* 0x000ea2000c1e9900 */
[----:B------:R-:W-:-:S03]  /*0450*/  IMAD.WIDE R6, R7, 0x4, R4 ;  /* 0x0000000407067825 */ /* 0x000fc600078e0204 */
[----:B------:R-:W2:Y:S04]  /*0460*/  LDG.E.CONSTANT R10, desc[UR6][R22.64+0x400] ;  /* 0x00040006160a7981 */ /* 0x000ea8000c1e9900 */
[----:B------:R-:W3:Y:S04]  /*0470*/  LDG.E.CONSTANT R12, desc[UR6][R22.64+0x800] ;  /* 0x00080006160c7981 */ /* 0x000ee8000c1e9900 */
[----:B------:R-:W3:Y:S01]  /*0480*/  LDG.E.CONSTANT R19, desc[UR6][R22.64+0xc00] ;  /* 0x000c000616137981 */ /* 0x000ee2000c1e9900 */
[----:B------:R-:W-:-:S03]  /*0490*/  IMAD.WIDE R2, R3, 0x4, R4 ;  /* 0x0000000403027825 */ /* 0x000fc600078e0204 */
[----:B------:R-:W4:Y:S04]  /*04a0*/  LDG.E.CONSTANT R16, desc[UR6][R6.64] ;  /* 0x0000000606107981 */ /* 0x000f28000c1e9900 */
[----:B------:R-:W4:Y:S01]  /*04b0*/  LDG.E.CONSTANT R15, desc[UR6][R6.64+0x400] ;  /* 0x00040006060f7981 */ /* 0x000f22000c1e9900 */
[----:B------:R-:W-:-:S03]  /*04c0*/  VIADD R25, R11, 0xc00 ;  /* 0x00000c000b197836 */ /* 0x000fc60000000000 */
[----:B------:R-:W4:Y:S04]  /*04d0*/  LDG.E.CONSTANT R14, desc[UR6][R6.64+0x800] ;  /* 0x00080006060e7981 */ /* 0x000f28000c1e9900 */
[----:B------:R-:W4:Y:S01]  /*04e0*/  LDG.E.CONSTANT R21, desc[UR6][R6.64+0xc00] ;  /* 0x000c000606157981 */ /* 0x000f22000c1e9900 */
[----:B------:R-:W-:-:S03]  /*04f0*/  IMAD.WIDE R4, R25, 0x4, R4 ;  /* 0x0000000419047825 */ /* 0x000fc600078e0204 */
[----:B------:R-:W4:Y:S04]  /*0500*/  LDG.E.CONSTANT R18, desc[UR6][R2.64] ;  /* 0x0000000602127981 */ /* 0x000f28000c1e9900 */
[----:B------:R-:W4:Y:S04]  /*0510*/  LDG.E.CONSTANT R17, desc[UR6][R2.64+0x400] ;  /* 0x0004000602117981 */ /* 0x000f28000c1e9900 */
[----:B------:R-:W4:Y:S04]  /*0520*/  LDG.E.CONSTANT R23, desc[UR6][R2.64+0x800] ;  /* 0x0008000602177981 */ /* 0x000f28000c1e9900 */
[----:B------:R-:W4:Y:S04]  /*0530*/  LDG.E.CONSTANT R24, desc[UR6][R2.64+0xc00] ;  /* 0x000c000602187981 */ /* 0x000f28000c1e9900 */
[----:B------:R-:W4:Y:S04]  /*0540*/  LDG.E.CONSTANT R25, desc[UR6][R4.64] ;  /* 0x0000000604197981 */ /* 0x000f28000c1e9900 */
[----:B------:R-:W4:Y:S04]  /*0550*/  LDG.E.CONSTANT R26, desc[UR6][R4.64+0x400] ;  /* 0x00040006041a7981 */ /* 0x000f28000c1e9900 */
[----:B------:R-:W4:Y:S04]  /*0560*/  LDG.E.CONSTANT R22, desc[UR6][R4.64+0x800] ;  /* 0x0008000604167981 */ /* 0x000f28000c1e9900 */
[----:B------:R-:W4:Y:S01]  /*0570*/  LDG.E.CONSTANT R27, desc[UR6][R4.64+0xc00] ;  /* 0x000c0006041b7981 */ /* 0x000f22000c1e9900 */
[----:B------:R-:W-:-:S05]  /*0580*/  VIADD R11, R11, 0x1000 ;  /* 0x000010000b0b7836 */ /* 0x000fca0000000000 */
[----:B------:R-:W-:Y:S02]  /*0590*/  ISETP.GE.AND P1, PT, R11, R8, PT ;  /* 0x000000080b00720c */ /* 0x000fe40003f26270 */
[----:B--2--5:R-:W-:-:S04]  /*05a0*/  IADD3 R10, PT, PT, R10, R13, R0 ;  /* 0x0000000d0a0a7210 */ /* 0x024fc80007ffe000 */
[----:B---3--:R-:W-:-:S04]  /*05b0*/  IADD3 R10, PT, PT, R19, R12, R10 ;  /* 0x0000000c130a7210 */ /* 0x008fc80007ffe00a */
[----:B----4-:R-:W-:-:S04]  /*05c0*/  IADD3 R10, PT, PT, R15, R16, R10 ;  /* 0x000000100f0a7210 */ /* 0x010fc80007ffe00a */
[----:B------:R-:W-:-:S04]  /*05d0*/  IADD3 R10, PT, PT, R21, R14, R10 ;  /* 0x0000000e150a7210 */ /* 0x000fc80007ffe00a */
[----:B------:R-:W-:-:S04]  /*05e0*/  IADD3 R10, PT, PT, R17, R18, R10 ;  /* 0x00000012110a7210 */ /* 0x000fc80007ffe00a */
[----:B------:R-:W-:-:S04]  /*05f0*/  IADD3 R10, PT, PT, R24, R23, R10 ;  /* 0x00000017180a7210 */ /* 0x000fc80007ffe00a */
[----:B------:R-:W-:-:S04]  /*0600*/  IADD3 R25, PT, PT, R26, R25, R10 ;  /* 0x000000191a197210 */ /* 0x000fc80007ffe00a */
[----:B------:R-:W-:Y:S01]  /*0610*/  IADD3 R0, PT, PT, R27, R22, R25 ;  /* 0x000000161b007210 */ /* 0x000fe20007ffe019 */
[----:B------:R-:W-:Y:S06]  /*0620*/  @!P1 BRA `(.L_x_13) ;  /* 0xfffffffc00749947 */ /* 0x000fec000383ffff */
.L_x_12:
[----:B------:R-:W-:Y:S05]  /*0630*/  BSYNC.RECONVERGENT B2 ;  /* 0x0000000000027941 */ /* 0x000fea0003800200 */
.L_x_11:
[----:B------:R-:W-:Y:S01]  /*0640*/  IMAD.IADD R2, R20, 0x1, -R11 ;  /* 0x0000000114027824 */ /* 0x000fe200078e0a0b */
[----:B------:R-:W-:Y:S04]  /*0650*/  BSSY.RECONVERGENT B2, `(.L_x_14) ;  /* 0x0000015000027945 */ /* 0x000fe80003800200 */
[----:B------:R-:W-:-:S13]  /*0660*/  ISETP.GT.AND P1, PT, R2, 0x400, PT ;  /* 0x000004000200780c */ /* 0x000fda0003f24270 */
[----:B------:R-:W-:Y:S05]  /*0670*/  @!P1 BRA `(.L_x_15) ;  /* 0x0000000000489947 */ /* 0x000fea0003800000 */
[----:B------:R-:W0:Y:S01]  /*0680*/  LDC.64 R4, c[0x0][0x380] ;  /* 0x0000e000ff047b82 */ /* 0x000e220000000a00 */
[C---:B------:R-:W-:Y:S02]  /*0690*/  VIADD R13, R11.reuse, 0x400 ;  /* 0x000004000b0d7836 */ /* 0x040fe40000000000 */
[----:B0-----:R-:W-:-:S05]  /*06a0*/  IMAD.WIDE R2, R11, 0x4, R4 ;  /* 0x000000040b027825 */ /* 0x001fca00078e0204 */
[----:B------:R-:W2:Y:S01]  /*06b0*/  LDG.E.CONSTANT R7, desc[UR6][R2.64] ;  /* 0x0000000602077981 */ /* 0x000ea2000c1e9900 */
[----:B------:R-:W-:-:S03]  /*06c0*/  IMAD.WIDE R4, R13, 0x4, R4 ;  /* 0x000000040d047825 */ /* 0x000fc600078e0204 */
[----:B------:R-:W2:Y:S04]  /*06d0*/  LDG.E.CONSTANT R6, desc[UR6][R2.64+0x400] ;  /* 0x0004000602067981 */ /* 0x000ea8000c1e9900 */
[----:B------:R-:W3:Y:S04]  /*06e0*/  LDG.E.CONSTANT R13, desc[UR6][R2.64+0x800] ;  /* 0x00080006020d7981 */ /* 0x000ee8000c1e9900 */
[----:B------:R-:W3:Y:S04]  /*06f0*/  LDG.E.CONSTANT R8, desc[UR6][R2.64+0xc00] ;  /* 0x000c000602087981 */ /* 0x000ee8000c1e9900 */
[----:B------:R-:W4:Y:S04]  /*0700*/  LDG.E.CONSTANT R15, desc[UR6][R4.64] ;  /* 0x00000006040f7981 */ /* 0x000f28000c1e9900 */
[----:B------:R-:W4:Y:S04]  /*0710*/  LDG.E.CONSTANT R10, desc[UR6][R4.64+0x400] ;  /* 0x00040006040a7981 */ /* 0x000f28000c1e9900 */
[----:B------:R-:W4:Y:S04]  /*0720*/  LDG.E.CONSTANT R17, desc[UR6][R4.64+0x800] ;  /* 0x0008000604117981 */ /* 0x000f28000c1e9900 */
[----:B------:R-:W4:Y:S01]  /*0730*/  LDG.E.CONSTANT R12, desc[UR6][R4.64+0xc00] ;  /* 0x000c0006040c7981 */ /* 0x000f22000c1e9900 */
[----:B------:R-:W-:Y:S01]  /*0740*/  PLOP3.LUT P0, PT, PT, PT, PT, 0x8, 0x80 ;  /* 0x000000000080781c */ /* 0x000fe20003f0e170 */
[----:B------:R-:W-:Y:S01]  /*0750*/  VIADD R11, R11, 0x800 ;  /* 0x000008000b0b7836 */ /* 0x000fe20000000000 */
[----:B--2--5:R-:W-:-:S04]  /*0760*/  IADD3 R6, PT, PT, R6, R7, R0 ;  /* 0x0000000706067210 */ /* 0x024fc80007ffe000 */
[----:B---3--:R-:W-:-:S04]  /*0770*/  IADD3 R6, PT, PT, R8, R13, R6 ;  /* 0x0000000d08067210 */ /* 0x008fc80007ffe006 */
[----:B----4-:R-:W-:-:S04]  /*0780*/  IADD3 R6, PT, PT, R10, R15, R6 ;  /* 0x0000000f0a067210 */ /* 0x010fc80007ffe006 */
[----:B------:R-:W-:-:S07]  /*0790*/  IADD3 R0, PT, PT, R12, R17, R6 ;  /* 0x000000110c007210 */ /* 0x000fce0007ffe006 */
.L_x_15:
[----:B------:R-:W-:Y:S05]  /*07a0*/  BSYNC.RECONVERGENT B2 ;  /* 0x0000000000027941 */ /* 0x000fea0003800200 */
.L_x_14:
[----:B------:R-:W-:-:S13]  /*07b0*/  ISETP.LT.OR P0, PT, R11, R20, P0 ;  /* 0x000000140b00720c */ /* 0x000fda0000701670 */
[----:B------:R-:W-:Y:S05]  /*07c0*/  @!P0 BRA `(.L_x_7) ;  /* 0x0000000000208947 */ /* 0x000fea0003800000 */
[----:B------:R-:W0:Y:S02]  /*07d0*/  LDC.64 R2, c[0x0][0x380] ;  /* 0x0000e000ff027b82 */ /* 0x000e240000000a00 */
[----:B0-----:R-:W-:-:S05]  /*07e0*/  IMAD.WIDE R2, R11, 0x4, R2 ;  /* 0x000000040b027825 */ /* 0x001fca00078e0202 */
[----:B------:R-:W2:Y:S04]  /*07f0*/  LDG.E.CONSTANT R5, desc[UR6][R2.64] ;  /* 0x0000000602057981 */ /* 0x000ea8000c1e9900 */
[----:B------:R-:W2:Y:S04]  /*0800*/  LDG.E.CONSTANT R4, desc[UR6][R2.64+0x400] ;  /* 0x0004000602047981 */ /* 0x000ea8000c1e9900 */
[----:B------:R-:W3:Y:S04]  /*0810*/  LDG.E.CONSTANT R7, desc[UR6][R2.64+0x800] ;  /* 0x0008000602077981 */ /* 0x000ee8000c1e9900 */
[----:B------:R-:W3:Y:S01]  /*0820*/  LDG.E.CONSTANT R6, desc[UR6][R2.64+0xc00] ;  /* 0x000c000602067981 */ /* 0x000ee2000c1e9900 */
[----:B--2--5:R-:W-:-:S04]  /*0830*/  IADD3 R0, PT, PT, R4, R5, R0 ;  /* 0x0000000504007210 */ /* 0x024fc80007ffe000 */
[----:B---3--:R-:W-:-:S07]  /*0840*/  IADD3 R0, PT, PT, R6, R7, R0 ;  /* 0x0000000706007210 */ /* 0x008fce0007ffe000 */
.L_x_7:
[----:B------:R-:W-:Y:S05]  /*0850*/  BSYNC.RECONVERGENT B1 ;  /* 0x0000000000017941 */ /* 0x000fea0003800200 */
.L_x_6:
[----:B------:R-:W-:-:S13]  /*0860*/  ISETP.GE.AND P0, PT, R20, 0x100, PT ;  /* 0x000001001400780c */ /* 0x000fda0003f06270 */
[----:B------:R-:W-:Y:S05]  /*0870*/  @!P0 BRA `(.L_x_16) ;  /* 0x0000000000ac8947 */ /* 0x000fea0003800000 */
[----:B------:R-:W1:Y:S01]  /*0880*/  S2R R6, SR_LANEID ;  /* 0x0000000000067919 */ /* 0x000e620000000000 */
[----:B0----5:R-:W0:Y:S01]  /*0890*/  SHFL.DOWN PT, R2, R0, 0x1, 0x1f ;  /* 0x08201f0000027f89 */ /* 0x021e2200000e0000 */
[C---:B-1----:R-:W-:Y:S02]  /*08a0*/  ISETP.GT.AND P0, PT, R6.reuse, 0x1e, PT ;  /* 0x0000001e0600780c */ /* 0x042fe40003f04270 */
[----:B------:R-:W-:Y:S02]  /*08b0*/  ISETP.NE.AND P1, PT, R6, RZ, PT ;  /* 0x000000ff0600720c */ /* 0x000fe40003f25270 */
[----:B0-----:R-:W-:Y:S02]  /*08c0*/  SEL R3, R2, RZ, !P0 ;  /* 0x000000ff02037207 */ /* 0x001fe40004000000 */
[----:B------:R-:W-:-:S03]  /*08d0*/  ISETP.GT.AND P0, PT, R6, 0x1d, PT ;  /* 0x0000001d0600780c */ /* 0x000fc60003f04270 */
[----:B------:R-:W-:-:S05]  /*08e0*/  IMAD.IADD R3, R3, 0x1, R0 ;  /* 0x0000000103037824 */ /* 0x000fca00078e0200 */
[----:B------:R-:W0:Y:S01]  /*08f0*/  SHFL.DOWN PT, R2, R3, 0x2, 0x1f ;  /* 0x08401f0003027f89 */ /* 0x000e2200000e0000 */
[----:B------:R-:W1:Y:S01]  /*0900*/  @!P1 S2R R7, SR_CgaCtaId ;  /* 0x0000000000079919 */ /* 0x000e620000008800 */
[----:B0-----:R-:W-:Y:S02]  /*0910*/  SEL R2, R2, RZ, !P0 ;  /* 0x000000ff02027207 */ /* 0x001fe40004000000 */
[----:B------:R-:W-:-:S03]  /*0920*/  ISETP.GT.AND P0, PT, R6, 0x1b, PT ;  /* 0x0000001b0600780c */ /* 0x000fc60003f04270 */
[----:B------:R-:W-:-:S05]  /*0930*/  IMAD.IADD R2, R3, 0x1, R2 ;  /* 0x0000000103027824 */ /* 0x000fca00078e0202 */
[----:B------:R-:W0:Y:S02]  /*0940*/  SHFL.DOWN PT, R4, R2, 0x4, 0x1f ;  /* 0x08801f0002047f89 */ /* 0x000e2400000e0000 */
[----:B0-----:R-:W-:Y:S02]  /*0950*/  SEL R5, R4, RZ, !P0 ;  /* 0x000000ff04057207 */ /* 0x001fe40004000000 */
[----:B------:R-:W-:Y:S02]  /*0960*/  ISETP.GT.AND P0, PT, R6, 0x17, PT ;  /* 0x000000170600780c */ /* 0x000fe40003f04270 */
[----:B------:R-:W-:Y:S01]  /*0970*/  @!P1 MOV R4, 0x400 ;  /* 0x0000040000049802 */ /* 0x000fe20000000f00 */
[----:B------:R-:W-:Y:S01]  /*0980*/  IMAD.IADD R5, R2, 0x1, R5 ;  /* 0x0000000102057824 */ /* 0x000fe200078e0205 */
[----:B------:R-:W-:Y:S02]  /*0990*/  @!P1 SHF.R.U32.HI R2, RZ, 0x3, R9 ;  /* 0x00000003ff029819 */ /* 0x000fe40000011609 */
[----:B-1----:R-:W-:-:S02]  /*09a0*/  @!P1 LEA R7, R7, R4, 0x18 ;  /* 0x0000000407079211 */ /* 0x002fc400078ec0ff */
[----:B------:R-:W0:Y:S01]  /*09b0*/  SHFL.DOWN PT, R0, R5, 0x8, 0x1f ;  /* 0x09001f0005007f89 */ /* 0x000e2200000e0000 */
[----:B------:R-:W-:-:S05]  /*09c0*/  @!P1 LOP3.LUT R2, R2, 0x7c, RZ, 0xc0, !PT ;  /* 0x0000007c02029812 */ /* 0x000fca00078ec0ff */
[----:B------:R-:W-:Y:S01]  /*09d0*/  @!P1 IMAD.IADD R2, R2, 0x1, R7 ;  /* 0x0000000102029824 */ /* 0x000fe200078e0207 */
[----:B0-----:R-:W-:Y:S02]  /*09e0*/  SEL R0, R0, RZ, !P0 ;  /* 0x000000ff00007207 */ /* 0x001fe40004000000 */
[----:B------:R-:W-:-:S03]  /*09f0*/  ISETP.GT.AND P0, PT, R6, 0xf, PT ;  /* 0x0000000f0600780c */ /* 0x000fc60003f04270 */
[----:B------:R-:W-:-:S05]  /*0a00*/  IMAD.IADD R0, R5, 0x1, R0 ;  /* 0x0000000105007824 */ /* 0x000fca00078e0200 */
[----:B------:R-:W0:Y:S02]  /*0a10*/  SHFL.DOWN PT, R3, R0, 0x10, 0x1f ;  /* 0x0a001f0000037f89 */ /* 0x000e2400000e0000 */
[----:B0-----:R-:W-:Y:S02]  /*0a20*/  SEL R3, R3, RZ, !P0 ;  /* 0x000000ff03037207 */ /* 0x001fe40004000000 */
[----:B------:R-:W-:-:S03]  /*0a30*/  ISETP.NE.AND P0, PT, R9, RZ, PT ;  /* 0x000000ff0900720c */ /* 0x000fc60003f05270 */
[----:B------:R-:W-:-:S05]  /*0a40*/  IMAD.IADD R3, R0, 0x1, R3 ;  /* 0x0000000100037824 */ /* 0x000fca00078e0203 */
[----:B------:R0:W-:Y:S01]  /*0a50*/  @!P1 STS [R2+0x8], R3 ;  /* 0x0000080302009388 */ /* 0x0001e20000000800 */
[----:B------:R-:W-:Y:S06]  /*0a60*/  BAR.SYNC.DEFER_BLOCKING 0x0 ;  /* 0x0000000000007b1d */ /* 0x000fec0000010000 */
[----:B------:R-:W-:Y:S05]  /*0a70*/  @P0 BRA `(.L_x_17) ;  /* 0x0000002c00ac0947 */ /* 0x000fea0003800000 */
[----:B------:R-:W1:Y:S01]  /*0a80*/  S2UR UR5, SR_CgaCtaId ;  /* 0x00000000000579c3 */ /* 0x000e620000008800 */
[----:B------:R-:W-:Y:S02]  /*0a90*/  UMOV UR4, 0x400 ;  /* 0x0000040000047882 */ /* 0x000fe40000000000 */
[----:B-1----:R-:W-:-:S09]  /*0aa0*/  ULEA UR4, UR5, UR4, 0x18 ;  /* 0x0000000405047291 */ /* 0x002fd2000f8ec0ff */
[----:B------:R-:W-:Y:S04]  /*0ab0*/  LDS R0, [UR4+0xc] ;  /* 0x00000c04ff007984 */ /* 0x000fe80008000800 */
[----:B------:R-:W1:Y:S04]  /*0ac0*/  LDS.128 R4, [UR4+0x10] ;  /* 0x00001004ff047984 */ /* 0x000e680008000c00 */
[----:B------:R-:W2:Y:S01]  /*0ad0*/  LDS.64 R8, [UR4+0x20] ;  /* 0x00002004ff087984 */ /* 0x000ea20008000a00 */
[----:B-1----:R-:W-:-:S04]  /*0ae0*/  IADD3 R0, PT, PT, R4, R0, R3 ;  /* 0x0000000004007210 */ /* 0x002fc80007ffe003 */
[----:B------:R-:W-:-:S04]  /*0af0*/  IADD3 R0, PT, PT, R6, R0, R5 ;  /* 0x0000000006007210 */ /* 0x000fc80007ffe005 */
[----:B--2---:R-:W-:-:S05]  /*0b00*/  IADD3 R0, PT, PT, R8, R0, R7 ;  /* 0x0000000008007210 */ /* 0x004fca0007ffe007 */
[----:B0-----:R-:W-:Y:S01]  /*0b10*/  IMAD.IADD R3, R0, 0x1, R9 ;  /* 0x0000000100037824 */ /* 0x001fe200078e0209 */
[----:B------:R-:W-:Y:S06]  /*0b20*/  BRA `(.L_x_17) ;  /* 0x0000002c00807947 */ /* 0x000fec0003800000 */
.L_x_16:
[----:B0-----:R-:W-:Y:S01]  /*0b30*/  LOP3.LUT R2, R9, 0x3e0, RZ, 0xc0, !PT ;  /* 0x000003e009027812 */ /* 0x001fe200078ec0ff */
[----:B------:R-:W0:Y:S03]  /*0b40*/  S2R R8, SR_LANEID ;  /* 0x0000000000087919 */ /* 0x000e260000000000 */
[----:B------:R-:W-:Y:S01]  /*0b50*/  LOP3.LUT R5, RZ, R2, RZ, 0x33, !PT ;  /* 0x00000002ff057212 */ /* 0x000fe200078e33ff */
[----:B------:R-:W-:-:S04]  /*0b60*/  VIADD R3, R2, 0x20 ;  /* 0x0000002002037836 */ /* 0x000fc80000000000 */
[----:B------:R-:W-:Y:S01]  /*0b70*/  IMAD.IADD R5, R5, 0x1, R20 ;  /* 0x0000000105057824 */ /* 0x000fe200078e0214 */
[----:B------:R-:W-:-:S04]  /*0b80*/  ISETP.GT.AND P0, PT, R3, R20, PT ;  /* 0x000000140300720c */ /* 0x000fc80003f04270 */
[----:B------:R-:W-:-:S05]  /*0b90*/  SEL R5, R5, 0x1f, P0 ;  /* 0x0000001f05057807 */ /* 0x000fca0000000000 */
[----:B-----5:R-:W1:Y:S01]  /*0ba0*/  SHFL.DOWN PT, R2, R0, 0x1, R5 ;  /* 0x0820000000027989 */ /* 0x020e6200000e0005 */
[CC--:B0-----:R-:W-:Y:S01]  /*0bb0*/  ISETP.GE.AND P0, PT, R8.reuse, R5.reuse, PT ;  /* 0x000000050800720c */ /* 0x0c1fe20003f06270 */
[C---:B------:R-:W-:Y:S01]  /*0bc0*/  VIADD R4, R8.reuse, 0x2 ;  /* 0x0000000208047836 */ /* 0x040fe20000000000 */
[C---:B------:R-:W-:Y:S01]  /*0bd0*/  ISETP.NE.AND P1, PT, R8.reuse, RZ, PT ;  /* 0x000000ff0800720c */ /* 0x040fe20003f25270 */
[----:B------:R-:W-:Y:S01]  /*0be0*/  VIADD R6, R8, 0x4 ;  /* 0x0000000408067836 */ /* 0x000fe20000000000 */
[----:B-1----:R-:W-:Y:S02]  /*0bf0*/  SEL R3, R2, RZ, !P0 ;  /* 0x000000ff02037207 */ /* 0x002fe40004000000 */
[----:B------:R-:W-:-:S03]  /*0c00*/  ISETP.GT.AND P0, PT, R4, R5, PT ;  /* 0x000000050400720c */ /* 0x000fc60003f04270 */
[----:B------:R-:W-:-:S06]  /*0c10*/  IMAD.IADD R2, R3, 0x1, R0 ;  /* 0x0000000103027824 */ /* 0x000fcc00078e0200 */
[----:B------:R-:W0:Y:S01]  /*0c20*/  @!P1 S2R R10, SR_CgaCtaId ;  /* 0x00000000000a9919 */ /* 0x000e220000008800 */
[----:B------:R-:W-:Y:S01]  /*0c30*/  @!P1 MOV R7, 0x400 ;  /* 0x0000040000079802 */ /* 0x000fe20000000f00 */
[----:B------:R-:W1:Y:S02]  /*0c40*/  SHFL.DOWN PT, R3, R2, 0x2, R5 ;  /* 0x0840000002037989 */ /* 0x000e6400000e0005 */
[----:B-1----:R-:W-:Y:S02]  /*0c50*/  SEL R3, R3, RZ, !P0 ;  /* 0x000000ff03037207 */ /* 0x002fe40004000000 */
[----:B------:R-:W-:Y:S02]  /*0c60*/  ISETP.GT.AND P0, PT, R6, R5, PT ;  /* 0x000000050600720c */ /* 0x000fe40003f04270 */
[----:B------:R-:W-:Y:S01]  /*0c70*/  @!P1 SHF.R.U32.HI R6, RZ, 0x3, R9 ;  /* 0x00000003ff069819 */ /* 0x000fe20000011609 */
[----:B------:R-:W-:Y:S01]  /*0c80*/  IMAD.IADD R4, R2, 0x1, R3 ;  /* 0x0000000102047824 */ /* 0x000fe200078e0203 */
[----:B0-----:R-:W-:Y:S01]  /*0c90*/  @!P1 LEA R7, R10, R7, 0x18 ;  /* 0x000000070a079211 */ /* 0x001fe200078ec0ff */
[----:B------:R-:W-:Y:S01]  /*0ca0*/  VIADD R2, R8, 0x8 ;  /* 0x0000000808027836 */ /* 0x000fe20000000000 */
[----:B------:R-:W-:-:S02]  /*0cb0*/  @!P1 LOP3.LUT R6, R6, 0x7c, RZ, 0xc0, !PT ;  /* 0x0000007c06069812 */ /* 0x000fc400078ec0ff */
[----:B------:R-:W0:Y:S03]  /*0cc0*/  SHFL.DOWN PT, R3, R4, 0x4, R5 ;  /* 0x0880000004037989 */ /* 0x000e2600000e0005 */
[----:B------:R-:W-:Y:S01]  /*0cd0*/  @!P1 IMAD.IADD R6, R6, 0x1, R7 ;  /* 0x0000000106069824 */ /* 0x000fe200078e0207 */
[----:B0-----:R-:W-:Y:S02]  /*0ce0*/  SEL R3, R3, RZ, !P0 ;  /* 0x000000ff03037207 */ /* 0x001fe40004000000 */
[----:B------:R-:W-:-:S03]  /*0cf0*/  ISETP.GT.AND P0, PT, R2, R5, PT ;  /* 0x000000050200720c */ /* 0x000fc60003f04270 */
[----:B------:R-:W-:Y:S02]  /*0d00*/  IMAD.IADD R0, R4, 0x1, R3 ;  /* 0x0000000104007824 */ /* 0x000fe400078e0203 */
[----:B------:R-:W-:-:S03]  /*0d10*/  VIADD R4, R8, 0x10 ;  /* 0x0000001008047836 */ /* 0x000fc60000000000 */
[----:B------:R-:W0:Y:S02]  /*0d20*/  SHFL.DOWN PT, R3, R0, 0x8, R5 ;  /* 0x0900000000037989 */ /* 0x000e2400000e0005 */
[----:B0-----:R-:W-:Y:S02]  /*0d30*/  SEL R3, R3, RZ, !P0 ;  /* 0x000000ff03037207 */ /* 0x001fe40004000000 */
[----:B------:R-:W-:-:S03]  /*0d40*/  ISETP.GT.AND P0, PT, R4, R5, PT ;  /* 0x000000050400720c */ /* 0x000fc60003f04270 */
[----:B------:R-:W-:-:S05]  /*0d50*/  IMAD.IADD R2, R0, 0x1, R3 ;  /* 0x0000000100027824 */ /* 0x000fca00078e0203 */
[----:B------:R-:W0:Y:S02]  /*0d60*/  SHFL.DOWN PT, R3, R2, 0x10, R5 ;  /* 0x0a00000002037989 */ /* 0x000e2400000e0005 */
[----:B0-----:R-:W-:Y:S02]  /*0d70*/  SEL R3, R3, RZ, !P0 ;  /* 0x000000ff03037207 */ /* 0x001fe40004000000 */
[----:B------:R-:W-:-:S03]  /*0d80*/  ISETP.NE.AND P0, PT, R9, RZ, PT ;  /* 0x000000ff0900720c */ /* 0x000fc60003f05270 */
[----:B------:R-:W-:-:S05]  /*0d90*/  IMAD.IADD R3, R2, 0x1, R3 ;  /* 0x0000000102037824 */ /* 0x000fca00078e0203 */
[----:B------:R4:W-:Y:S01]  /*0da0*/  @!P1 STS [R6+0x8], R3 ;  /* 0x0000080306009388 */ /* 0x0009e20000000800 */
[----:B------:R-:W-:Y:S06]  /*0db0*/  BAR.SYNC.DEFER_BLOCKING 0x0 ;  /* 0x0000000000007b1d */ /* 0x000fec0000010000 */
[----:B------:R-:W-:Y:S05]  /*0dc0*/  @P0 BRA `(.L_x_17) ;  /* 0x0000002800d80947 */ /* 0x000fea0003800000 */
[----:B------:R-:W0:Y:S01]  /*0dd0*/  S2UR UR5, SR_CgaCtaId ;  /* 0x00000000000579c3 */ /* 0x000e220000008800 */
[----:B------:R-:W-:Y:S01]  /*0de0*/  UMOV UR4, 0x400 ;  /* 0x0000040000047882 */ /* 0x000fe20000000000 */
[C---:B------:R-:W-:Y:S02]  /*0df0*/  ISETP.GT.AND P2, PT, R20.reuse, 0x40, PT ;  /* 0x000000401400780c */ /* 0x040fe40003f44270 */
[C---:B------:R-:W-:Y:S02]  /*0e00*/  ISETP.GT.AND P1, PT, R20.reuse, 0x20, PT ;  /* 0x000000201400780c */ /* 0x040fe40003f24270 */
[----:B------:R-:W-:Y:S01]  /*0e10*/  ISETP.GT.AND P3, PT, R20, 0x80, PT ;  /* 0x000000801400780c */ /* 0x000fe20003f64270 */
[----:B0-----:R-:W-:-:S09]  /*0e20*/  ULEA UR4, UR5, UR4, 0x18 ;  /* 0x0000000405047291 */ /* 0x001fd2000f8ec0ff */
[----:B----4-:R-:W0:Y:S04]  /*0e30*/  LDS.128 R4, [UR4+0x10] ;  /* 0x00001004ff047984 */ /* 0x010e280008000c00 */
[----:B------:R-:W1:Y:S04]  /*0e40*/  LDS R0, [UR4+0xc] ;  /* 0x00000c04ff007984 */ /* 0x000e680008000800 */
[----:B------:R-:W2:Y:S01]  /*0e50*/  LDS.64 R8, [UR4+0x20] ;  /* 0x00002004ff087984 */ /* 0x000ea20008000a00 */
[----:B0-----:R-:W-:Y:S02]  /*0e60*/  SEL R4, R4, RZ, P2 ;  /* 0x000000ff04047207 */ /* 0x001fe40001000000 */
[----:B------:R-:W-:-:S02]  /*0e70*/  ISETP.GT.AND P2, PT, R20, 0x60, PT ;  /* 0x000000601400780c */ /* 0x000fc40003f44270 */
[----:B-1----:R-:W-:Y:S02]  /*0e80*/  SEL R0, R0, RZ, P1 ;  /* 0x000000ff00007207 */ /* 0x002fe40000800000 */
[----:B------:R-:W-:Y:S02]  /*0e90*/  SEL R5, R5, RZ, P2 ;  /* 0x000000ff05057207 */ /* 0x000fe40001000000 */
[----:B------:R-:W-:Y:S02]  /*0ea0*/  IADD3 R0, PT, PT, R4, R0, R3 ;  /* 0x0000000004007210 */ /* 0x000fe40007ffe003 */
[----:B------:R-:W-:Y:S02]  /*0eb0*/  ISETP.GT.AND P1, PT, R20, 0xa0, PT ;  /* 0x000000a01400780c */ /* 0x000fe40003f24270 */
[----:B------:R-:W-:Y:S02]  /*0ec0*/  SEL R6, R6, RZ, P3 ;  /* 0x000000ff06067207 */ /* 0x000fe40001800000 */
[----:B------:R-:W-:-:S02]  /*0ed0*/  ISETP.GT.AND P2, PT, R20, 0xc0, PT ;  /* 0x000000c01400780c */ /* 0x000fc40003f44270 */
[----:B------:R-:W-:Y:S02]  /*0ee0*/  ISETP.GT.AND P3, PT, R20, 0xe0, PT ;  /* 0x000000e01400780c */ /* 0x000fe40003f64270 */
[----:B------:R-:W-:Y:S02]  /*0ef0*/  SEL R7, R7, RZ, P1 ;  /* 0x000000ff07077207 */ /* 0x000fe40000800000 */
[----:B------:R-:W-:Y:S02]  /*0f00*/  IADD3 R0, PT, PT, R6, R0, R5 ;  /* 0x0000000006007210 */ /* 0x000fe40007ffe005 */
[----:B--2---:R-:W-:Y:S02]  /*0f10*/  SEL R8, R8, RZ, P2 ;  /* 0x000000ff08087207 */ /* 0x004fe40001000000 */
[----:B------:R-:W-:Y:S02]  /*0f20*/  SEL R9, R9, RZ, P3 ;  /* 0x000000ff09097207 */ /* 0x000fe40001800000 */
[----:B------:R-:W-:-:S05]  /*0f30*/  IADD3 R0, PT, PT, R8, R0, R7 ;  /* 0x0000000008007210 */ /* 0x000fca0007ffe007 */
[----:B------:R-:W-:Y:S01]  /*0f40*/  IMAD.IADD R3, R0, 0x1, R9 ;  /* 0x0000000100037824 */ /* 0x000fe200078e0209 */
[----:B------:R-:W-:Y:S06]  /*0f50*/  BRA `(.L_x_17) ;  /* 0x0000002800747947 */ /* 0x000fec0003800000 */
.L_x_3:
[----:B------:R-:W0:Y:S01]  /*0f60*/  S2R R0, SR_TID.X ;  /* 0x0000000000007919 */ /* 0x000e220000002100 */
[----:B------:R-:W1:Y:S01]  /*0f70*/  LDC.64 R2, c[0x0][0x380] ;  /* 0x0000e000ff027b82 */ /* 0x000e620000000a00 */
[----:B0-----:R-:W-:-:S04]  /*0f80*/  IMAD.SHL.U32 R5, R0, 0x4, RZ ;  /* 0x0000000400057824 */ /* 0x001fc800078e00ff */
[----:B-1----:R-:W-:-:S05]  /*0f90*/  IMAD.WIDE.U32 R2, R5, 0x4, R2 ;  /* 0x0000000405027825 */ /* 0x002fca00078e0002 */
[----:B------:R-:W2:Y:S04]  /*0fa0*/  LDG.E.128.CONSTANT R4, desc[UR6][R2.64] ;  /* 0x0000000602047981 */ /* 0x000ea8000c1e9d00 */
[----:B------:R-:W3:Y:S04]  /*0fb0*/  LDG.E.128.CONSTANT R8, desc[UR6][R2.64+0x1000] ;  /* 0x0010000602087981 */ /* 0x000ee8000c1e9d00 */
[----:B------:R-:W4:Y:S04]  /*0fc0*/  LDG.E.128.CONSTANT R12, desc[UR6][R2.64+0x2000] ;  /* 0x00200006020c7981 */ /* 0x000f28000c1e9d00 */
[----:B------:R-:W5:Y:S01]  /*0fd0*/  LDG.E.128.CONSTANT R16, desc[UR6][R2.64+0x3000] ;  /* 0x0030000602107981 */ /* 0x000f62000c1e9d00 */
[----:B------:R-:W-:Y:S01]  /*0fe0*/  ISETP.GE.U32.AND P0, PT, R20, 0x2000, PT ;  /* 0x000020001400780c */ /* 0x000fe20003f06070 */
[----:B------:R-:W-:Y:S01]  /*0ff0*/  IMAD.MOV.U32 R23, RZ, RZ, 0x1000 ;  /* 0x00001000ff177424 */ /* 0x000fe200078e00ff */
[----:B--2---:R-:W-:-:S04]  /*1000*/  IADD3 R5, PT, PT, R6, R5, R4 ;  /* 0x0000000506057210 */ /* 0x004fc80007ffe004 */
[----:B---3--:R-:W-:-:S04]  /*1010*/  IADD3 R5, PT, PT, R8, R7, R5 ;  /* 0x0000000708057210 */ /* 0x008fc80007ffe005 */
[----:B------:R-:W-:-:S04]  /*1020*/  IADD3 R5, PT, PT, R10, R9, R5 ;  /* 0x000000090a057210 */ /* 0x000fc80007ffe005 */
[----:B----4-:R-:W-:-:S04]  /*1030*/  IADD3 R5, PT, PT, R12, R11, R5 ;  /* 0x0000000b0c057210 */ /* 0x010fc80007ffe005 */
[----:B------:R-:W-:-:S04]  /*1040*/  IADD3 R5, PT, PT, R14, R13, R5 ;  /* 0x0000000d0e057210 */ /* 0x000fc80007ffe005 */
[----:B-----5:R-:W-:-:S04]  /*1050*/  IADD3 R5, PT, PT, R16, R15, R5 ;  /* 0x0000000f10057210 */ /* 0x020fc80007ffe005 */
[----:B------:R-:W-:-:S05]  /*1060*/  IADD3 R5, PT, PT, R18, R17, R5 ;  /* 0x0000001112057210 */ /* 0x000fca0007ffe005 */
[----:B------:R-:W-:Y:S01]  /*1070*/  IMAD.IADD R21, R19, 0x1, R5 ;  /* 0x0000000113157824 */ /* 0x000fe200078e0205 */
[----:B------:R-:W-:Y:S06]  /*1080*/  @!P0 BRA `(.L_x_18) ;  /* 0x00000000005c8947 */ /* 0x000fec0003800000 */
[----:B------:R-:W0:Y:S01]  /*1090*/  LDC R24, c[0x0][0x390] ;  /* 0x0000e400ff187b82 */ /* 0x000e220000000800 */
[----:B------:R-:W-:Y:S02]  /*10a0*/  VIADD R22, R20, 0xfffff000 ;  /* 0xfffff00014167836 */ /* 0x000fe40000000000 */
[----:B------:R-:W-:-:S07]  /*10b0*/  IMAD.MOV.U32 R23, RZ, RZ, 0x1000 ;  /* 0x00001000ff177424 */ /* 0x000fce00078e00ff */
.L_x_20:
[----:B------:R-:W-:-:S05]  /*10c0*/  IMAD.WIDE R26, R23, 0x4, R2 ;  /* 0x00000004171a7825 */ /* 0x000fca00078e0202 */
[----:B------:R-:W2:Y:S04]  /*10d0*/  LDG.E.128.CONSTANT R12, desc[UR6][R26.64] ;  /* 0x000000061a0c7981 */ /* 0x000ea8000c1e9d00 */
[----:B------:R-:W3:Y:S04]  /*10e0*/  LDG.E.128.CONSTANT R16, desc[UR6][R26.64+0x1000] ;  /* 0x001000061a107981 */ /* 0x000ee8000c1e9d00 */
[----:B------:R-:W4:Y:S04]  /*10f0*/  LDG.E.128.CONSTANT R4, desc[UR6][R26.64+0x2000] ;  /* 0x002000061a047981 */ /* 0x000f28000c1e9d00 */
[----:B------:R-:W5:Y:S01]  /*1100*/  LDG.E.128.CONSTANT R8, desc[UR6][R26.64+0x3000] ;  /* 0x003000061a087981 */ /* 0x000f62000c1e9d00 */
[----:B0-----:R-:W-:Y:S01]  /*1110*/  IMAD.MOV.U32 R20, RZ, RZ, R24 ;  /* 0x000000ffff147224 */ /* 0x001fe200078e0018 */
[----:B--2---:R-:W-:-:S04]  /*1120*/  IADD3 R13, PT, PT, R13, R12, R21 ;  /* 0x0000000c0d0d7210 */ /* 0x004fc80007ffe015 */
[----:B------:R-:W-:-:S04]  /*1130*/  IADD3 R13, PT, PT, R15, R14, R13 ;  /* 0x0000000e0f0d7210 */ /* 0x000fc80007ffe00d */
[----:B---3--:R-:W-:-:S04]  /*1140*/  IADD3 R13, PT, PT, R17, R16, R13 ;  /* 0x00000010110d7210 */ /* 0x008fc80007ffe00d */
[----:B------:R-:W-:-:S04]  /*1150*/  IADD3 R13, PT, PT, R19, R18, R13 ;  /* 0x00000012130d7210 */ /* 0x000fc80007ffe00d */
[----:B----4-:R-:W-:Y:S01]  /*1160*/  IADD3 R13, PT, PT, R5, R4, R13 ;  /* 0x00000004050d7210 */ /* 0x010fe20007ffe00d */
[----:B------:R-:W-:-:S03]  /*1170*/  IMAD.IADD R4, R20, 0x1, -R23 ;  /* 0x0000000114047824 */ /* 0x000fc600078e0a17 */
[----:B------:R-:W-:Y:S02]  /*1180*/  IADD3 R13, PT, PT, R7, R6, R13 ;  /* 0x00000006070d7210 */ /* 0x000fe40007ffe00d */
[----:B------:R-:W-:Y:S02]  /*1190*/  ISETP.GE.AND P0, PT, R4, 0x1000, PT ;  /* 0x000010000400780c */ /* 0x000fe40003f06270 */
[----:B-----5:R-:W-:-:S04]  /*11a0*/  IADD3 R13, PT, PT, R9, R8, R13 ;  /* 0x00000008090d7210 */ /* 0x020fc80007ffe00d */
[----:B------:R-:W-:-:S07]  /*11b0*/  IADD3 R21, PT, PT, R11, R10, R13 ;  /* 0x0000000a0b157210 */ /* 0x000fce0007ffe00d */
[----:B------:R-:W-:Y:S05]  /*11c0*/  @!P0 BRA `(.L_x_19) ;  /* 0x0000000400fc8947 */ /* 0x000fea0003800000 */
[----:B------:R-:W-:-:S05]  /*11d0*/  VIADD R23, R23, 0x1000 ;  /* 0x0000100017177836 */ /* 0x000fca0000000000 */
[----:B------:R-:W-:-:S13]  /*11e0*/  ISETP.GT.AND P0, PT, R23, R22, PT ;  /* 0x000000161700720c */ /* 0x000fda0003f04270 */
[----:B------:R-:W-:Y:S05]  /*11f0*/  @!P0 BRA `(.L_x_20) ;  /* 0xfffffffc00b08947 */ /* 0x000fea000383ffff */
.L_x_18:
[----:B------:R-:W-:-:S13]  /*1200*/  ISETP.GE.AND P0, PT, R23, R20, PT ;  /* 0x000000141700720c */ /* 0x000fda0003f06270 */
[----:B------:R-:W-:Y:S05]  /*1210*/  @P0 BRA `(.L_x_19) ;  /* 0x0000000400e80947 */ /* 0x000fea0003800000 */
[----:B------:R-:W-:Y:S01]  /*1220*/  IMAD.IADD R9, R20, 0x1, -R23 ;  /* 0x0000000114097824 */ /* 0x000fe200078e0a17 */
[----:B------:R-:W-:Y:S04]  /*1230*/  BSSY.RECONVERGENT B1, `(.L_x_19) ;  /* 0x0000078000017945 */ /* 0x000fe80003800200 */
[----:B------:R-:W-:-:S13]  /*1240*/  ISETP.GE.AND P0, PT, R0, R9, PT ;  /* 0x000000090000720c */ /* 0x000fda0003f06270 */
[----:B------:R-:W-:Y:S05]  /*1250*/  @P0 BRA `(.L_x_21) ;  /* 0x0000000400d40947 */ /* 0x000fea0003800000 */
[----:B------:R-:W-:Y:S01]  /*1260*/  LOP3.LUT R2, RZ, R0, RZ, 0x33, !PT ;  /* 0x00000000ff027212 */ /* 0x000fe200078e33ff */
[----:B------:R-:W-:Y:S01]  /*1270*/  BSSY.RECONVERGENT B2, `(.L_x_22) ;  /* 0x0000015000027945 */ /* 0x000fe20003800200 */
[----:B------:R-:W-:Y:S02]  /*1280*/  IMAD.MOV.U32 R8, RZ, RZ, R0 ;  /* 0x000000ffff087224 */ /* 0x000fe400078e0000 */
[----:B------:R-:W-:-:S04]  /*1290*/  IADD3 R2, PT, PT, -R23, R20, R2 ;  /* 0x0000001417027210 */ /* 0x000fc80007ffe102 */
[C---:B------:R-:W-:Y:S02]  /*12a0*/  LOP3.LUT R3, R2.reuse, 0x300, RZ, 0xc0, !PT ;  /* 0x0000030002037812 */ /* 0x040fe400078ec0ff */
[----:B------:R-:W-:Y:S02]  /*12b0*/  ISETP.GE.U32.AND P1, PT, R2, 0x300, PT ;  /* 0x000003000200780c */ /* 0x000fe40003f26070 */
[----:B------:R-:W-:-:S13]  /*12c0*/  ISETP.NE.AND P0, PT, R3, 0x300, PT ;  /* 0x000003000300780c */ /* 0x000fda0003f05270 */
[----:B------:R-:W-:Y:S05]  /*12d0*/  @!P0 BRA `(.L_x_23) ;  /* 0x0000000000388947 */ /* 0x000fea0003800000 */
[----:B------:R-:W0:Y:S01]  /*12e0*/  LDC.64 R4, c[0x0][0x380] ;  /* 0x0000e000ff047b82 */ /* 0x000e220000000a00 */
[----:B------:R-:W-:Y:S01]  /*12f0*/  LEA.HI R2, R2, 0x1, RZ, 0x18 ;  /* 0x0000000102027811 */ /* 0x000fe200078fc0ff */
[----:B------:R-:W-:Y:S02]  /*1300*/  IMAD.IADD R7, R0, 0x1, R23 ;  /* 0x0000000100077824 */ /* 0x000fe400078e0217 */
[----:B------:R-:W-:Y:S01]  /*1310*/  IMAD.MOV.U32 R8, RZ, RZ, R0 ;  /* 0x000000ffff087224 */ /* 0x000fe200078e0000 */
[----:B------:R-:W-:-:S05]  /*1320*/  LOP3.LUT R2, R2, 0x3, RZ, 0xc0, !PT ;  /* 0x0000000302027812 */ /* 0x000fca00078ec0ff */
[----:B------:R-:W-:-:S07]  /*1330*/  IMAD.MOV R6, RZ, RZ, -R2 ;  /* 0x000000ffff067224 */ /* 0x000fce00078e0a02 */
.L_x_24:
[----:B0-----:R-:W-:-:S06]  /*1340*/  IMAD.WIDE.U32 R2, R7, 0x4, R4 ;  /* 0x0000000407027825 */ /* 0x001fcc00078e0004 */
[----:B------:R-:W2:Y:S01]  /*1350*/  LDG.E.CONSTANT R2, desc[UR6][R2.64] ;  /* 0x0000000602027981 */ /* 0x000ea2000c1e9900 */
[----:B------:R-:W-:Y:S02]  /*1360*/  VIADD R6, R6, 0x1 ;  /* 0x0000000106067836 */ /* 0x000fe40000000000 */
[----:B------:R-:W-:Y:S02]  /*1370*/  VIADD R8, R8, 0x100 ;  /* 0x0000010008087836 */ /* 0x000fe40000000000 */
[----:B------:R-:W-:Y:S01]  /*1380*/  VIADD R7, R7, 0x100 ;  /* 0x0000010007077836 */ /* 0x000fe20000000000 */
[----:B------:R-:W-:Y:S01]  /*1390*/  ISETP.NE.AND P0, PT, R6, RZ, PT ;  /* 0x000000ff0600720c */ /* 0x000fe20003f05270 */
[----:B--2---:R-:W-:-:S12]  /*13a0*/  IMAD.IADD R21, R2, 0x1, R21 ;  /* 0x0000000102157824 */ /* 0x004fd800078e0215 */
[----:B------:R-:W-:Y:S05]  /*13b0*/  @P0 BRA `(.L_x_24) ;  /* 0xfffffffc00e00947 */ /* 0x000fea000383ffff */
.L_x_23:
[----:B------:R-:W-:Y:S05]  /*13c0*/  BSYNC.RECONVERGENT B2 ;  /* 0x0000000000027941 */ /* 0x000fea0003800200 */
.L_x_22:
[----:B------:R-:W-:Y:S05]  /*13d0*/  @!P1 BRA `(.L_x_21) ;  /* 0x0000000400749947 */ /* 0x000fea0003800000 */
[----:B------:R-:W0:Y:S01]  /*13e0*/  LDCU.64 UR4, c[0x0][0x380] ;  /* 0x00007000ff0477ac */ /* 0x000e220008000a00 */
[----:B------:R-:W-:Y:S01]  /*13f0*/  IMAD.IADD R5, R9, 0x1, -R8 ;  /* 0x0000000109057824 */ /* 0x000fe200078e0a08 */
[C---:B------:R-:W-:Y:S01]  /*1400*/  IADD3 R3, P0, PT, R8.reuse, R23, RZ ;  /* 0x0000001708037210 */ /* 0x040fe20007f1e0ff */
[----:B------:R-:W-:Y:S01]  /*1410*/  BSSY.RECONVERGENT B2, `(.L_x_25) ;  /* 0x0000033000027945 */ /* 0x000fe20003800200 */
[----:B------:R-:W-:Y:S02]  /*1420*/  IMAD.IADD R23, R8, 0x1, R23 ;  /* 0x0000000108177824 */ /* 0x000fe400078e0217 */
[----:B------:R-:W-:Y:S01]  /*1430*/  ISETP.GT.AND P1, PT, R5, 0xc00, PT ;  /* 0x00000c000500780c */ /* 0x000fe20003f24270 */
[----:B------:R-:W-:Y:S01]  /*1440*/  IMAD.X R4, RZ, RZ, RZ, P0 ;  /* 0x000000ffff047224 */ /* 0x000fe200000e06ff */
[----:B0-----:R-:W-:-:S04]  /*1450*/  LEA R2, P0, R3, UR4, 0x2 ;  /* 0x0000000403027c11 */ /* 0x001fc8000f8010ff */
[----:B------:R-:W-:Y:S02]  /*1460*/  LEA.HI.X R3, R3, UR5, R4, 0x2, P0 ;  /* 0x0000000503037c11 */ /* 0x000fe400080f1404 */
[----:B------:R-:W-:-:S05]  /*1470*/  IADD3 R2, P0, PT, R2, 0x800, RZ ;  /* 0x0000080002027810 */ /* 0x000fca0007f1e0ff */
[----:B------:R-:W-:Y:S01]  /*1480*/  IMAD.X R3, RZ, RZ, R3, P0 ;  /* 0x000000ffff037224 */ /* 0x000fe200000e0603 */
[----:B------:R-:W-:Y:S01]  /*1490*/  PLOP3.LUT P0, PT, PT, PT, PT, 0x80, 0x8 ;  /* 0x000000000008781c */ /* 0x000fe20003f0f070 */
[----:B------:R-:W-:-:S12]  /*14a0*/  @!P1 BRA `(.L_x_26) ;  /* 0x0000000000a49947 */ /* 0x000fd80003800000 */
[----:B------:R-:W-:Y:S01]  /*14b0*/  PLOP3.LUT P0, PT, PT, PT, PT, 0x8, 0x80 ;  /* 0x000000000080781c */ /* 0x000fe20003f0e170 */
[----:B------:R-:W-:-:S12]  /*14c0*/  VIADD R11, R9, 0xfffff400 ;  /* 0xfffff400090b7836 */ /* 0x000fd80000000000 */
.L_x_27:
[----:B------:R-:W0:Y:S01]  /*14d0*/  LDC.64 R4, c[0x0][0x380] ;  /* 0x0000e000ff047b82 */ /* 0x000e220000000a00 */
[C---:B------:R-:W-:Y:S01]  /*14e0*/  VIADD R27, R23.reuse, 0x400 ;  /* 0x00000400171b7836 */ /* 0x040fe20000000000 */
[----:B------:R-:W2:Y:S01]  /*14f0*/  LDG.E.CONSTANT R12, desc[UR6][R2.64+-0x400] ;  /* 0xfffc0006020c7981 */ /* 0x000ea2000c1e9900 */
[----:B------:R-:W-:-:S03]  /*1500*/  VIADD R7, R23, 0x800 ;  /* 0x0000080017077836 */ /* 0x000fc60000000000 */
[----:B------:R-:W3:Y:S04]  /*1510*/  LDG.E.CONSTANT R18, desc[UR6][R2.64] ;  /* 0x0000000602127981 */ /* 0x000ee8000c1e9900 */
[----:B------:R-:W3:Y:S04]  /*1520*/  LDG.E.CONSTANT R17, desc[UR6][R2.64+0x400] ;  /* 0x0004000602117981 */ /* 0x000ee8000c1e9900 */
[----:B------:R-:W4:Y:S01]  /*1530*/  LDG.E.CONSTANT R15, desc[UR6][R2.64+0xc00] ;  /* 0x000c0006020f7981 */ /* 0x000f22000c1e9900 */
[----:B------:R-:W-:-:S03]  /*1540*/  VIADD R29, R23, 0xc00 ;  /* 0x00000c00171d7836 */ /* 0x000fc60000000000 */
[----:B------:R-:W5:Y:S04]  /*1550*/  LDG.E.CONSTANT R14, desc[UR6][R2.64+0x1000] ;  /* 0x00100006020e7981 */ /* 0x000f68000c1e9900 */
[----:B------:R-:W5:Y:S01]  /*1560*/  LDG.E.CONSTANT R13, desc[UR6][R2.64+0x1400] ;  /* 0x00140006020d7981 */ /* 0x000f62000c1e9900 */
[----:B0-----:R-:W-:-:S03]  /*1570*/  IMAD.WIDE.U32 R24, R23, 0x4, R4 ;  /* 0x0000000417187825 */ /* 0x001fc600078e0004 */
[----:B------:R-:W5:Y:S04]  /*1580*/  LDG.E.CONSTANT R19, desc[UR6][R2.64+0x1c00] ;  /* 0x001c000602137981 */ /* 0x000f68000c1e9900 */
[----:B------:R-:W2:Y:S01]  /*1590*/  LDG.E.CONSTANT R10, desc[UR6][R24.64] ;  /* 0x00000006180a7981 */ /* 0x000ea2000c1e9900 */
[----:B------:R-:W-:-:S03]  /*15a0*/  IMAD.WIDE.U32 R26, R27, 0x4, R4 ;  /* 0x000000041b1a7825 */ /* 0x000fc600078e0004 */
[----:B------:R-:W5:Y:S01]  /*15b0*/  LDG.E.CONSTANT R20, desc[UR6][R2.64+0x2400] ;  /* 0x0024000602147981 */ /* 0x000f62000c1e9900 */
[----:B------:R-:W-:-:S03]  /*15c0*/  IMAD.WIDE.U32 R6, R7, 0x4, R4 ;  /* 0x0000000407067825 */ /* 0x000fc600078e0004 */
[----:B------:R-:W4:Y:S01]  /*15d0*/  LDG.E.CONSTANT R16, desc[UR6][R26.64] ;  /* 0x000000061a107981 */ /* 0x000f22000c1e9900 */
[----:B------:R-:W-:-:S03]  /*15e0*/  IMAD.WIDE.U32 R4, R29, 0x4, R4 ;  /* 0x000000041d047825 */ /* 0x000fc600078e0004 */
[----:B------:R-:W5:Y:S04]  /*15f0*/  LDG.E.CONSTANT R6, desc[UR6][R6.64] ;  /* 0x0000000606067981 */ /* 0x000f68000c1e9900 */
[----:B------:R-:W5:Y:S04]  /*1600*/  LDG.E.CONSTANT R25, desc[UR6][R2.64+0x2000] ;  /* 0x0020000602197981 */ /* 0x000f68000c1e9900 */
[----:B------:R0:W5:Y:S04]  /*1610*/  LDG.E.CONSTANT R5, desc[UR6][R4.64] ;  /* 0x0000000604057981 */ /* 0x000168000c1e9900 */
[----:B------:R-:W5:Y:S04]  /*1620*/  LDG.E.CONSTANT R24, desc[UR6][R2.64+0x2c00] ;  /* 0x002c000602187981 */ /* 0x000f68000c1e9900 */
[----:B------:R-:W5:Y:S04]  /*1630*/  LDG.E.CONSTANT R27, desc[UR6][R2.64+0x3000] ;  /* 0x00300006021b7981 */ /* 0x000f68000c1e9900 */
[----:B------:R1:W5:Y:S01]  /*1640*/  LDG.E.CONSTANT R22, desc[UR6][R2.64+0x3400] ;  /* 0x0034000602167981 */ /* 0x000362000c1e9900 */
[----:B------:R-:W-:-:S05]  /*1650*/  VIADD R8, R8, 0x1000 ;  /* 0x0000100008087836 */ /* 0x000fca0000000000 */
[----:B------:R-:W-:Y:S02]  /*1660*/  ISETP.GE.AND P1, PT, R8, R11, PT ;  /* 0x0000000b0800720c */ /* 0x000fe40003f26270 */
[----:B0-----:R-:W-:Y:S01]  /*1670*/  IADD3 R4, P2, PT, R2, 0x4000, RZ ;  /* 0x0000400002047810 */ /* 0x001fe20007f5e0ff */
[----:B------:R-:W-:-:S04]  /*1680*/  VIADD R23, R23, 0x1000 ;  /* 0x0000100017177836 */ /* 0x000fc80000000000 */
[----:B-1----:R-:W-:Y:S02]  /*1690*/  IMAD.X R3, RZ, RZ, R3, P2 ;  /* 0x000000ffff037224 */ /* 0x002fe400010e0603 */
[----:B------:R-:W-:Y:S01]  /*16a0*/  IMAD.MOV.U32 R2, RZ, RZ, R4 ;  /* 0x000000ffff027224 */ /* 0x000fe200078e0004 */
[----:B--2---:R-:W-:-:S04]  /*16b0*/  IADD3 R10, PT, PT, R12, R10, R21 ;  /* 0x0000000a0c0a7210 */ /* 0x004fc80007ffe015 */
[----:B---3--:R-:W-:-:S04]  /*16c0*/  IADD3 R10, PT, PT, R17, R18, R10 ;  /* 0x00000012110a7210 */ /* 0x008fc80007ffe00a */
[----:B----4-:R-:W-:-:S04]  /*16d0*/  IADD3 R10, PT, PT, R15, R16, R10 ;  /* 0x000000100f0a7210 */ /* 0x010fc80007ffe00a */
[----:B-----5:R-:W-:-:S04]  /*16e0*/  IADD3 R10, PT, PT, R13, R14, R10 ;  /* 0x0000000e0d0a7210 */ /* 0x020fc80007ffe00a */
[----:B------:R-:W-:-:S04]  /*16f0*/  IADD3 R6, PT, PT, R19, R6, R10 ;  /* 0x0000000613067210 */ /* 0x000fc80007ffe00a */
[----:B------:R-:W-:-:S04]  /*1700*/  IADD3 R6, PT, PT, R20, R25, R6 ;  /* 0x0000001914067210 */ /* 0x000fc80007ffe006 */
[----:B------:R-:W-:-:S04]  /*1710*/  IADD3 R5, PT, PT, R24, R5, R6 ;  /* 0x0000000518057210 */ /* 0x000fc80007ffe006 */
[----:B------:R-:W-:Y:S01]  /*1720*/  IADD3 R21, PT, PT, R22, R27, R5 ;  /* 0x0000001b16157210 */ /* 0x000fe20007ffe005 */
[----:B------:R-:W-:Y:S06]  /*1730*/  @!P1 BRA `(.L_x_27) ;  /* 0xfffffffc00649947 */ /* 0x000fec000383ffff */
.L_x_26:
[----:B------:R-:W-:Y:S05]  /*1740*/  BSYNC.RECONVERGENT B2 ;  /* 0x0000000000027941 */ /* 0x000fea0003800200 */
.L_x_25:
[----:B------:R-:W-:Y:S01]  /*1750*/  IMAD.IADD R4, R9, 0x1, -R8 ;  /* 0x0000000109047824 */ /* 0x000fe200078e0a08 */
[----:B------:R-:W-:Y:S04]  /*1760*/  BSSY.RECONVERGENT B2, `(.L_x_28) ;  /* 0x000001a000027945 */ /* 0x000fe80003800200 */
[----:B------:R-:W-:-:S13]  /*1770*/  ISETP.GT.AND P1, PT, R4, 0x400, PT ;  /* 0x000004000400780c */ /* 0x000fda0003f24270 */
[----:B------:R-:W-:Y:S05]  /*1780*/  @!P1 BRA `(.L_x_29) ;  /* 0x00000000005c9947 */ /* 0x000fea0003800000 */
[----:B------:R-:W0:Y:S01]  /*1790*/  LDC.64 R6, c[0x0][0x380] ;  /* 0x0000e000ff067b82 */ /* 0x000e220000000a00 */
[C---:B------:R-:W-:Y:S01]  /*17a0*/  VIADD R11, R23.reuse, 0x400 ;  /* 0x00000400170b7836 */ /* 0x040fe20000000000 */
[----:B------:R-:W2:Y:S04]  /*17b0*/  LDG.E.CONSTANT R10, desc[UR6][R2.64+-0x400] ;  /* 0xfffc0006020a7981 */ /* 0x000ea8000c1e9900 */
[----:B------:R-:W3:Y:S04]  /*17c0*/  LDG.E.CONSTANT R12, desc[UR6][R2.64+0x400] ;  /* 0x00040006020c7981 */ /* 0x000ee8000c1e9900 */
[----:B------:R-:W4:Y:S04]  /*17d0*/  LDG.E.CONSTANT R13, desc[UR6][R2.64+0xc00] ;  /* 0x000c0006020d7981 */ /* 0x000f28000c1e9900 */
[----:B------:R-:W5:Y:S04]  /*17e0*/  LDG.E.CONSTANT R15, desc[UR6][R2.64+0x1000] ;  /* 0x00100006020f7981 */ /* 0x000f68000c1e9900 */
[----:B------:R1:W5:Y:S01]  /*17f0*/  LDG.E.CONSTANT R14, desc[UR6][R2.64+0x1400] ;  /* 0x00140006020e7981 */ /* 0x000362000c1e9900 */
[----:B0-----:R-:W-:-:S04]  /*1800*/  IMAD.WIDE.U32 R4, R23, 0x4, R6 ;  /* 0x0000000417047825 */ /* 0x001fc800078e0006 */
[----:B------:R-:W-:Y:S02]  /*1810*/  IMAD.WIDE.U32 R6, R11, 0x4, R6 ;  /* 0x000000040b067825 */ /* 0x000fe400078e0006 */
[----:B------:R-:W2:Y:S04]  /*1820*/  LDG.E.CONSTANT R4, desc[UR6][R4.64] ;  /* 0x0000000604047981 */ /* 0x000ea8000c1e9900 */
[----:B------:R-:W3:Y:S04]  /*1830*/  LDG.E.CONSTANT R11, desc[UR6][R2.64] ;  /* 0x00000006020b7981 */ /* 0x000ee8000c1e9900 */
[----:B------:R-:W4:Y:S01]  /*1840*/  LDG.E.CONSTANT R7, desc[UR6][R6.64] ;  /* 0x0000000606077981 */ /* 0x000f22000c1e9900 */
[----:B------:R-:W-:Y:S01]  /*1850*/  PLOP3.LUT P0, PT, PT, PT, PT, 0x8, 0x80 ;  /* 0x000000000080781c */ /* 0x000fe20003f0e170 */
[----:B------:R-:W-:-:S02]  /*1860*/  VIADD R8, R8, 0x800 ;  /* 0x0000080008087836 */ /* 0x000fc40000000000 */
[----:B------:R-:W-:Y:S01]  /*1870*/  VIADD R23, R23, 0x800 ;  /* 0x0000080017177836 */ /* 0x000fe20000000000 */
[----:B--2---:R-:W-:Y:S02]  /*1880*/  IADD3 R10, PT, PT, R10, R4, R21 ;  /* 0x000000040a0a7210 */ /* 0x004fe40007ffe015 */
[----:B------:R-:W-:Y:S02]  /*1890*/  IADD3 R4, P1, PT, R2, 0x2000, RZ ;  /* 0x0000200002047810 */ /* 0x000fe40007f3e0ff */
[----:B---3--:R-:W-:-:S03]  /*18a0*/  IADD3 R10, PT, PT, R12, R11, R10 ;  /* 0x0000000b0c0a7210 */ /* 0x008fc60007ffe00a */
[----:B------:R-:W-:Y:S01]  /*18b0*/  IMAD.X R5, RZ, RZ, R3, P1 ;  /* 0x000000ffff057224 */ /* 0x000fe200008e0603 */
[----:B----4-:R-:W-:Y:S01]  /*18c0*/  IADD3 R10, PT, PT, R13, R7, R10 ;  /* 0x000000070d0a7210 */ /* 0x010fe20007ffe00a */
[----:B-1----:R-:W-:Y:S02]  /*18d0*/  IMAD.MOV.U32 R2, RZ, RZ, R4 ;  /* 0x000000ffff027224 */ /* 0x002fe400078e0004 */
[----:B------:R-:W-:Y:S01]  /*18e0*/  IMAD.MOV.U32 R3, RZ, RZ, R5 ;  /* 0x000000ffff037224 */ /* 0x000fe200078e0005 */
[----:B-----5:R-:W-:-:S07]  /*18f0*/  IADD3 R21, PT, PT, R14, R15, R10 ;  /* 0x0000000f0e157210 */ /* 0x020fce0007ffe00a */
.L_x_29:
[----:B------:R-:W-:Y:S05]  /*1900*/  BSYNC.RECONVERGENT B2 ;  /* 0x0000000000027941 */ /* 0x000fea0003800200 */
.L_x_28:
[----:B------:R-:W-:-:S13]  /*1910*/  ISETP.LT.OR P0, PT, R8, R9, P0 ;  /* 0x000000090800720c */ /* 0x000fda0000701670 */
[----:B------:R-:W-:Y:S05]  /*1920*/  @!P0 BRA `(.L_x_21) ;  /* 0x0000000000208947 */ /* 0x000fea0003800000 */
[----:B------:R-:W0:Y:S01]  /*1930*/  LDC.64 R4, c[0x0][0x380] ;  /* 0x0000e000ff047b82 */ /* 0x000e220000000a00 */
[----:B------:R-:W2:Y:S04]  /*1940*/  LDG.E.CONSTANT R6, desc[UR6][R2.64+-0x400] ;  /* 0xfffc000602067981 */ /* 0x000ea8000c1e9900 */
[----:B------:R-:W3:Y:S04]  /*1950*/  LDG.E.CONSTANT R7, desc[UR6][R2.64] ;  /* 0x0000000602077981 */ /* 0x000ee8000c1e9900 */
[----:B------:R-:W3:Y:S01]  /*1960*/  LDG.E.CONSTANT R8, desc[UR6][R2.64+0x400] ;  /* 0x0004000602087981 */ /* 0x000ee2000c1e9900 */
[----:B0-----:R-:W-:-:S06]  /*1970*/  IMAD.WIDE.U32 R4, R23, 0x4, R4 ;  /* 0x0000000417047825 */ /* 0x001fcc00078e0004 */
[----:B------:R-:W2:Y:S02]  /*1980*/  LDG.E.CONSTANT R4, desc[UR6][R4.64] ;  /* 0x0000000604047981 */ /* 0x000ea4000c1e9900 */
[----:B--2---:R-:W-:-:S04]  /*1990*/  IADD3 R6, PT, PT, R6, R4, R21 ;  /* 0x0000000406067210 */ /* 0x004fc80007ffe015 */
[----:B---3--:R-:W-:-:S07]  /*19a0*/  IADD3 R21, PT, PT, R8, R7, R6 ;  /* 0x0000000708157210 */ /* 0x008fce0007ffe006 */
.L_x_21:
[----:B------:R-:W-:Y:S05]  /*19b0*/  BSYNC.RECONVERGENT B1 ;  /* 0x0000000000017941 */ /* 0x000fea0003800200 */
.L_x_19:
[----:B------:R-:W0:Y:S01]  /*19c0*/  S2R R8, SR_LANEID ;  /* 0x0000000000087919 */ /* 0x000e220000000000 */
[----:B------:R-:W1:Y:S01]  /*19d0*/  SHFL.DOWN PT, R2, R21, 0x1, 0x1f ;  /* 0x08201f0015027f89 */ /* 0x000e6200000e0000 */
[C---:B0-----:R-:W-:Y:S02]  /*19e0*/  ISETP.GT.AND P0, PT, R8.reuse, 0x1e, PT ;  /* 0x0000001e0800780c */ /* 0x041fe40003f04270 */
[----:B------:R-:W-:Y:S02]  /*19f0*/  ISETP.NE.AND P1, PT, R8, RZ, PT ;  /* 0x000000ff0800720c */ /* 0x000fe40003f25270 */
[----:B-1----:R-:W-:Y:S02]  /*1a00*/  SEL R2, R2, RZ, !P0 ;  /* 0x000000ff02027207 */ /* 0x002fe40004000000 */
[----:B------:R-:W-:-:S03]  /*1a10*/  ISETP.GT.AND P0, PT, R8, 0x1d, PT ;  /* 0x0000001d0800780c */ /* 0x000fc60003f04270 */
[----:B------:R-:W-:-:S05]  /*1a20*/  IMAD.IADD R2, R2, 0x1, R21 ;  /* 0x0000000102027824 */ /* 0x000fca00078e0215 */
[----:B------:R-:W0:Y:S01]  /*1a30*/  SHFL.DOWN PT, R3, R2, 0x2, 0x1f ;  /* 0x08401f0002037f89 */ /* 0x000e2200000e0000 */
[----:B------:R-:W-:Y:S01]  /*1a40*/  @!P1 MOV R6, 0x400 ;  /* 0x0000040000069802 */ /* 0x000fe20000000f00 */
[----:B------:R-:W1:Y:S01]  /*1a50*/  @!P1 S2R R7, SR_CgaCtaId ;  /* 0x0000000000079919 */ /* 0x000e620000008800 */
[----:B0-----:R-:W-:Y:S02]  /*1a60*/  SEL R3, R3, RZ, !P0 ;  /* 0x000000ff03037207 */ /* 0x001fe40004000000 */
[----:B------:R-:W-:-:S03]  /*1a70*/  ISETP.GT.AND P0, PT, R8, 0x1b, PT ;  /* 0x0000001b0800780c */ /* 0x000fc60003f04270 */
[----:B------:R-:W-:-:S05]  /*1a80*/  IMAD.IADD R3, R2, 0x1, R3 ;  /* 0x0000000102037824 */ /* 0x000fca00078e0203 */
[----:B------:R-:W0:Y:S01]  /*1a90*/  SHFL.DOWN PT, R4, R3, 0x4, 0x1f ;  /* 0x08801f0003047f89 */ /* 0x000e2200000e0000 */
[----:B-1----:R-:W-:Y:S02]  /*1aa0*/  @!P1 LEA R6, R7, R6, 0x18 ;  /* 0x0000000607069211 */ /* 0x002fe400078ec0ff */
[----:B0-----:R-:W-:Y:S02]  /*1ab0*/  SEL R4, R4, RZ, !P0 ;  /* 0x000000ff04047207 */ /* 0x001fe40004000000 */
[----:B------:R-:W-:-:S03]  /*1ac0*/  ISETP.GT.AND P0, PT, R8, 0x17, PT ;  /* 0x000000170800780c */ /* 0x000fc60003f04270 */
[----:B------:R-:W-:Y:S01]  /*1ad0*/  IMAD.IADD R4, R3, 0x1, R4 ;  /* 0x0000000103047824 */ /* 0x000fe200078e0204 */
[----:B------:R-:W-:-:S04]  /*1ae0*/  @!P1 SHF.R.U32.HI R3, RZ, 0x3, R0 ;  /* 0x00000003ff039819 */ /* 0x000fc80000011600 */
        /* <DEDUP_REMOVED lines=13> */
[----:B------:R-:W0:Y:S01]  /*1bc0*/  S2UR UR5, SR_CgaCtaId ;  /* 0x00000000000579c3 */ /* 0x000e220000008800 */
[----:B------:R-:W-:Y:S02]  /*1bd0*/  UMOV UR4, 0x400 ;  /* 0x0000040000047882 */ /* 0x000fe40000000000 */
[----:B0-----:R-:W-:-:S09]  /*1be0*/  ULEA UR4, UR5, UR4, 0x18 ;  /* 0x0000000405047291 */ /* 0x001fd2000f8ec0ff */
[----:B------:R-:W-:Y:S04]  /*1bf0*/  LDS R0, [UR4+0xc] ;  /* 0x00000c04ff007984 */ /* 0x000fe80008000800 */
[----:B---3--:R-:W0:Y:S04]  /*1c00*/  LDS.128 R4, [UR4+0x10] ;  /* 0x00001004ff047984 */ /* 0x008e280008000c00 */
[----:B------:R-:W1:Y:S01]  /*1c10*/  LDS.64 R8, [UR4+0x20] ;  /* 0x00002004ff087984 */ /* 0x000e620008000a00 */
[----:B0-----:R-:W-:-:S04]  /*1c20*/  IADD3 R0, PT, PT, R4, R0, R3 ;  /* 0x0000000004007210 */ /* 0x001fc80007ffe003 */
[----:B------:R-:W-:-:S04]  /*1c30*/  IADD3 R0, PT, PT, R6, R0, R5 ;  /* 0x0000000006007210 */ /* 0x000fc80007ffe005 */
[----:B-1----:R-:W-:-:S05]  /*1c40*/  IADD3 R0, PT, PT, R8, R0, R7 ;  /* 0x0000000008007210 */ /* 0x002fca0007ffe007 */
[----:B------:R-:W-:Y:S01]  /*1c50*/  IMAD.IADD R3, R0, 0x1, R9 ;  /* 0x0000000100037824 */ /* 0x000fe200078e0209 */
[----:B------:R-:W-:Y:S06]  /*1c60*/  BRA `(.L_x_17) ;  /* 0x0000001c00307947 */ /* 0x000fec0003800000 */
.L_x_2:
        /* <DEDUP_REMOVED lines=12> */
.L_x_32:
[----:B------:R-:W-:Y:S05]  /*1d30*/  BSYNC.RECONVERGENT B1 ;  /* 0x0000000000017941 */ /* 0x000fea0003800200 */
.L_x_31:
        /* <DEDUP_REMOVED lines=16> */
.L_x_37:
        /* <DEDUP_REMOVED lines=9> */
.L_x_36:
[----:B------:R-:W-:Y:S05]  /*1ed0*/  BSYNC.RECONVERGENT B2 ;  /* 0x0000000000027941 */ /* 0x000fea0003800200 */
.L_x_35:
        /* <DEDUP_REMOVED lines=8> */
.L_x_40:
        /* <DEDUP_REMOVED lines=35> */
.L_x_39:
[----:B------:R-:W-:Y:S05]  /*2190*/  BSYNC.RECONVERGENT B2 ;  /* 0x0000000000027941 */ /* 0x000fea0003800200 */
.L_x_38:
        /* <DEDUP_REMOVED lines=22> */
.L_x_42:
[----:B------:R-:W-:Y:S05]  /*2300*/  BSYNC.RECONVERGENT B2 ;  /* 0x0000000000027941 */ /* 0x000fea0003800200 */
.L_x_41:
        /* <DEDUP_REMOVED lines=10> */
.L_x_34:
[----:B------:R-:W-:Y:S05]  /*23b0*/  BSYNC.RECONVERGENT B1 ;  /* 0x0000000000017941 */ /* 0x000fea0003800200 */
.L_x_33:
        /* <DEDUP_REMOVED lines=38> */
[----:B------:R-:W0:Y:S04]  /*2620*/  LDS.128 R4, [UR4+0x10] ;  /* 0x00001004ff047984 */ /* 0x000e280008000c00 */
[----:B------:R-:W1:Y:S01]  /*2630*/  LDS.64 R8, [UR4+0x20] ;  /* 0x00002004ff087984 */ /* 0x000e620008000a00 */
[----:B0-----:R-:W-:-:S04]  /*2640*/  IADD3 R0, PT, PT, R4, R0, R3 ;  /* 0x0000000004007210 */ /* 0x001fc80007ffe003 */
[----:B------:R-:W-:-:S04]  /*2650*/  IADD3 R0, PT, PT, R6, R0, R5 ;  /* 0x0000000006007210 */ /* 0x000fc80007ffe005 */
[----:B-1----:R-:W-:-:S05]  /*2660*/  IADD3 R0, PT, PT, R8, R0, R7 ;  /* 0x0000000008007210 */ /* 0x002fca0007ffe007 */
[----:B--2---:R-:W-:Y:S01]  /*2670*/  IMAD.IADD R3, R0, 0x1, R9 ;  /* 0x0000000100037824 */ /* 0x004fe200078e0209 */
[----:B------:R-:W-:Y:S06]  /*2680*/  BRA `(.L_x_17) ;  /* 0x0000001000a87947 */ /* 0x000fec0003800000 */
.L_x_43:
        /* <DEDUP_REMOVED lines=16> */
[----:B------:R-:W1:Y:S02]  /*2790*/  SHFL.DOWN PT, R2, R3, 0x2, R7 ;  /* 0x0840000003027989 */ /* 0x000e6400000e0007 */
[----:B-1----:R-:W-:Y:S02]  /*27a0*/  SEL R2, R2, RZ, !P0 ;  /* 0x000000ff02027207 */ /* 0x002fe40004000000 */
[----:B------:R-:W-:-:S03]  /*27b0*/  ISETP.GT.AND P0, PT, R8, R7, PT ;  /* 0x000000070800720c */ /* 0x000fc60003f04270 */
[----:B------:R-:W-:Y:S01]  /*27c0*/  IMAD.IADD R2, R3, 0x1, R2 ;  /* 0x0000000103027824 */ /* 0x000fe200078e0202 */
[----:B------:R-:W-:-:S04]  /*27d0*/  @!P1 SHF.R.U32.HI R3, RZ, 0x3, R9 ;  /* 0x00000003ff039819 */ /* 0x000fc80000011609 */
[----:B------:R-:W1:Y:S02]  /*27e0*/  SHFL.DOWN PT, R4, R2, 0x4, R7 ;  /* 0x0880000002047989 */ /* 0x000e6400000e0007 */
[----:B-1----:R-:W-:Y:S01]  /*27f0*/  SEL R5, R4, RZ, !P0 ;  /* 0x000000ff04057207 */ /* 0x002fe20004000000 */
[C---:B------:R-:W-:Y:S02]  /*2800*/  VIADD R4, R6.reuse, 0x8 ;  /* 0x0000000806047836 */ /* 0x040fe40000000000 */
[----:B------:R-:W-:Y:S02]  /*2810*/  VIADD R6, R6, 0x10 ;  /* 0x0000001006067836 */ /* 0x000fe40000000000 */
[----:B------:R-:W-:Y:S01]  /*2820*/  IMAD.IADD R5, R2, 0x1, R5 ;  /* 0x0000000102057824 */ /* 0x000fe200078e0205 */
[----:B------:R-:W-:Y:S02]  /*2830*/  ISETP.GT.AND P0, PT, R4, R7, PT ;  /* 0x000000070400720c */ /* 0x000fe40003f04270 */
[----:B------:R-:W-:-:S02]  /*2840*/  @!P1 MOV R4, 0x400 ;  /* 0x0000040000049802 */ /* 0x000fc40000000f00 */
[----:B------:R-:W1:Y:S02]  /*2850*/  SHFL.DOWN PT, R0, R5, 0x8, R7 ;  /* 0x0900000005007989 */ /* 0x000e6400000e0007 */
[----:B0-----:R-:W-:Y:S02]  /*2860*/  @!P1 LEA R11, R11, R4, 0x18 ;  /* 0x000000040b0b9211 */ /* 0x001fe400078ec0ff */
[----:B------:R-:W-:-:S05]  /*2870*/  @!P1 LOP3.LUT R4, R3, 0x7c, RZ, 0xc0, !PT ;  /* 0x0000007c03049812 */ /* 0x000fca00078ec0ff */
[----:B------:R-:W-:Y:S01]  /*2880*/  @!P1 IMAD.IADD R4, R4, 0x1, R11 ;  /* 0x0000000104049824 */ /* 0x000fe200078e020b */
[----:B-1----:R-:W-:Y:S02]  /*2890*/  SEL R0, R0, RZ, !P0 ;  /* 0x000000ff00007207 */ /* 0x002fe40004000000 */
        /* <DEDUP_REMOVED lines=15> */
[----:B-1----:R-:W0:Y:S04]  /*2990*/  LDS.128 R4, [UR4+0x10] ;  /* 0x00001004ff047984 */ /* 0x002e280008000c00 */
        /* <DEDUP_REMOVED lines=18> */
.L_x_30:
[----:B------:R-:W0:Y:S01]  /*2ac0*/  S2R R0, SR_TID.X ;  /* 0x0000000000007919 */ /* 0x000e220000002100 */
[----:B------:R-:W0:Y:S02]  /*2ad0*/  LDC.64 R2, c[0x0][0x380] ;  /* 0x0000e000ff027b82 */ /* 0x000e240000000a00 */
[----:B0-----:R-:W-:-:S05]  /*2ae0*/  IMAD.WIDE.U32 R2, R0, 0x4, R2 ;  /* 0x0000000400027825 */ /* 0x001fca00078e0002 */
[----:B------:R-:W2:Y:S04]  /*2af0*/  LDG.E.CONSTANT R19, desc[UR6][R2.64] ;  /* 0x0000000602137981 */ /* 0x000ea8000c1e9900 */
[----:B------:R-:W2:Y:S04]  /*2b00*/  LDG.E.CONSTANT R4, desc[UR6][R2.64+0x400] ;  /* 0x0004000602047981 */ /* 0x000ea8000c1e9900 */
[----:B------:R-:W2:Y:S04]  /*2b10*/  LDG.E.CONSTANT R5, desc[UR6][R2.64+0x800] ;  /* 0x0008000602057981 */ /* 0x000ea8000c1e9900 */
[----:B------:R-:W3:Y:S04]  /*2b20*/  LDG.E.CONSTANT R6, desc[UR6][R2.64+0xc00] ;  /* 0x000c000602067981 */ /* 0x000ee8000c1e9900 */
[----:B------:R-:W3:Y:S04]  /*2b30*/  LDG.E.CONSTANT R7, desc[UR6][R2.64+0x1000] ;  /* 0x0010000602077981 */ /* 0x000ee8000c1e9900 */
[----:B------:R-:W4:Y:S04]  /*2b40*/  LDG.E.CONSTANT R8, desc[UR6][R2.64+0x1400] ;  /* 0x0014000602087981 */ /* 0x000f28000c1e9900 */
[----:B------:R-:W4:Y:S04]  /*2b50*/  LDG.E.CONSTANT R9, desc[UR6][R2.64+0x1800] ;  /* 0x0018000602097981 */ /* 0x000f28000c1e9900 */
[----:B------:R-:W5:Y:S04]  /*2b60*/  LDG.E.CONSTANT R10, desc[UR6][R2.64+0x1c00] ;  /* 0x001c0006020a7981 */ /* 0x000f68000c1e9900 */
[----:B------:R-:W5:Y:S04]  /*2b70*/  LDG.E.CONSTANT R11, desc[UR6][R2.64+0x2000] ;  /* 0x00200006020b7981 */ /* 0x000f68000c1e9900 */
[----:B------:R-:W5:Y:S04]  /*2b80*/  LDG.E.CONSTANT R12, desc[UR6][R2.64+0x2400] ;  /* 0x00240006020c7981 */ /* 0x000f68000c1e9900 */
[----:B------:R-:W5:Y:S04]  /*2b90*/  LDG.E.CONSTANT R13, desc[UR6][R2.64+0x2800] ;  /* 0x00280006020d7981 */ /* 0x000f68000c1e9900 */
[----:B------:R-:W5:Y:S04]  /*2ba0*/  LDG.E.CONSTANT R14, desc[UR6][R2.64+0x2c00] ;  /* 0x002c0006020e7981 */ /* 0x000f68000c1e9900 */
[----:B------:R-:W5:Y:S04]  /*2bb0*/  LDG.E.CONSTANT R15, desc[UR6][R2.64+0x3000] ;  /* 0x00300006020f7981 */ /* 0x000f68000c1e9900 */
[----:B------:R-:W5:Y:S04]  /*2bc0*/  LDG.E.CONSTANT R16, desc[UR6][R2.64+0x3400] ;  /* 0x0034000602107981 */ /* 0x000f68000c1e9900 */
[----:B------:R-:W5:Y:S04]  /*2bd0*/  LDG.E.CONSTANT R17, desc[UR6][R2.64+0x3800] ;  /* 0x0038000602117981 */ /* 0x000f68000c1e9900 */
[----:B------:R-:W5:Y:S01]  /*2be0*/  LDG.E.CONSTANT R18, desc[UR6][R2.64+0x3c00] ;  /* 0x003c000602127981 */ /* 0x000f62000c1e9900 */
[----:B------:R-:W-:-:S02]  /*2bf0*/  ISETP.GE.U32.AND P0, PT, R20, 0x2000, PT ;  /* 0x000020001400780c */ /* 0x000fc40003f06070 */
[----:B--2---:R-:W-:-:S04]  /*2c00*/  IADD3 R4, PT, PT, R5, R4, R19 ;  /* 0x0000000405047210 */ /* 0x004fc80007ffe013 */
[----:B---3--:R-:W-:-:S04]  /*2c10*/  IADD3 R4, PT, PT, R7, R6, R4 ;  /* 0x0000000607047210 */ /* 0x008fc80007ffe004 */
[----:B----4-:R-:W-:-:S04]  /*2c20*/  IADD3 R4, PT, PT, R9, R8, R4 ;  /* 0x0000000809047210 */ /* 0x010fc80007ffe004 */
[----:B-----5:R-:W-:Y:S01]  /*2c30*/  IADD3 R4, PT, PT, R11, R10, R4 ;  /* 0x0000000a0b047210 */ /* 0x020fe20007ffe004 */
[----:B------:R-:W-:-:S03]  /*2c40*/  IMAD.MOV.U32 R11, RZ, RZ, 0x1000 ;  /* 0x00001000ff0b7424 */ /* 0x000fc600078e00ff */
[----:B------:R-:W-:-:S04]  /*2c50*/  IADD3 R4, PT, PT, R13, R12, R4 ;  /* 0x0000000c0d047210 */ /* 0x000fc80007ffe004 */
[----:B------:R-:W-:-:S04]  /*2c60*/  IADD3 R4, PT, PT, R15, R14, R4 ;  /* 0x0000000e0f047210 */ /* 0x000fc80007ffe004 */
[----:B------:R-:W-:-:S05]  /*2c70*/  IADD3 R17, PT, PT, R17, R16, R4 ;  /* 0x0000001011117210 */ /* 0x000fca0007ffe004 */
[----:B------:R-:W-:Y:S01]  /*2c80*/  IMAD.IADD R8, R18, 0x1, R17 ;  /* 0x0000000112087824 */ /* 0x000fe200078e0211 */
[----:B------:R-:W-:Y:S06]  /*2c90*/  @!P0 BRA `(.L_x_44) ;  /* 0x00000000008c8947 */ /* 0x000fec0003800000 */
[----:B------:R-:W0:Y:S01]  /*2ca0*/  LDC R7, c[0x0][0x390] ;  /* 0x0000e400ff077b82 */ /* 0x000e220000000800 */
[----:B------:R-:W-:Y:S02]  /*2cb0*/  VIADD R6, R20, 0xfffff000 ;  /* 0xfffff00014067836 */ /* 0x000fe40000000000 */
[----:B------:R-:W-:-:S07]  /*2cc0*/  IMAD.MOV.U32 R11, RZ, RZ, 0x1000 ;  /* 0x00001000ff0b7424 */ /* 0x000fce00078e00ff */
.L_x_46:
[----:B------:R-:W-:-:S05]  /*2cd0*/  IMAD.WIDE R4, R11, 0x4, R2 ;  /* 0x000000040b047825 */ /* 0x000fca00078e0202 */
        /* <DEDUP_REMOVED lines=16> */
[----:B--2---:R-:W-:-:S04]  /*2de0*/  IADD3 R18, PT, PT, R18, R19, R8 ;  /* 0x0000001312127210 */ /* 0x004fc80007ffe008 */
[----:B---3--:R-:W-:Y:S01]  /*2df0*/  IADD3 R18, PT, PT, R21, R20, R18 ;  /* 0x0000001415127210 */ /* 0x008fe20007ffe012 */
[----:B0-----:R-:W-:-:S04]  /*2e00*/  IMAD.MOV.U32 R20, RZ, RZ, R7 ;  /* 0x000000ffff147224 */ /* 0x001fc800078e0007 */
[----:B------:R-:W-:Y:S01]  /*2e10*/  IMAD.IADD R8, R20, 0x1, -R11 ;  /* 0x0000000114087824 */ /* 0x000fe200078e0a0b */
[----:B----4-:R-:W-:-:S04]  /*2e20*/  IADD3 R18, PT, PT, R23, R22, R18 ;  /* 0x0000001617127210 */ /* 0x010fc80007ffe012 */
[----:B------:R-:W-:Y:S02]  /*2e30*/  ISETP.GE.AND P0, PT, R8, 0x1000, PT ;  /* 0x000010000800780c */ /* 0x000fe40003f06270 */
[----:B-----5:R-:W-:-:S04]  /*2e40*/  IADD3 R18, PT, PT, R25, R24, R18 ;  /* 0x0000001819127210 */ /* 0x020fc80007ffe012 */
[----:B------:R-:W-:-:S04]  /*2e50*/  IADD3 R14, PT, PT, R14, R17, R18 ;  /* 0x000000110e0e7210 */ /* 0x000fc80007ffe012 */
[----:B------:R-:W-:-:S04]  /*2e60*/  IADD3 R12, PT, PT, R15, R12, R14 ;  /* 0x0000000c0f0c7210 */ /* 0x000fc80007ffe00e */
[----:B------:R-:W-:-:S04]  /*2e70*/  IADD3 R10, PT, PT, R10, R13, R12 ;  /* 0x0000000d0a0a7210 */ /* 0x000fc80007ffe00c */
[----:B------:R-:W-:Y:S01]  /*2e80*/  IADD3 R8, PT, PT, R16, R9, R10 ;  /* 0x0000000910087210 */ /* 0x000fe20007ffe00a */
[----:B------:R-:W-:Y:S06]  /*2e90*/  @!P0 BRA `(.L_x_45) ;  /* 0x0000000400fc8947 */ /* 0x000fec0003800000 */
[----:B------:R-:W-:-:S05]  /*2ea0*/  VIADD R11, R11, 0x1000 ;  /* 0x000010000b0b7836 */ /* 0x000fca0000000000 */
[----:B------:R-:W-:-:S13]  /*2eb0*/  ISETP.GT.AND P0, PT, R11, R6, PT ;  /* 0x000000060b00720c */ /* 0x000fda0003f04270 */
[----:B------:R-:W-:Y:S05]  /*2ec0*/  @!P0 BRA `(.L_x_46) ;  /* 0xfffffffc00808947 */ /* 0x000fea000383ffff */
.L_x_44:
        /* <DEDUP_REMOVED lines=20> */
.L_x_50:
        /* <DEDUP_REMOVED lines=8> */
.L_x_49:
[----:B------:R-:W-:Y:S05]  /*3090*/  BSYNC.RECONVERGENT B2 ;  /* 0x0000000000027941 */ /* 0x000fea0003800200 */
.L_x_48:
        /* <DEDUP_REMOVED lines=16> */
.L_x_53:
        /* <DEDUP_REMOVED lines=20> */
[----:B------:R-:W5:Y:S04]  /*32e0*/  LDG.E.CONSTANT R22, desc[UR6][R2.64+0x2400] ;  /* 0x0024000602167981 */ /* 0x000f68000c1e9900 */
[----:B------:R0:W5:Y:S04]  /*32f0*/  LDG.E.CONSTANT R5, desc[UR6][R4.64] ;  /* 0x0000000604057981 */ /* 0x000168000c1e9900 */
        /* <DEDUP_REMOVED lines=17> */
.L_x_52:
[----:B------:R-:W-:Y:S05]  /*3410*/  BSYNC.RECONVERGENT B2 ;  /* 0x0000000000027941 */ /* 0x000fea0003800200 */
.L_x_51:
        /* <DEDUP_REMOVED lines=10> */
[----:B------:R-:W5:Y:S01]  /*34c0*/  LDG.E.CONSTANT R16, desc[UR6][R2.64+0x1400] ;  /* 0x0014000602107981 */ /* 0x000f62000c1e9900 */
[----:B0-----:R-:W-:-:S04]  /*34d0*/  IMAD.WIDE.U32 R4, R11, 0x4, R6 ;  /* 0x000000040b047825 */ /* 0x001fc800078e0006 */
[----:B------:R-:W-:Y:S02]  /*34e0*/  IMAD.WIDE.U32 R6, R13, 0x4, R6 ;  /* 0x000000040d067825 */ /* 0x000fe400078e0006 */
[----:B------:R0:W2:Y:S04]  /*34f0*/  LDG.E.CONSTANT R5, desc[UR6][R4.64] ;  /* 0x0000000604057981 */ /* 0x0000a8000c1e9900 */
[----:B------:R1:W3:Y:S04]  /*3500*/  LDG.E.CONSTANT R13, desc[UR6][R2.64] ;  /* 0x00000006020d7981 */ /* 0x0002e8000c1e9900 */
[----:B------:R-:W4:Y:S01]  /*3510*/  LDG.E.CONSTANT R7, desc[UR6][R6.64] ;  /* 0x0000000606077981 */ /* 0x000f22000c1e9900 */
[----:B0-----:R-:W-:Y:S01]  /*3520*/  IADD3 R4, P1, PT, R2, 0x2000, RZ ;  /* 0x0000200002047810 */ /* 0x001fe20007f3e0ff */
[----:B------:R-:W-:Y:S01]  /*3530*/  VIADD R10, R10, 0x800 ;  /* 0x000008000a0a7836 */ /* 0x000fe20000000000 */
[----:B------:R-:W-:Y:S01]  /*3540*/  PLOP3.LUT P0, PT, PT, PT, PT, 0x8, 0x80 ;  /* 0x000000000080781c */ /* 0x000fe20003f0e170 */
[----:B------:R-:W-:-:S02]  /*3550*/  VIADD R11, R11, 0x800 ;  /* 0x000008000b0b7836 */ /* 0x000fc40000000000 */
[----:B-1----:R-:W-:Y:S01]  /*3560*/  IMAD.MOV.U32 R2, RZ, RZ, R4 ;  /* 0x000000ffff027224 */ /* 0x002fe200078e0004 */
[----:B--2---:R-:W-:-:S04]  /*3570*/  IADD3 R12, PT, PT, R12, R5, R8 ;  /* 0x000000050c0c7210 */ /* 0x004fc80007ffe008 */
[----:B---3--:R-:W-:Y:S01]  /*3580*/  IADD3 R12, PT, PT, R14, R13, R12 ;  /* 0x0000000d0e0c7210 */ /* 0x008fe20007ffe00c */
[----:B------:R-:W-:-:S03]  /*3590*/  IMAD.X R5, RZ, RZ, R3, P1 ;  /* 0x000000ffff057224 */ /* 0x000fc600008e0603 */
[----:B----4-:R-:W-:Y:S01]  /*35a0*/  IADD3 R12, PT, PT, R15, R7, R12 ;  /* 0x000000070f0c7210 */ /* 0x010fe20007ffe00c */
[----:B------:R-:W-:-:S03]  /*35b0*/  IMAD.MOV.U32 R3, RZ, RZ, R5 ;  /* 0x000000ffff037224 */ /* 0x000fc600078e0005 */
[----:B-----5:R-:W-:-:S07]  /*35c0*/  IADD3 R8, PT, PT, R16, R17, R12 ;  /* 0x0000001110087210 */ /* 0x020fce0007ffe00c */
.L_x_55:
[----:B------:R-:W-:Y:S05]  /*35d0*/  BSYNC.RECONVERGENT B2 ;  /* 0x0000000000027941 */ /* 0x000fea0003800200 */
.L_x_54:
        /* <DEDUP_REMOVED lines=10> */
.L_x_47:
[----:B------:R-:W-:Y:S05]  /*3680*/  BSYNC.RECONVERGENT B1 ;  /* 0x0000000000017941 */ /* 0x000fea0003800200 */
.L_x_45:
[----:B------:R-:W0:Y:S01]  /*3690*/  S2R R9, SR_LANEID ;  /* 0x0000000000097919 */ /* 0x000e220000000000 */
[----:B------:R-:W1:Y:S01]  /*36a0*/  SHFL.DOWN PT, R2, R8, 0x1, 0x1f ;  /* 0x08201f0008027f89 */ /* 0x000e6200000e0000 */
[C---:B0-----:R-:W-:Y:S02]  /*36b0*/  ISETP.GT.AND P0, PT, R9.reuse, 0x1e, PT ;  /* 0x0000001e0900780c */ /* 0x041fe40003f04270 */
[C---:B------:R-:W-:Y:S02]  /*36c0*/  ISETP.NE.AND P1, PT, R9.reuse, RZ, PT ;  /* 0x000000ff0900720c */ /* 0x040fe40003f25270 */
        /* <DEDUP_REMOVED lines=37> */
[----:B0-----:R-:W-:-:S07]  /*3920*/  IMAD.IADD R3, R0, 0x1, R9 ;  /* 0x0000000100037824 */ /* 0x001fce00078e0209 */
.L_x_17:
[----:B------:R-:W-:Y:S05]  /*3930*/  BSYNC.RECONVERGENT B0 ;  /* 0x0000000000007941 */ /* 0x000fea0003800200 */
.L_x_1:
[----:B------:R-:W-:Y:S05]  /*3940*/  @P0 EXIT ;  /* 0x000000000000094d */ /* 0x000fea0003800000 */
[----:B-1----:R-:W1:Y:S01]  /*3950*/  LDC.64 R4, c[0x0][0x388] ;  /* 0x0000e200ff047b82 */ /* 0x002e620000000a00 */
[----:B------:R-:W0:Y:S02]  /*3960*/  LDCU UR4, c[0x0][0x398] ;  /* 0x00007300ff0477ac */ /* 0x000e240008000800 */
[----:B0-234-:R-:W-:-:S05]  /*3970*/  VIADD R3, R3, UR4 ;  /* 0x0000000403037c36 */ /* 0x01dfca0008000000 */
[----:B-1----:R-:W-:Y:S01]  /*3980*/  STG.E desc[UR6][R4.64], R3 ;  /* 0x0000000304007986 */ /* 0x002fe2000c101906 */
[----:B------:R-:W-:Y:S05]  /*3990*/  EXIT ;  /* 0x000000000000794d */ /* 0x000fea0003800000 */
.L_x_56:
[----:B------:R-:W-:-:S00]  /*39a0*/  BRA `(.L_x_56) ;  /* 0xfffffffc00fc7947 */ /* 0x000fc0000383ffff */
[----:B------:R-:W-:-:S00]  /*39b0*/  NOP ;  /* 0x0000000000007918 */ /* 0x000fc00000000000 */
        /* <DEDUP_REMOVED lines=12> */
.L_x_964:


//--------------------- .text._ZN3cub18CUB_300001_SM_10006detail6reduce18DeviceReduceKernelINS2_10policy_hubIiyN4cuda3std3__44plusIiEEE10Policy1000EN6thrust24THRUST_300001_SM_1000_NS10device_ptrIiEEyS9_iNS7_10__identityEEEvT0_PT3_T1_NS0_13GridEvenShareISK_EET2_T4_ --------------------------
	.section	.text._ZN3cub18CUB_300001_SM_10006detail6reduce18DeviceReduceKernelINS2_10policy_hubIiyN4cuda3std3__44plusIiEEE10Policy1000EN6thrust24THRUST_300001_SM_1000_NS10device_ptrIiEEyS9_iNS7_10__identityEEEvT0_PT3_T1_NS0_13GridEvenShareISK_EET2_T4_,"ax",@progbits
	.align	128
        .global         _ZN3cub18CUB_300001_SM_10006detail6reduce18DeviceReduceKernelINS2_10policy_hubIiyN4cuda3std3__44plusIiEEE10Policy1000EN6thrust24THRUST_300001_SM_1000_NS10device_ptrIiEEyS9_iNS7_10__identityEEEvT0_PT3_T1_NS0_13GridEvenShareISK_EET2_T4_
        .type           _ZN3cub18CUB_300001_SM_10006detail6reduce18DeviceReduceKernelINS2_10policy_hubIiyN4cuda3std3__44plusIiEEE10Policy1000EN6thrust24THRUST_300001_SM_1000_NS10device_ptrIiEEyS9_iNS7_10__identityEEEvT0_PT3_T1_NS0_13GridEvenShareISK_EET2_T4_,@function
        .size           _ZN3cub18CUB_300001_SM_10006detail6reduce18DeviceReduceKernelINS2_10policy_hubIiyN4cuda3std3__44plusIiEEE10Policy1000EN6thrust24THRUST_300001_SM_1000_NS10device_ptrIiEEyS9_iNS7_10__identityEEEvT0_PT3_T1_NS0_13GridEvenShareISK_EET2_T4_,(.L_x_965 - _ZN3cub18CUB_300001_SM_10006detail6reduce18DeviceReduceKernelINS2_10policy_hubIiyN4cuda3std3__44plusIiEEE10Policy1000EN6thrust24THRUST_300001_SM_1000_NS10device_ptrIiEEyS9_iNS7_10__identityEEEvT0_PT3_T1_NS0_13GridEvenShareISK_EET2_T4_)
        .other          _ZN3cub18CUB_300001_SM_10006detail6reduce18DeviceReduceKernelINS2_10policy_hubIiyN4cuda3std3__44plusIiEEE10Policy1000EN6thrust24THRUST_300001_SM_1000_NS10device_ptrIiEEyS9_iNS7_10__identityEEEvT0_PT3_T1_NS0_13GridEvenShareISK_EET2_T4_,@"STO_CUDA_ENTRY STV_DEFAULT"
_ZN3cub18CUB_300001_SM_10006detail6reduce18DeviceReduceKernelINS2_10policy_hubIiyN4cuda3std3__44plusIiEEE10Policy1000EN6thrust24THRUST_300001_SM_1000_NS10device_ptrIiEEyS9_iNS7_10__identityEEEvT0_PT3_T1_NS0_13GridEvenShareISK_EET2_T4_:
.text._ZN3cub18CUB_300001_SM_10006detail6reduce18DeviceReduceKernelINS2_10policy_hubIiyN4cuda3std3__44plusIiEEE10Policy1000EN6thrust24THRUST_300001_SM_1000_NS10device_ptrIiEEyS9_iNS7_10__identityEEEvT0_PT3_T1_NS0_13GridEvenShareISK_EET2_T4_:
[----:B------:R-:W-:Y:S08]  /*0000*/  LDC R1, c[0x0][0x37c] ;  /* 0x0000df00ff017b82 */ /* 0x000ff00000000800 */
[----:B------:R-:W0:Y:S01]  /*0010*/  S2UR UR16, SR_CTAID.X ;  /* 0x00000000001079c3 */ /* 0x000e220000002500 */
[----:B------:R-:W1:Y:S01]  /*0020*/  LDCU.64 UR8, c[0x0][0x3b8] ;  /* 0x00007700ff0877ac */ /* 0x000e620008000a00 */
[----:B------:R-:W-:Y:S01]  /*0030*/  BSSY.RECONVERGENT B0, `(.L_x_57) ;  /* 0x0000201000007945 */ /* 0x000fe20003800200 */
[----:B------:R-:W2:Y:S01]  /*0040*/  LDCU UR5, c[0x0][0x3c0] ;  /* 0x00007800ff0577ac */ /* 0x000ea20008000800 */
[----:B------:R-:W3:Y:S01]  /*0050*/  LDCU.64 UR14, c[0x0][0x358] ;  /* 0x00006b00ff0e77ac */ /* 0x000ee20008000a00 */
[----:B-1----:R-:W-:-:S02]  /*0060*/  IMAD.U32 R2, RZ, RZ, UR8 ;  /* 0x00000008ff027e24 */ /* 0x002fc4000f8e00ff */
[----:B------:R-:W-:Y:S01]  /*0070*/  IMAD.U32 R3, RZ, RZ, UR9 ;  /* 0x00000009ff037e24 */ /* 0x000fe2000f8e00ff */
[----:B--2---:R-:W-:Y:S02]  /*0080*/  USHF.L.U32 UR5, UR5, 0xc, URZ ;  /* 0x0000000c05057899 */ /* 0x004fe400080006ff */
[----:B0-----:R-:W-:Y:S02]  /*0090*/  USHF.L.U32 UR7, UR16, 0xc, URZ ;  /* 0x0000000c10077899 */ /* 0x001fe400080006ff */
[----:B------:R-:W-:-:S04]  /*00a0*/  USHF.R.S32.HI UR4, URZ, 0x1f, UR5 ;  /* 0x0000001fff047899 */ /* 0x000fc80008011405 */
[----:B------:R-:W-:-:S04]  /*00b0*/  IADD3 R23, P1, PT, R2, -UR7, RZ ;  /* 0x8000000702177c10 */ /* 0x000fc8000ff3e0ff */
[----:B------:R-:W-:Y:S02]  /*00c0*/  ISETP.GT.U32.AND P0, PT, R23, 0xfff, PT ;  /* 0x00000fff1700780c */ /* 0x000fe40003f04070 */
[----:B------:R-:W-:-:S04]  /*00d0*/  IADD3.X R22, PT, PT, R3, -0x1, RZ, P1, !PT ;  /* 0xffffffff03167810 */ /* 0x000fc80000ffe4ff */
[----:B------:R-:W-:-:S13]  /*00e0*/  ISETP.GT.U32.AND.EX P0, PT, R22, RZ, PT, P0 ;  /* 0x000000ff1600720c */ /* 0x000fda0003f04100 */
[----:B---3--:R-:W-:Y:S05]  /*00f0*/  @P0 BRA `(.L_x_58) ;  /* 0x0000000c00ac0947 */ /* 0x008fea0003800000 */
[----:B------:R-:W0:Y:S01]  /*0100*/  S2R R3, SR_TID.X ;  /* 0x0000000000037919 */ /* 0x000e220000002100 */
[----:B------:R-:W-:Y:S01]  /*0110*/  VIADD R0, R2, -UR7 ;  /* 0x8000000702007c36 */ /* 0x000fe20008000000 */
[----:B------:R-:W-:Y:S01]  /*0120*/  BSSY.RECONVERGENT B1, `(.L_x_59) ;  /* 0x000000a000017945 */ /* 0x000fe20003800200 */
[----:B------:R-:W-:-:S03]  /*0130*/  IMAD.MOV.U32 R4, RZ, RZ, RZ ;  /* 0x000000ffff047224 */ /* 0x000fc600078e00ff */
[----:B0-----:R-:W-:Y:S01]  /*0140*/  ISETP.GE.AND P0, PT, R3, R0, PT ;  /* 0x000000000300720c */ /* 0x001fe20003f06270 */
[----:B------:R-:W-:-:S12]  /*0150*/  IMAD.MOV.U32 R5, RZ, RZ, R3 ;  /* 0x000000ffff057224 */ /* 0x000fd800078e0003 */
[----:B------:R-:W-:Y:S05]  /*0160*/  @P0 BRA `(.L_x_60) ;  /* 0x0000000000140947 */ /* 0x000fea0003800000 */
[----:B------:R-:W0:Y:S01]  /*0170*/  LDC.64 R6, c[0x0][0x380] ;  /* 0x0000e000ff067b82 */ /* 0x000e220000000a00 */
[----:B------:R-:W-:-:S04]  /*0180*/  VIADD R5, R3, UR7 ;  /* 0x0000000703057c36 */ /* 0x000fc80008000000 */
[----:B0-----:R-:W-:-:S05]  /*0190*/  IMAD.WIDE.U32 R6, R5, 0x4, R6 ;  /* 0x0000000405067825 */ /* 0x001fca00078e0006 */
[----:B------:R0:W5:Y:S01]  /*01a0*/  LDG.E R4, desc[UR14][R6.64] ;  /* 0x0000000e06047981 */ /* 0x000162000c1e1900 */
[----:B------:R-:W-:-:S07]  /*01b0*/  VIADD R5, R3, 0x100 ;  /* 0x0000010003057836 */ /* 0x000fce0000000000 */
.L_x_60:
[----:B------:R-:W-:Y:S05]  /*01c0*/  BSYNC.RECONVERGENT B1 ;  /* 0x0000000000017941 */ /* 0x000fea0003800200 */
.L_x_59:
[----:B------:R-:W-:Y:S01]  /*01d0*/  ISETP.GE.AND P0, PT, R5, R0, PT ;  /* 0x000000000500720c */ /* 0x000fe20003f06270 */
[----:B------:R-:W-:-:S12]  /*01e0*/  BSSY.RECONVERGENT B1, `(.L_x_61) ;  /* 0x000006c000017945 */ /* 0x000fd80003800200 */
[----:B------:R-:W-:Y:S05]  /*01f0*/  @P0 BRA `(.L_x_62) ;  /* 0x0000000400a80947 */ /* 0x000fea0003800000 */
[----:B0-----:R-:W-:Y:S01]  /*0200*/  LOP3.LUT R7, RZ, R5, RZ, 0x33, !PT ;  /* 0x00000005ff077212 */ /* 0x001fe200078e33ff */
[----:B------:R-:W-:Y:S03]  /*0210*/  BSSY.RECONVERGENT B2, `(.L_x_63) ;  /* 0x0000030000027945 */ /* 0x000fe60003800200 */
[----:B------:R-:W-:-:S04]  /*0220*/  IADD3 R7, PT, PT, R2, -UR7, R7 ;  /* 0x8000000702077c10 */ /* 0x000fc8000fffe007 */
[C---:B------:R-:W-:Y:S02]  /*0230*/  ISETP.GE.U32.AND P1, PT, R7.reuse, 0xf00, PT ;  /* 0x00000f000700780c */ /* 0x040fe40003f26070 */
[----:B------:R-:W-:-:S04]  /*0240*/  LEA.HI R2, R7, 0x1, RZ, 0x18 ;  /* 0x0000000107027811 */ /* 0x000fc800078fc0ff */
[----:B------:R-:W-:-:S04]  /*0250*/  LOP3.LUT R21, R2, 0xf, RZ, 0xc0, !PT ;  /* 0x0000000f02157812 */ /* 0x000fc800078ec0ff */
[----:B------:R-:W-:-:S03]  /*0260*/  ISETP.NE.AND P0, PT, R21, RZ, PT ;  /* 0x000000ff1500720c */ /* 0x000fc60003f05270 */
[----:B------:R-:W-:Y:S10]  /*0270*/  @!P1 BRA `(.L_x_64) ;  /* 0x0000000000a49947 */ /* 0x000ff40003800000 */
[----:B------:R-:W0:Y:S01]  /*0280*/  LDCU.64 UR8, c[0x0][0x380] ;  /* 0x00007000ff0877ac */ /* 0x000e220008000a00 */
[----:B------:R-:W-:Y:S01]  /*0290*/  IMAD.WIDE.U32 R6, R5, 0x4, RZ ;  /* 0x0000000405067825 */ /* 0x000fe200078e00ff */
[----:B------:R-:W-:Y:S01]  /*02a0*/  LOP3.LUT R8, R2, 0x1fffff0, RZ, 0xc0, !PT ;  /* 0x01fffff002087812 */ /* 0x000fe200078ec0ff */
[----:B------:R-:W-:-:S04]  /*02b0*/  UIMAD.WIDE.U32 UR4, UR16, 0x4000, URZ ;  /* 0x00004000100478a5 */ /* 0x000fc8000f8e00ff */
[----:B------:R-:W-:Y:S02]  /*02c0*/  IMAD.MOV R8, RZ, RZ, -R8 ;  /* 0x000000ffff087224 */ /* 0x000fe400078e0a08 */
[----:B------:R-:W-:Y:S02]  /*02d0*/  LOP3.LUT R14, R6, UR4, RZ, 0xfc, !PT ;  /* 0x00000004060e7c12 */ /* 0x000fe4000f8efcff */
[----:B------:R-:W-:Y:S02]  /*02e0*/  LOP3.LUT R7, R7, UR5, RZ, 0xfc, !PT ;  /* 0x0000000507077c12 */ /* 0x000fe4000f8efcff */
[----:B0-----:R-:W-:-:S04]  /*02f0*/  IADD3 R14, P1, PT, R14, UR8, RZ ;  /* 0x000000080e0e7c10 */ /* 0x001fc8000ff3e0ff */
[----:B------:R-:W-:-:S04]  /*0300*/  IADD3 R14, P2, PT, R14, 0x2000, RZ ;  /* 0x000020000e0e7810 */ /* 0x000fc80007f5e0ff */
[----:B------:R-:W-:-:S09]  /*0310*/  IADD3.X R7, PT, PT, RZ, UR9, R7, P2, P1 ;  /* 0x00000009ff077c10 */ /* 0x000fd200097e2407 */
.L_x_65:
[----:B------:R-:W-:-:S05]  /*0320*/  IMAD.MOV.U32 R6, RZ, RZ, R14 ;  /* 0x000000ffff067224 */ /* 0x000fca00078e000e */
[----:B------:R-:W2:Y:S04]  /*0330*/  LDG.E R15, desc[UR14][R6.64+-0x2000] ;  /* 0xffe0000e060f7981 */ /* 0x000ea8000c1e1900 */
[----:B------:R-:W2:Y:S04]  /*0340*/  LDG.E R16, desc[UR14][R6.64+-0x1c00] ;  /* 0xffe4000e06107981 */ /* 0x000ea8000c1e1900 */
[----:B------:R-:W3:Y:S04]  /*0350*/  LDG.E R18, desc[UR14][R6.64+-0x1800] ;  /* 0xffe8000e06127981 */ /* 0x000ee8000c1e1900 */
[----:B------:R-:W3:Y:S04]  /*0360*/  LDG.E R17, desc[UR14][R6.64+-0x1400] ;  /* 0xffec000e06117981 */ /* 0x000ee8000c1e1900 */
[----:B------:R-:W4:Y:S04]  /*0370*/  LDG.E R20, desc[UR14][R6.64+-0x1000] ;  /* 0xfff0000e06147981 */ /* 0x000f28000c1e1900 */
        /* <DEDUP_REMOVED lines=10> */
[----:B------:R0:W4:Y:S01]  /*0420*/  LDG.E R10, desc[UR14][R6.64+0x1c00] ;  /* 0x001c000e060a7981 */ /* 0x000122000c1e1900 */
[----:B------:R-:W-:-:S02]  /*0430*/  VIADD R8, R8, 0x10 ;  /* 0x0000001008087836 */ /* 0x000fc40000000000 */
[----:B------:R-:W-:-:S03]  /*0440*/  VIADD R5, R5, 0x1000 ;  /* 0x0000100005057836 */ /* 0x000fc60000000000 */
[----:B------:R-:W-:Y:S02]  /*0450*/  ISETP.NE.AND P1, PT, R8, RZ, PT ;  /* 0x000000ff0800720c */ /* 0x000fe40003f25270 */
[----:B--2--5:R-:W-:-:S04]  /*0460*/  IADD3 R15, PT, PT, R16, R15, R4 ;  /* 0x0000000f100f7210 */ /* 0x024fc80007ffe004 */
[----:B---3--:R-:W-:-:S04]  /*0470*/  IADD3 R15, PT, PT, R17, R18, R15 ;  /* 0x00000012110f7210 */ /* 0x008fc80007ffe00f */
[----:B----4-:R-:W-:-:S04]  /*0480*/  IADD3 R15, PT, PT, R19, R20, R15 ;  /* 0x00000014130f7210 */ /* 0x010fc80007ffe00f */
[----:B------:R-:W-:-:S04]  /*0490*/  IADD3 R15, PT, PT, R23, R22, R15 ;  /* 0x00000016170f7210 */ /* 0x000fc80007ffe00f */
[----:B------:R-:W-:-:S04]  /*04a0*/  IADD3 R15, PT, PT, R25, R24, R15 ;  /* 0x00000018190f7210 */ /* 0x000fc80007ffe00f */
[----:B------:R-:W-:Y:S02]  /*04b0*/  IADD3 R13, PT, PT, R13, R14, R15 ;  /* 0x0000000e0d0d7210 */ /* 0x000fe40007ffe00f */
[----:B------:R-:W-:-:S05]  /*04c0*/  IADD3 R14, P2, PT, R6, 0x4000, RZ ;  /* 0x00004000060e7810 */ /* 0x000fca0007f5e0ff */
[----:B0-----:R-:W-:Y:S01]  /*04d0*/  IMAD.X R7, RZ, RZ, R7, P2 ;  /* 0x000000ffff077224 */ /* 0x001fe200010e0607 */
[----:B------:R-:W-:-:S04]  /*04e0*/  IADD3 R9, PT, PT, R12, R9, R13 ;  /* 0x000000090c097210 */ /* 0x000fc80007ffe00d */
[----:B------:R-:W-:Y:S01]  /*04f0*/  IADD3 R4, PT, PT, R10, R11, R9 ;  /* 0x0000000b0a047210 */ /* 0x000fe20007ffe009 */
[----:B------:R-:W-:Y:S06]  /*0500*/  @P1 BRA `(.L_x_65) ;  /* 0xfffffffc00841947 */ /* 0x000fec000383ffff */
.L_x_64:
[----:B------:R-:W-:Y:S05]  /*0510*/  BSYNC.RECONVERGENT B2 ;  /* 0x0000000000027941 */ /* 0x000fea0003800200 */
.L_x_63:
[----:B------:R-:W-:Y:S05]  /*0520*/  @!P0 BRA `(.L_x_62) ;  /* 0x0000000000dc8947 */ /* 0x000fea0003800000 */
[----:B------:R-:W-:Y:S01]  /*0530*/  ISETP.GE.U32.AND P0, PT, R21, 0x8, PT ;  /* 0x000000081500780c */ /* 0x000fe20003f06070 */
[----:B------:R-:W-:Y:S01]  /*0540*/  BSSY.RECONVERGENT B2, `(.L_x_66) ;  /* 0x0000016000027945 */ /* 0x000fe20003800200 */
[----:B------:R-:W-:-:S04]  /*0550*/  LOP3.LUT R16, R2, 0x7, RZ, 0xc0, !PT ;  /* 0x0000000702107812 */ /* 0x000fc800078ec0ff */
[----:B------:R-:W-:-:S07]  /*0560*/  ISETP.NE.AND P1, PT, R16, RZ, PT ;  /* 0x000000ff1000720c */ /* 0x000fce0003f25270 */
[----:B------:R-:W-:Y:S06]  /*0570*/  @!P0 BRA `(.L_x_67) ;  /* 0x0000000000488947 */ /* 0x000fec0003800000 */
[----:B------:R-:W0:Y:S01]  /*0580*/  LDCU.64 UR4, c[0x0][0x380] ;  /* 0x00007000ff0477ac */ /* 0x000e220008000a00 */
[----:B------:R-:W-:-:S04]  /*0590*/  IADD3 R7, P0, PT, R5, UR7, RZ ;  /* 0x0000000705077c10 */ /* 0x000fc8000ff1e0ff */
[----:B------:R-:W-:Y:S02]  /*05a0*/  LEA.HI.X.SX32 R8, R5, RZ, 0x1, P0 ;  /* 0x000000ff05087211 */ /* 0x000fe400000f0eff */
[----:B0-----:R-:W-:-:S04]  /*05b0*/  LEA R6, P0, R7, UR4, 0x2 ;  /* 0x0000000407067c11 */ /* 0x001fc8000f8010ff */
[----:B------:R-:W-:-:S05]  /*05c0*/  LEA.HI.X R7, R7, UR5, R8, 0x2, P0 ;  /* 0x0000000507077c11 */ /* 0x000fca00080f1408 */
[----:B------:R-:W2:Y:S04]  /*05d0*/  LDG.E R9, desc[UR14][R6.64] ;  /* 0x0000000e06097981 */ /* 0x000ea8000c1e1900 */
[----:B------:R-:W2:Y:S04]  /*05e0*/  LDG.E R8, desc[UR14][R6.64+0x400] ;  /* 0x0004000e06087981 */ /* 0x000ea8000c1e1900 */
[----:B------:R-:W3:Y:S04]  /*05f0*/  LDG.E R11, desc[UR14][R6.64+0x800] ;  /* 0x0008000e060b7981 */ /* 0x000ee8000c1e1900 */
[----:B------:R-:W3:Y:S04]  /*0600*/  LDG.E R10, desc[UR14][R6.64+0xc00] ;  /* 0x000c000e060a7981 */ /* 0x000ee8000c1e1900 */
[----:B------:R-:W4:Y:S04]  /*0610*/  LDG.E R13, desc[UR14][R6.64+0x1000] ;  /* 0x0010000e060d7981 */ /* 0x000f28000c1e1900 */
[----:B------:R-:W4:Y:S04]  /*0620*/  LDG.E R12, desc[UR14][R6.64+0x1400] ;  /* 0x0014000e060c7981 */ /* 0x000f28000c1e1900 */
[----:B------:R-:W4:Y:S04]  /*0630*/  LDG.E R15, desc[UR14][R6.64+0x1800] ;  /* 0x0018000e060f7981 */ /* 0x000f28000c1e1900 */
[----:B------:R-:W4:Y:S01]  /*0640*/  LDG.E R14, desc[UR14][R6.64+0x1c00] ;  /* 0x001c000e060e7981 */ /* 0x000f22000c1e1900 */
[----:B------:R-:W-:Y:S01]  /*0650*/  VIADD R5, R5, 0x800 ;  /* 0x0000080005057836 */ /* 0x000fe20000000000 */
[----:B--2--5:R-:W-:-:S04]  /*0660*/  IADD3 R8, PT, PT, R8, R9, R4 ;  /* 0x0000000908087210 */ /* 0x024fc80007ffe004 */
[----:B---3--:R-:W-:-:S04]  /*0670*/  IADD3 R8, PT, PT, R10, R11, R8 ;  /* 0x0000000b0a087210 */ /* 0x008fc80007ffe008 */
[----:B----4-:R-:W-:-:S04]  /*0680*/  IADD3 R8, PT, PT, R12, R13, R8 ;  /* 0x0000000d0c087210 */ /* 0x010fc80007ffe008 */
[----:B------:R-:W-:-:S07]  /*0690*/  IADD3 R4, PT, PT, R14, R15, R8 ;  /* 0x0000000f0e047210 */ /* 0x000fce0007ffe008 */
.L_x_67:
[----:B------:R-:W-:Y:S05]  /*06a0*/  BSYNC.RECONVERGENT B2 ;  /* 0x0000000000027941 */ /* 0x000fea0003800200 */
.L_x_66:
        /* <DEDUP_REMOVED lines=14> */
[----:B------:R-:W3:Y:S01]  /*0790*/  LDG.E R10, desc[UR14][R6.64+0xc00] ;  /* 0x000c000e060a7981 */ /* 0x000ee2000c1e1900 */
[----:B------:R-:W-:Y:S01]  /*07a0*/  VIADD R5, R5, 0x400 ;  /* 0x0000040005057836 */ /* 0x000fe20000000000 */
[----:B--2--5:R-:W-:-:S04]  /*07b0*/  IADD3 R4, PT, PT, R8, R9, R4 ;  /* 0x0000000908047210 */ /* 0x024fc80007ffe004 */
[----:B---3--:R-:W-:-:S07]  /*07c0*/  IADD3 R4, PT, PT, R10, R11, R4 ;  /* 0x0000000b0a047210 */ /* 0x008fce0007ffe004 */
.L_x_69:
[----:B------:R-:W-:Y:S05]  /*07d0*/  BSYNC.RECONVERGENT B2 ;  /* 0x0000000000027941 */ /* 0x000fea0003800200 */
.L_x_68:
[----:B------:R-:W-:Y:S05]  /*07e0*/  @!P1 BRA `(.L_x_62) ;  /* 0x00000000002c9947 */ /* 0x000fea0003800000 */
[----:B------:R-:W0:Y:S01]  /*07f0*/  LDC.64 R6, c[0x0][0x380] ;  /* 0x0000e000ff067b82 */ /* 0x000e220000000a00 */
[----:B------:R-:W-:Y:S02]  /*0800*/  IMAD.U32 R9, RZ, RZ, UR16 ;  /* 0x00000010ff097e24 */ /* 0x000fe4000f8e00ff */
[----:B------:R-:W-:Y:S02]  /*0810*/  IMAD.MOV R2, RZ, RZ, -R2 ;  /* 0x000000ffff027224 */ /* 0x000fe400078e0a02 */
[----:B0-----:R-:W-:-:S07]  /*0820*/  IMAD.WIDE.U32 R6, R9, 0x4000, R6 ;  /* 0x0000400009067825 */ /* 0x001fce00078e0006 */
.L_x_70:
[----:B------:R-:W-:-:S06]  /*0830*/  IMAD.WIDE R8, R5, 0x4, R6 ;  /* 0x0000000405087825 */ /* 0x000fcc00078e0206 */
[----:B------:R-:W2:Y:S01]  /*0840*/  LDG.E R9, desc[UR14][R8.64] ;  /* 0x0000000e08097981 */ /* 0x000ea2000c1e1900 */
[----:B------:R-:W-:Y:S02]  /*0850*/  VIADD R2, R2, 0x1 ;  /* 0x0000000102027836 */ /* 0x000fe40000000000 */
[----:B------:R-:W-:-:S03]  /*0860*/  VIADD R5, R5, 0x100 ;  /* 0x0000010005057836 */ /* 0x000fc60000000000 */
[----:B------:R-:W-:Y:S01]  /*0870*/  ISETP.NE.AND P0, PT, R2, RZ, PT ;  /* 0x000000ff0200720c */ /* 0x000fe20003f05270 */
[----:B--2--5:R-:W-:-:S12]  /*0880*/  IMAD.IADD R4, R9, 0x1, R4 ;  /* 0x0000000109047824 */ /* 0x024fd800078e0204 */
[----:B------:R-:W-:Y:S05]  /*0890*/  @P0 BRA `(.L_x_70) ;  /* 0xfffffffc00e40947 */ /* 0x000fea000383ffff */
.L_x_62:
[----:B------:R-:W-:Y:S05]  /*08a0*/  BSYNC.RECONVERGENT B1 ;  /* 0x0000000000017941 */ /* 0x000fea0003800200 */
.L_x_61:
[----:B------:R-:W-:-:S13]  /*08b0*/  ISETP.GE.AND P0, PT, R0, 0x100, PT ;  /* 0x000001000000780c */ /* 0x000fda0003f06270 */
[----:B------:R-:W-:Y:S05]  /*08c0*/  @!P0 BRA `(.L_x_71) ;  /* 0x0000000000ac8947 */ /* 0x000fea0003800000 */
[----:B------:R-:W1:Y:S01]  /*08d0*/  S2R R8, SR_LANEID ;  /* 0x0000000000087919 */ /* 0x000e620000000000 */
[----:B-----5:R-:W2:Y:S01]  /*08e0*/  SHFL.DOWN PT, R0, R4, 0x1, 0x1f ;  /* 0x08201f0004007f89 */ /* 0x020ea200000e0000 */
[C---:B-1----:R-:W-:Y:S02]  /*08f0*/  ISETP.GT.AND P0, PT, R8.reuse, 0x1e, PT ;  /* 0x0000001e0800780c */ /* 0x042fe40003f04270 */
[----:B------:R-:W-:Y:S02]  /*0900*/  ISETP.NE.AND P1, PT, R8, RZ, PT ;  /* 0x000000ff0800720c */ /* 0x000fe40003f25270 */
[----:B--2---:R-:W-:Y:S02]  /*0910*/  SEL R5, R0, RZ, !P0 ;  /* 0x000000ff00057207 */ /* 0x004fe40004000000 */
[----:B------:R-:W-:-:S03]  /*0920*/  ISETP.GT.AND P0, PT, R8, 0x1d, PT ;  /* 0x0000001d0800780c */ /* 0x000fc60003f04270 */
[----:B------:R-:W-:-:S05]  /*0930*/  IMAD.IADD R5, R5, 0x1, R4 ;  /* 0x0000000105057824 */ /* 0x000fca00078e0204 */
[----:B------:R-:W1:Y:S01]  /*0940*/  SHFL.DOWN PT, R0, R5, 0x2, 0x1f ;  /* 0x08401f0005007f89 */ /* 0x000e6200000e0000 */
[----:B0-----:R-:W0:Y:S01]  /*0950*/  @!P1 S2R R6, SR_CgaCtaId ;  /* 0x0000000000069919 */ /* 0x001e220000008800 */
[----:B-1----:R-:W-:Y:S02]  /*0960*/  SEL R0, R0, RZ, !P0 ;  /* 0x000000ff00007207 */ /* 0x002fe40004000000 */
[----:B------:R-:W-:-:S03]  /*0970*/  ISETP.GT.AND P0, PT, R8, 0x1b, PT ;  /* 0x0000001b0800780c */ /* 0x000fc60003f04270 */
[----:B------:R-:W-:Y:S01]  /*0980*/  IMAD.IADD R0, R5, 0x1, R0 ;  /* 0x0000000105007824 */ /* 0x000fe200078e0200 */
[----:B------:R-:W-:-:S04]  /*0990*/  @!P1 MOV R5, 0x400 ;  /* 0x0000040000059802 */ /* 0x000fc80000000f00 */
[----:B------:R-:W1:Y:S01]  /*09a0*/  SHFL.DOWN PT, R2, R0, 0x4, 0x1f ;  /* 0x08801f0000027f89 */ /* 0x000e6200000e0000 */
[----:B0-----:R-:W-:Y:S02]  /*09b0*/  @!P1 LEA R5, R6, R5, 0x18 ;  /* 0x0000000506059211 */ /* 0x001fe400078ec0ff */
[----:B-1----:R-:W-:Y:S02]  /*09c0*/  SEL R7, R2, RZ, !P0 ;  /* 0x000000ff02077207 */ /* 0x002fe40004000000 */
        /* <DEDUP_REMOVED lines=19> */
[----:B--2---:R-:W-:Y:S04]  /*0b00*/  LDS R0, [UR4+0xc] ;  /* 0x00000c04ff007984 */ /* 0x004fe80008000800 */
[----:B------:R-:W0:Y:S04]  /*0b10*/  LDS.128 R4, [UR4+0x10] ;  /* 0x00001004ff047984 */ /* 0x000e280008000c00 */
[----:B------:R-:W1:Y:S01]  /*0b20*/  LDS.64 R2, [UR4+0x20] ;  /* 0x00002004ff027984 */ /* 0x000e620008000a00 */
[----:B0-----:R-:W-:-:S04]  /*0b30*/  IADD3 R0, PT, PT, R4, R0, R9 ;  /* 0x0000000004007210 */ /* 0x001fc80007ffe009 */
[----:B------:R-:W-:-:S04]  /*0b40*/  IADD3 R0, PT, PT, R6, R0, R5 ;  /* 0x0000000006007210 */ /* 0x000fc80007ffe005 */
[----:B-1----:R-:W-:-:S05]  /*0b50*/  IADD3 R0, PT, PT, R2, R0, R7 ;  /* 0x0000000002007210 */ /* 0x002fca0007ffe007 */
[----:B------:R-:W-:Y:S01]  /*0b60*/  IMAD.IADD R9, R0, 0x1, R3 ;  /* 0x0000000100097824 */ /* 0x000fe200078e0203 */
[----:B------:R-:W-:Y:S06]  /*0b70*/  BRA `(.L_x_72) ;  /* 0x0000001400307947 */ /* 0x000fec0003800000 */
.L_x_71:
[----:B------:R-:W-:Y:S01]  /*0b80*/  LOP3.LUT R2, R3, 0x3e0, RZ, 0xc0, !PT ;  /* 0x000003e003027812 */ /* 0x000fe200078ec0ff */
[----:B------:R-:W1:Y:S03]  /*0b90*/  S2R R10, SR_LANEID ;  /* 0x00000000000a7919 */ /* 0x000e660000000000 */
[----:B0-----:R-:W-:Y:S01]  /*0ba0*/  LOP3.LUT R7, RZ, R2, RZ, 0x33, !PT ;  /* 0x00000002ff077212 */ /* 0x001fe200078e33ff */
[----:B------:R-:W-:-:S04]  /*0bb0*/  VIADD R5, R2, 0x20 ;  /* 0x0000002002057836 */ /* 0x000fc80000000000 */
[----:B------:R-:W-:Y:S01]  /*0bc0*/  IMAD.IADD R7, R0, 0x1, R7 ;  /* 0x0000000100077824 */ /* 0x000fe200078e0207 */
[----:B------:R-:W-:-:S04]  /*0bd0*/  ISETP.GT.AND P0, PT, R5, R0, PT ;  /* 0x000000000500720c */ /* 0x000fc80003f04270 */
[----:B------:R-:W-:-:S05]  /*0be0*/  SEL R7, R7, 0x1f, P0 ;  /* 0x0000001f07077807 */ /* 0x000fca0000000000 */
[----:B-----5:R-:W0:Y:S01]  /*0bf0*/  SHFL.DOWN PT, R2, R4, 0x1, R7 ;  /* 0x0820000004027989 */ /* 0x020e2200000e0007 */
[CC--:B-1----:R-:W-:Y:S01]  /*0c00*/  ISETP.GE.AND P0, PT, R10.reuse, R7.reuse, PT ;  /* 0x000000070a00720c */ /* 0x0c2fe20003f06270 */
[C---:B------:R-:W-:Y:S01]  /*0c10*/  VIADD R6, R10.reuse, 0x2 ;  /* 0x000000020a067836 */ /* 0x040fe20000000000 */
[C---:B------:R-:W-:Y:S01]  /*0c20*/  ISETP.NE.AND P1, PT, R10.reuse, RZ, PT ;  /* 0x000000ff0a00720c */ /* 0x040fe20003f25270 */
[----:B------:R-:W-:Y:S01]  /*0c30*/  VIADD R8, R10, 0x4 ;  /* 0x000000040a087836 */ /* 0x000fe20000000000 */
[----:B0-----:R-:W-:Y:S02]  /*0c40*/  SEL R5, R2, RZ, !P0 ;  /* 0x000000ff02057207 */ /* 0x001fe40004000000 */
        /* <DEDUP_REMOVED lines=35> */
[----:B------:R-:W0:Y:S04]  /*0e80*/  LDS.128 R4, [UR4+0x10] ;  /* 0x00001004ff047984 */ /* 0x000e280008000c00 */
[----:B------:R-:W2:Y:S04]  /*0e90*/  LDS R2, [UR4+0xc] ;  /* 0x00000c04ff027984 */ /* 0x000ea80008000800 */
[----:B------:R-:W3:Y:S01]  /*0ea0*/  LDS.64 R10, [UR4+0x20] ;  /* 0x00002004ff0a7984 */ /* 0x000ee20008000a00 */
[----:B0-----:R-:W-:Y:S02]  /*0eb0*/  SEL R4, R4, RZ, P2 ;  /* 0x000000ff04047207 */ /* 0x001fe40001000000 */
[----:B------:R-:W-:-:S02]  /*0ec0*/  ISETP.GT.AND P2, PT, R0, 0x60, PT ;  /* 0x000000600000780c */ /* 0x000fc40003f44270 */
[----:B--2---:R-:W-:Y:S02]  /*0ed0*/  SEL R2, R2, RZ, P1 ;  /* 0x000000ff02027207 */ /* 0x004fe40000800000 */
        /* <DEDUP_REMOVED lines=8> */
[----:B---3--:R-:W-:Y:S02]  /*0f60*/  SEL R10, R10, RZ, P2 ;  /* 0x000000ff0a0a7207 */ /* 0x008fe40001000000 */
[----:B------:R-:W-:Y:S02]  /*0f70*/  SEL R11, R11, RZ, P3 ;  /* 0x000000ff0b0b7207 */ /* 0x000fe40001800000 */
[----:B------:R-:W-:-:S05]  /*0f80*/  IADD3 R2, PT, PT, R10, R2, R7 ;  /* 0x000000020a027210 */ /* 0x000fca0007ffe007 */
[----:B-1----:R-:W-:Y:S01]  /*0f90*/  IMAD.IADD R9, R2, 0x1, R11 ;  /* 0x0000000102097824 */ /* 0x002fe200078e020b */
[----:B------:R-:W-:Y:S06]  /*0fa0*/  BRA `(.L_x_72) ;  /* 0x0000001000247947 */ /* 0x000fec0003800000 */
.L_x_58:
[----:B------:R-:W0:Y:S01]  /*0fb0*/  S2R R0, SR_TID.X ;  /* 0x0000000000007919 */ /* 0x000e220000002100 */
[----:B------:R-:W1:Y:S01]  /*0fc0*/  LDC.64 R4, c[0x0][0x380] ;  /* 0x0000e000ff047b82 */ /* 0x000e620000000a00 */
[----:B0-----:R-:W-:-:S04]  /*0fd0*/  VIADD R7, R0, UR7 ;  /* 0x0000000700077c36 */ /* 0x001fc80008000000 */
[----:B-1----:R-:W-:-:S05]  /*0fe0*/  IMAD.WIDE.U32 R4, R7, 0x4, R4 ;  /* 0x0000000407047825 */ /* 0x002fca00078e0004 */
[----:B------:R-:W2:Y:S04]  /*0ff0*/  LDG.E R6, desc[UR14][R4.64] ;  /* 0x0000000e04067981 */ /* 0x000ea8000c1e1900 */
[----:B------:R-:W2:Y:S04]  /*1000*/  LDG.E R7, desc[UR14][R4.64+0x400] ;  /* 0x0004000e04077981 */ /* 0x000ea8000c1e1900 */
[----:B------:R-:W2:Y:S04]  /*1010*/  LDG.E R8, desc[UR14][R4.64+0x800] ;  /* 0x0008000e04087981 */ /* 0x000ea8000c1e1900 */
[----:B------:R-:W3:Y:S04]  /*1020*/  LDG.E R9, desc[UR14][R4.64+0xc00] ;  /* 0x000c000e04097981 */ /* 0x000ee8000c1e1900 */
[----:B------:R-:W3:Y:S04]  /*1030*/  LDG.E R10, desc[UR14][R4.64+0x1000] ;  /* 0x0010000e040a7981 */ /* 0x000ee8000c1e1900 */
[----:B------:R-:W4:Y:S04]  /*1040*/  LDG.E R11, desc[UR14][R4.64+0x1400] ;  /* 0x0014000e040b7981 */ /* 0x000f28000c1e1900 */
[----:B------:R-:W4:Y:S04]  /*1050*/  LDG.E R12, desc[UR14][R4.64+0x1800] ;  /* 0x0018000e040c7981 */ /* 0x000f28000c1e1900 */
[----:B------:R-:W5:Y:S04]  /*1060*/  LDG.E R13, desc[UR14][R4.64+0x1c00] ;  /* 0x001c000e040d7981 */ /* 0x000f68000c1e1900 */
[----:B------:R-:W5:Y:S04]  /*1070*/  LDG.E R14, desc[UR14][R4.64+0x2000] ;  /* 0x0020000e040e7981 */ /* 0x000f68000c1e1900 */
[----:B------:R-:W5:Y:S04]  /*1080*/  LDG.E R15, desc[UR14][R4.64+0x2400] ;  /* 0x0024000e040f7981 */ /* 0x000f68000c1e1900 */
[----:B------:R-:W5:Y:S04]  /*1090*/  LDG.E R16, desc[UR14][R4.64+0x2800] ;  /* 0x0028000e04107981 */ /* 0x000f68000c1e1900 */
[----:B------:R-:W5:Y:S04]  /*10a0*/  LDG.E R17, desc[UR14][R4.64+0x2c00] ;  /* 0x002c000e04117981 */ /* 0x000f68000c1e1900 */
[----:B------:R-:W5:Y:S04]  /*10b0*/  LDG.E R18, desc[UR14][R4.64+0x3000] ;  /* 0x0030000e04127981 */ /* 0x000f68000c1e1900 */
[----:B------:R-:W5:Y:S04]  /*10c0*/  LDG.E R19, desc[UR14][R4.64+0x3400] ;  /* 0x0034000e04137981 */ /* 0x000f68000c1e1900 */
[----:B------:R-:W5:Y:S04]  /*10d0*/  LDG.E R20, desc[UR14][R4.64+0x3800] ;  /* 0x0038000e04147981 */ /* 0x000f68000c1e1900 */
[----:B------:R-:W5:Y:S01]  /*10e0*/  LDG.E R21, desc[UR14][R4.64+0x3c00] ;  /* 0x003c000e04157981 */ /* 0x000f62000c1e1900 */
[----:B------:R-:W-:-:S04]  /*10f0*/  ISETP.GE.U32.AND P0, PT, R23, UR5, PT ;  /* 0x0000000517007c0c */ /* 0x000fc8000bf06070 */
[----:B------:R-:W-:Y:S02]  /*1100*/  ISETP.GE.U32.AND.EX P0, PT, R22, UR4, PT, P0 ;  /* 0x0000000416007c0c */ /* 0x000fe4000bf06100 */
[----:B--2---:R-:W-:-:S04]  /*1110*/  IADD3 R6, PT, PT, R8, R7, R6 ;  /* 0x0000000708067210 */ /* 0x004fc80007ffe006 */
[----:B---3--:R-:W-:-:S04]  /*1120*/  IADD3 R6, PT, PT, R10, R9, R6 ;  /* 0x000000090a067210 */ /* 0x008fc80007ffe006 */
[----:B----4-:R-:W-:-:S04]  /*1130*/  IADD3 R6, PT, PT, R12, R11, R6 ;  /* 0x0000000b0c067210 */ /* 0x010fc80007ffe006 */
[----:B-----5:R-:W-:-:S04]  /*1140*/  IADD3 R6, PT, PT, R14, R13, R6 ;  /* 0x0000000d0e067210 */ /* 0x020fc80007ffe006 */
[----:B------:R-:W-:-:S04]  /*1150*/  IADD3 R6, PT, PT, R16, R15, R6 ;  /* 0x0000000f10067210 */ /* 0x000fc80007ffe006 */
[----:B------:R-:W-:-:S04]  /*1160*/  IADD3 R6, PT, PT, R18, R17, R6 ;  /* 0x0000001112067210 */ /* 0x000fc80007ffe006 */
[----:B------:R-:W-:-:S05]  /*1170*/  IADD3 R6, PT, PT, R20, R19, R6 ;  /* 0x0000001314067210 */ /* 0x000fca0007ffe006 */
[----:B------:R-:W-:Y:S01]  /*1180*/  IMAD.IADD R8, R21, 0x1, R6 ;  /* 0x0000000115087824 */ /* 0x000fe200078e0206 */
[----:B------:R-:W-:Y:S06]  /*1190*/  @!P0 BRA `(.L_x_73) ;  /* 0x0000000c00008947 */ /* 0x000fec0003800000 */
[----:B------:R-:W-:Y:S01]  /*11a0*/  UIADD3 UR8, UP0, UPT, UR5, UR7, URZ ;  /* 0x0000000705087290 */ /* 0x000fe2000ff1e0ff */
[----:B------:R-:W-:Y:S01]  /*11b0*/  IADD3 R20, P1, PT, R2, -0x1000, RZ ;  /* 0xfffff00002147810 */ /* 0x000fe20007f3e0ff */
[----:B------:R-:W0:Y:S01]  /*11c0*/  LDCU.64 UR12, c[0x0][0x380] ;  /* 0x00007000ff0c77ac */ /* 0x000e220008000a00 */
[----:B------:R-:W-:Y:S02]  /*11d0*/  LOP3.LUT R5, RZ, R0, RZ, 0x33, !PT ;  /* 0x00000000ff057212 */ /* 0x000fe400078e33ff */
[----:B------:R-:W-:Y:S01]  /*11e0*/  IADD3.X R9, PT, PT, R3, -0x1, RZ, P1, !PT ;  /* 0xffffffff03097810 */ /* 0x000fe20000ffe4ff */
[----:B------:R-:W-:Y:S01]  /*11f0*/  UIADD3.X UR9, UPT, UPT, URZ, UR4, URZ, UP0, !UPT ;  /* 0x00000004ff097290 */ /* 0x000fe200087fe4ff */
[----:B------:R-:W-:Y:S01]  /*1200*/  ISETP.LT.U32.AND P0, PT, R20, UR8, PT ;  /* 0x0000000814007c0c */ /* 0x000fe2000bf01070 */
[----:B------:R-:W-:Y:S01]  /*1210*/  UMOV UR6, UR5 ;  /* 0x0000000500067c82 */ /* 0x000fe20008000000 */
[----:B------:R-:W-:Y:S01]  /*1220*/  IADD3 R11, P2, PT, R0, UR8, RZ ;  /* 0x00000008000b7c10 */ /* 0x000fe2000ff5e0ff */
[----:B------:R-:W-:Y:S01]  /*1230*/  UMOV UR4, URZ ;  /* 0x000000ff00047c82 */ /* 0x000fe20008000000 */
[----:B------:R-:W-:Y:S01]  /*1240*/  IADD3 R5, PT, PT, R2, -UR5, R5 ;  /* 0x8000000502057c10 */ /* 0x000fe2000fffe005 */
[----:B------:R-:W-:Y:S01]  /*1250*/  IMAD.U32 R10, RZ, RZ, UR9 ;  /* 0x00000009ff0a7e24 */ /* 0x000fe2000f8e00ff */
[----:B------:R-:W-:Y:S01]  /*1260*/  UMOV UR10, UR8 ;  /* 0x00000008000a7c82 */ /* 0x000fe20008000000 */
[----:B------:R-:W-:-:S02]  /*1270*/  IMAD.X R4, RZ, RZ, UR9, P2 ;  /* 0x00000009ff047e24 */ /* 0x000fc400090e06ff */
[----:B------:R-:W-:Y:S01]  /*1280*/  VIADD R7, R5, -UR7 ;  /* 0x8000000705077c36 */ /* 0x000fe20008000000 */
[----:B------:R-:W-:Y:S01]  /*1290*/  ISETP.GT.U32.AND.EX P0, PT, R10, R9, PT, P0 ;  /* 0x000000090a00720c */ /* 0x000fe20003f04100 */
[----:B------:R-:W-:Y:S01]  /*12a0*/  UMOV UR7, UR9 ;  /* 0x0000000900077c82 */ /* 0x000fe20008000000 */
[----:B0-----:R-:W-:-:S04]  /*12b0*/  LEA R6, P1, R11, UR12, 0x2 ;  /* 0x0000000c0b067c11 */ /* 0x001fc8000f8210ff */
[----:B------:R-:W-:Y:S02]  /*12c0*/  IADD3 R6, P2, PT, R6, 0x2000, RZ ;  /* 0x0000200006067810 */ /* 0x000fe40007f5e0ff */
[----:B------:R-:W-:-:S05]  /*12d0*/  LEA.HI.X R11, R11, UR13, R4, 0x2, P1 ;  /* 0x0000000d0b0b7c11 */ /* 0x000fca00088f1404 */
[----:B------:R-:W-:Y:S01]  /*12e0*/  IMAD.X R11, RZ, RZ, R11, P2 ;  /* 0x000000ffff0b7224 */ /* 0x000fe200010e060b */
[----:B------:R-:W-:Y:S06]  /*12f0*/  @P0 BRA `(.L_x_74) ;  /* 0x0000000000d40947 */ /* 0x000fec0003800000 */
[----:B------:R-:W0:Y:S01]  /*1300*/  LDC.64 R2, c[0x0][0x3b8] ;  /* 0x0000ee00ff027b82 */ /* 0x000e220000000a00 */
[----:B------:R-:W1:Y:S01]  /*1310*/  LDCU.64 UR12, c[0x0][0x380] ;  /* 0x00007000ff0c77ac */ /* 0x000e620008000a00 */
[----:B------:R-:W-:Y:S01]  /*1320*/  NOP ;  /* 0x0000000000007918 */ /* 0x000fe20000000000 */
.L_x_75:
[----:B------:R-:W-:-:S05]  /*1330*/  IADD3 R5, P0, PT, R0, UR8, RZ ;  /* 0x0000000800057c10 */ /* 0x000fca000ff1e0ff */
[----:B------:R-:W-:Y:S01]  /*1340*/  IMAD.X R10, RZ, RZ, UR9, P0 ;  /* 0x00000009ff0a7e24 */ /* 0x000fe200080e06ff */
[----:B-1----:R-:W-:-:S04]  /*1350*/  LEA R4, P0, R5, UR12, 0x2 ;  /* 0x0000000c05047c11 */ /* 0x002fc8000f8010ff */
[----:B------:R-:W-:-:S05]  /*1360*/  LEA.HI.X R5, R5, UR13, R10, 0x2, P0 ;  /* 0x0000000d05057c11 */ /* 0x000fca00080f140a */
        /* <DEDUP_REMOVED lines=15> */
[----:B------:R1:W5:Y:S01]  /*1460*/  LDG.E R21, desc[UR14][R4.64+0x3c00] ;  /* 0x003c000e04157981 */ /* 0x000362000c1e1900 */
[----:B------:R-:W-:-:S02]  /*1470*/  USHF.R.S32.HI UR11, URZ, 0x1f, UR5 ;  /* 0x0000001fff0b7899 */ /* 0x000fc40008011405 */
[----:B------:R-:W-:-:S04]  /*1480*/  UIADD3 UR6, UP0, UPT, UR5, UR10, URZ ;  /* 0x0000000a05067290 */ /* 0x000fc8000ff1e0ff */
[----:B------:R-:W-:Y:S01]  /*1490*/  UIADD3.X UR7, UPT, UPT, UR11, UR7, URZ, UP0, !UPT ;  /* 0x000000070b077290 */ /* 0x000fe200087fe4ff */
[----:B--2---:R-:W-:Y:S02]  /*14a0*/  IADD3 R22, PT, PT, R22, R23, R8 ;  /* 0x0000001716167210 */ /* 0x004fe40007ffe008 */
[----:B0-----:R-:W-:-:S04]  /*14b0*/  IADD3 R8, P1, PT, R2, -UR8, RZ ;  /* 0x8000000802087c10 */ /* 0x001fc8000ff3e0ff */
[----:B------:R-:W-:Y:S02]  /*14c0*/  ISETP.GE.U32.AND P0, PT, R8, UR5, PT ;  /* 0x0000000508007c0c */ /* 0x000fe4000bf06070 */
[----:B---3--:R-:W-:Y:S02]  /*14d0*/  IADD3 R22, PT, PT, R25, R24, R22 ;  /* 0x0000001819167210 */ /* 0x008fe40007ffe016 */
[----:B-1----:R-:W-:-:S04]  /*14e0*/  IADD3.X R4, PT, PT, R3, ~UR9, RZ, P1, !PT ;  /* 0x8000000903047c10 */ /* 0x002fc80008ffe4ff */
[----:B------:R-:W-:Y:S02]  /*14f0*/  ISETP.GE.U32.AND.EX P0, PT, R4, UR11, PT, P0 ;  /* 0x0000000b04007c0c */ /* 0x000fe4000bf06100 */
[----:B----4-:R-:W-:-:S04]  /*1500*/  IADD3 R22, PT, PT, R27, R26, R22 ;  /* 0x0000001a1b167210 */ /* 0x010fc80007ffe016 */
[----:B-----5:R-:W-:-:S04]  /*1510*/  IADD3 R18, PT, PT, R19, R18, R22 ;  /* 0x0000001213127210 */ /* 0x020fc80007ffe016 */
[----:B------:R-:W-:-:S04]  /*1520*/  IADD3 R10, PT, PT, R10, R15, R18 ;  /* 0x0000000f0a0a7210 */ /* 0x000fc80007ffe012 */
[----:B------:R-:W-:-:S04]  /*1530*/  IADD3 R10, PT, PT, R16, R17, R10 ;  /* 0x00000011100a7210 */ /* 0x000fc80007ffe00a */
[----:B------:R-:W-:-:S04]  /*1540*/  IADD3 R10, PT, PT, R13, R14, R10 ;  /* 0x0000000e0d0a7210 */ /* 0x000fc80007ffe00a */
[----:B------:R-:W-:Y:S01]  /*1550*/  IADD3 R8, PT, PT, R21, R12, R10 ;  /* 0x0000000c15087210 */ /* 0x000fe20007ffe00a */
[----:B------:R-:W-:Y:S06]  /*1560*/  @!P0 BRA `(.L_x_73) ;  /* 0x00000008000c8947 */ /* 0x000fec0003800000 */
[----:B------:R-:W-:Y:S02]  /*1570*/  UIADD3 UR8, UP0, UPT, UR5, UR8, URZ ;  /* 0x0000000805087290 */ /* 0x000fe4000ff1e0ff */
[----:B------:R-:W-:Y:S01]  /*1580*/  IMAD.U32 R5, RZ, RZ, UR5 ;  /* 0x00000005ff057e24 */ /* 0x000fe2000f8e00ff */
[----:B------:R-:W-:Y:S01]  /*1590*/  UIADD3 UR4, UPT, UPT, UR4, 0x1, URZ ;  /* 0x0000000104047890 */ /* 0x000fe2000fffe0ff */
[----:B------:R-:W-:Y:S01]  /*15a0*/  IMAD.MOV.U32 R10, RZ, RZ, R6 ;  /* 0x000000ffff0a7224 */ /* 0x000fe200078e0006 */
[----:B------:R-:W-:Y:S01]  /*15b0*/  UIADD3.X UR9, UPT, UPT, UR11, UR9, URZ, UP0, !UPT ;  /* 0x000000090b097290 */ /* 0x000fe200087fe4ff */
[----:B------:R-:W-:Y:S01]  /*15c0*/  VIADD R7, R7, -UR5 ;  /* 0x8000000507077c36 */ /* 0x000fe20008000000 */
[----:B------:R-:W-:Y:S01]  /*15d0*/  ISETP.LT.U32.AND P0, PT, R20, UR8, PT ;  /* 0x0000000814007c0c */ /* 0x000fe2000bf01070 */
[----:B------:R-:W-:Y:S01]  /*15e0*/  IMAD.WIDE R10, R5, 0x4, R10 ;  /* 0x00000004050a7825 */ /* 0x000fe200078e020a */
[----:B------:R-:W-:-:S03]  /*15f0*/  UMOV UR10, UR6 ;  /* 0x00000006000a7c82 */ /* 0x000fc60008000000 */
[----:B------:R-:W-:Y:S02]  /*1600*/  IMAD.U32 R4, RZ, RZ, UR9 ;  /* 0x00000009ff047e24 */ /* 0x000fe4000f8e00ff */
[----:B------:R-:W-:-:S03]  /*1610*/  IMAD.MOV.U32 R6, RZ, RZ, R10 ;  /* 0x000000ffff067224 */ /* 0x000fc600078e000a */
[----:B------:R-:W-:-:S13]  /*1620*/  ISETP.GT.U32.AND.EX P0, PT, R4, R9, PT, P0 ;  /* 0x000000090400720c */ /* 0x000fda0003f04100 */
[----:B------:R-:W-:Y:S05]  /*1630*/  @!P0 BRA `(.L_x_75) ;  /* 0xfffffffc003c8947 */ /* 0x000fea000383ffff */
[----:B------:R-:W-:-:S05]  /*1640*/  UMOV UR6, UR5 ;  /* 0x0000000500067c82 */ /* 0x000fca0008000000 */
.L_x_74:
[C---:B------:R-:W-:Y:S01]  /*1650*/  VIADD R5, R2.reuse, -UR8 ;  /* 0x8000000802057c36 */ /* 0x040fe20008000000 */
[----:B------:R-:W-:Y:S01]  /*1660*/  ISETP.LE.U32.AND P1, PT, R2, UR8, PT ;  /* 0x0000000802007c0c */ /* 0x000fe2000bf23070 */
[----:B------:R-:W-:Y:S01]  /*1670*/  IMAD.U32 R4, RZ, RZ, UR9 ;  /* 0x00000009ff047e24 */ /* 0x000fe2000f8e00ff */
[----:B------:R-:W-:Y:S02]  /*1680*/  BSSY.RECONVERGENT B1, `(.L_x_73) ;  /* 0x0000071000017945 */ /* 0x000fe40003800200 */
[----:B------:R-:W-:-:S04]  /*1690*/  ISETP.GE.AND P0, PT, R0, R5, PT ;  /* 0x000000050000720c */ /* 0x000fc80003f06270 */
[----:B------:R-:W-:-:S13]  /*16a0*/  ISETP.GE.U32.OR.EX P0, PT, R4, R3, P0, P1 ;  /* 0x000000030400720c */ /* 0x000fda0000706510 */
[----:B------:R-:W-:Y:S05]  /*16b0*/  @P0 BRA `(.L_x_76) ;  /* 0x0000000400b40947 */ /* 0x000fea0003800000 */
[----:B------:R-:W0:Y:S01]  /*16c0*/  LDC R4, c[0x0][0x3c0] ;  /* 0x0000f000ff047b82 */ /* 0x000e220000000800 */
[----:B------:R-:W-:Y:S01]  /*16d0*/  USHF.L.U32 UR5, UR16, 0xc, URZ ;  /* 0x0000000c10057899 */ /* 0x000fe200080006ff */
[----:B------:R-:W-:Y:S01]  /*16e0*/  LOP3.LUT R3, RZ, R0, RZ, 0x33, !PT ;  /* 0x00000000ff037212 */ /* 0x000fe200078e33ff */
[----:B------:R-:W-:Y:S02]  /*16f0*/  BSSY.RECONVERGENT B2, `(.L_x_77) ;  /* 0x000002e000027945 */ /* 0x000fe40003800200 */
[----:B------:R-:W-:-:S06]  /*1700*/  UIADD3 UR5, UPT, UPT, UR5, UR6, URZ ;  /* 0x0000000605057290 */ /* 0x000fcc000fffe0ff */
[----:B------:R-:W-:Y:S01]  /*1710*/  IADD3 R2, PT, PT, R2, -UR5, R3 ;  /* 0x8000000502027c10 */ /* 0x000fe2000fffe003 */
[----:B0-----:R-:W-:-:S04]  /*1720*/  IMAD R3, R4, UR4, RZ ;  /* 0x0000000404037c24 */ /* 0x001fc8000f8e02ff */
[----:B------:R-:W-:-:S05]  /*1730*/  IMAD R2, R3, -0x1000, R2 ;  /* 0xfffff00003027824 */ /* 0x000fca00078e0202 */
[C---:B------:R-:W-:Y:S02]  /*1740*/  ISETP.GE.U32.AND P0, PT, R2.reuse, 0xf00, PT ;  /* 0x00000f000200780c */ /* 0x040fe40003f06070 */
[----:B------:R-:W-:Y:S01]  /*1750*/  LEA.HI R20, R2, 0x1, RZ, 0x18 ;  /* 0x0000000102147811 */ /* 0x000fe200078fc0ff */
[----:B------:R-:W-:-:S03]  /*1760*/  IMAD.MOV.U32 R2, RZ, RZ, R0 ;  /* 0x000000ffff027224 */ /* 0x000fc600078e0000 */
[----:B------:R-:W-:-:S04]  /*1770*/  LOP3.LUT R21, R20, 0xf, RZ, 0xc0, !PT ;  /* 0x0000000f14157812 */ /* 0x000fc800078ec0ff */
[----:B------:R-:W-:-:S03]  /*1780*/  ISETP.NE.AND P1, PT, R21, RZ, PT ;  /* 0x000000ff1500720c */ /* 0x000fc60003f25270 */
[----:B------:R-:W-:Y:S10]  /*1790*/  @!P0 BRA `(.L_x_78) ;  /* 0x00000000008c8947 */ /* 0x000ff40003800000 */
[----:B------:R-:W-:-:S04]  /*17a0*/  LEA.HI R2, R7, 0x1, RZ, 0x18 ;  /* 0x0000000107027811 */ /* 0x000fc800078fc0ff */
[----:B------:R-:W-:Y:S01]  /*17b0*/  LOP3.LUT R3, R2, 0x1fffff0, RZ, 0xc0, !PT ;  /* 0x01fffff002037812 */ /* 0x000fe200078ec0ff */
[----:B------:R-:W-:-:S04]  /*17c0*/  IMAD.MOV.U32 R2, RZ, RZ, R0 ;  /* 0x000000ffff027224 */ /* 0x000fc800078e0000 */
[----:B------:R-:W-:-:S07]  /*17d0*/  IMAD.MOV R3, RZ, RZ, -R3 ;  /* 0x000000ffff037224 */ /* 0x000fce00078e0a03 */
.L_x_79:
[----:B------:R-:W-:-:S05]  /*17e0*/  IMAD.MOV.U32 R10, RZ, RZ, R6 ;  /* 0x000000ffff0a7224 */ /* 0x000fca00078e0006 */
        /* <DEDUP_REMOVED lines=16> */
[----:B------:R-:W-:-:S02]  /*18f0*/  VIADD R3, R3, 0x10 ;  /* 0x0000001003037836 */ /* 0x000fc40000000000 */
[----:B------:R-:W-:-:S03]  /*1900*/  VIADD R2, R2, 0x1000 ;  /* 0x0000100002027836 */ /* 0x000fc60000000000 */
[----:B------:R-:W-:Y:S02]  /*1910*/  ISETP.NE.AND P0, PT, R3, RZ, PT ;  /* 0x000000ff0300720c */ /* 0x000fe40003f05270 */
[----:B--2---:R-:W-:-:S04]  /*1920*/  IADD3 R14, PT, PT, R14, R15, R8 ;  /* 0x0000000f0e0e7210 */ /* 0x004fc80007ffe008 */
[----:B---3--:R-:W-:-:S04]  /*1930*/  IADD3 R14, PT, PT, R16, R17, R14 ;  /* 0x00000011100e7210 */ /* 0x008fc80007ffe00e */
[----:B----4-:R-:W-:-:S04]  /*1940*/  IADD3 R14, PT, PT, R18, R19, R14 ;  /* 0x00000013120e7210 */ /* 0x010fc80007ffe00e */
[----:B-----5:R-:W-:-:S04]  /*1950*/  IADD3 R14, PT, PT, R22, R23, R14 ;  /* 0x00000017160e7210 */ /* 0x020fc80007ffe00e */
[----:B------:R-:W-:-:S04]  /*1960*/  IADD3 R14, PT, PT, R24, R25, R14 ;  /* 0x00000019180e7210 */ /* 0x000fc80007ffe00e */
[----:B------:R-:W-:Y:S02]  /*1970*/  IADD3 R13, PT, PT, R6, R13, R14 ;  /* 0x0000000d060d7210 */ /* 0x000fe40007ffe00e */
[----:B------:R-:W-:-:S05]  /*1980*/  IADD3 R6, P2, PT, R10, 0x4000, RZ ;  /* 0x000040000a067810 */ /* 0x000fca0007f5e0ff */
[----:B0-----:R-:W-:Y:S01]  /*1990*/  IMAD.X R11, RZ, RZ, R11, P2 ;  /* 0x000000ffff0b7224 */ /* 0x001fe200010e060b */
[----:B------:R-:W-:-:S04]  /*19a0*/  IADD3 R9, PT, PT, R12, R9, R13 ;  /* 0x000000090c097210 */ /* 0x000fc80007ffe00d */
[----:B------:R-:W-:Y:S01]  /*19b0*/  IADD3 R8, PT, PT, R5, R4, R9 ;  /* 0x0000000405087210 */ /* 0x000fe20007ffe009 */
[----:B------:R-:W-:Y:S06]  /*19c0*/  @P0 BRA `(.L_x_79) ;  /* 0xfffffffc00840947 */ /* 0x000fec000383ffff */
.L_x_78:
[----:B------:R-:W-:Y:S05]  /*19d0*/  BSYNC.RECONVERGENT B2 ;  /* 0x0000000000027941 */ /* 0x000fea0003800200 */
.L_x_77:
[----:B------:R-:W-:Y:S05]  /*19e0*/  @!P1 BRA `(.L_x_76) ;  /* 0x0000000000e89947 */ /* 0x000fea0003800000 */
[----:B------:R-:W-:Y:S01]  /*19f0*/  ISETP.GE.U32.AND P0, PT, R21, 0x8, PT ;  /* 0x000000081500780c */ /* 0x000fe20003f06070 */
[----:B------:R-:W-:Y:S01]  /*1a00*/  BSSY.RECONVERGENT B2, `(.L_x_80) ;  /* 0x0000015000027945 */ /* 0x000fe20003800200 */
[----:B------:R-:W-:-:S04]  /*1a10*/  LOP3.LUT R15, R20, 0x7, RZ, 0xc0, !PT ;  /* 0x00000007140f7812 */ /* 0x000fc800078ec0ff */
[----:B------:R-:W-:-:S07]  /*1a20*/  ISETP.NE.AND P1, PT, R15, RZ, PT ;  /* 0x000000ff0f00720c */ /* 0x000fce0003f25270 */
[----:B------:R-:W-:Y:S06]  /*1a30*/  @!P0 BRA `(.L_x_81) ;  /* 0x0000000000448947 */ /* 0x000fec0003800000 */
[----:B------:R-:W-:-:S05]  /*1a40*/  IADD3 R3, P0, PT, R2, UR8, RZ ;  /* 0x0000000802037c10 */ /* 0x000fca000ff1e0ff */
[----:B------:R-:W-:Y:S01]  /*1a50*/  IMAD.X R6, RZ, RZ, UR9, P0 ;  /* 0x00000009ff067e24 */ /* 0x000fe200080e06ff */
[----:B------:R-:W-:-:S04]  /*1a60*/  LEA R4, P0, R3, UR12, 0x2 ;  /* 0x0000000c03047c11 */ /* 0x000fc8000f8010ff */
        /* <DEDUP_REMOVED lines=8> */
[----:B------:R-:W5:Y:S01]  /*1af0*/  LDG.E R13, desc[UR14][R4.64+0x1c00] ;  /* 0x001c000e040d7981 */ /* 0x000f62000c1e1900 */
[----:B------:R-:W-:Y:S01]  /*1b00*/  VIADD R2, R2, 0x800 ;  /* 0x0000080002027836 */ /* 0x000fe20000000000 */
[----:B--2---:R-:W-:-:S04]  /*1b10*/  IADD3 R3, PT, PT, R6, R3, R8 ;  /* 0x0000000306037210 */ /* 0x004fc80007ffe008 */
[----:B---3--:R-:W-:-:S04]  /*1b20*/  IADD3 R3, PT, PT, R9, R10, R3 ;  /* 0x0000000a09037210 */ /* 0x008fc80007ffe003 */
[----:B----4-:R-:W-:-:S04]  /*1b30*/  IADD3 R3, PT, PT, R11, R12, R3 ;  /* 0x0000000c0b037210 */ /* 0x010fc80007ffe003 */
[----:B-----5:R-:W-:-:S07]  /*1b40*/  IADD3 R8, PT, PT, R13, R14, R3 ;  /* 0x0000000e0d087210 */ /* 0x020fce0007ffe003 */
.L_x_81:
[----:B------:R-:W-:Y:S05]  /*1b50*/  BSYNC.RECONVERGENT B2 ;  /* 0x0000000000027941 */ /* 0x000fea0003800200 */
.L_x_80:
[----:B------:R-:W-:Y:S05]  /*1b60*/  @!P1 BRA `(.L_x_76) ;  /* 0x0000000000889947 */ /* 0x000fea0003800000 */
[----:B------:R-:W-:Y:S01]  /*1b70*/  ISETP.GE.U32.AND P0, PT, R15, 0x4, PT ;  /* 0x000000040f00780c */ /* 0x000fe20003f06070 */
[----:B------:R-:W-:Y:S01]  /*1b80*/  BSSY.RECONVERGENT B2, `(.L_x_82) ;  /* 0x000000e000027945 */ /* 0x000fe20003800200 */
[----:B------:R-:W-:-:S11]  /*1b90*/  LOP3.LUT P1, RZ, R20, 0x3, RZ, 0xc0, !PT ;  /* 0x0000000314ff7812 */ /* 0x000fd6000782c0ff */
[----:B------:R-:W-:Y:S05]  /*1ba0*/  @!P0 BRA `(.L_x_83) ;  /* 0x00000000002c8947 */ /* 0x000fea0003800000 */
[----:B------:R-:W-:-:S05]  /*1bb0*/  IADD3 R3, P0, PT, R2, UR8, RZ ;  /* 0x0000000802037c10 */ /* 0x000fca000ff1e0ff */
[----:B------:R-:W-:Y:S01]  /*1bc0*/  IMAD.X R6, RZ, RZ, UR9, P0 ;  /* 0x00000009ff067e24 */ /* 0x000fe200080e06ff */
[----:B------:R-:W-:-:S04]  /*1bd0*/  LEA R4, P0, R3, UR12, 0x2 ;  /* 0x0000000c03047c11 */ /* 0x000fc8000f8010ff */
[----:B------:R-:W-:-:S05]  /*1be0*/  LEA.HI.X R5, R3, UR13, R6, 0x2, P0 ;  /* 0x0000000d03057c11 */ /* 0x000fca00080f1406 */
[----:B------:R-:W2:Y:S04]  /*1bf0*/  LDG.E R3, desc[UR14][R4.64] ;  /* 0x0000000e04037981 */ /* 0x000ea8000c1e1900 */
[----:B------:R-:W2:Y:S04]  /*1c00*/  LDG.E R6, desc[UR14][R4.64+0x400] ;  /* 0x0004000e04067981 */ /* 0x000ea8000c1e1900 */
[----:B------:R-:W3:Y:S04]  /*1c10*/  LDG.E R10, desc[UR14][R4.64+0x800] ;  /* 0x0008000e040a7981 */ /* 0x000ee8000c1e1900 */
[----:B------:R-:W3:Y:S01]  /*1c20*/  LDG.E R9, desc[UR14][R4.64+0xc00] ;  /* 0x000c000e04097981 */ /* 0x000ee2000c1e1900 */
[----:B------:R-:W-:Y:S01]  /*1c30*/  VIADD R2, R2, 0x400 ;  /* 0x0000040002027836 */ /* 0x000fe20000000000 */
[----:B--2---:R-:W-:-:S04]  /*1c40*/  IADD3 R3, PT, PT, R6, R3, R8 ;  /* 0x0000000306037210 */ /* 0x004fc80007ffe008 */
[----:B---3--:R-:W-:-:S07]  /*1c50*/  IADD3 R8, PT, PT, R9, R10, R3 ;  /* 0x0000000a09087210 */ /* 0x008fce0007ffe003 */
.L_x_83:
[----:B------:R-:W-:Y:S05]  /*1c60*/  BSYNC.RECONVERGENT B2 ;  /* 0x0000000000027941 */ /* 0x000fea0003800200 */
.L_x_82:
[----:B------:R-:W-:Y:S05]  /*1c70*/  @!P1 BRA `(.L_x_76) ;  /* 0x0000000000449947 */ /* 0x000fea0003800000 */
[----:B------:R-:W-:Y:S02]  /*1c80*/  LOP3.LUT R7, R7, 0xffff, RZ, 0xc0, !PT ;  /* 0x0000ffff07077812 */ /* 0x000fe400078ec0ff */
[----:B------:R-:W-:Y:S02]  /*1c90*/  IADD3 R6, P0, PT, R2, UR10, RZ ;  /* 0x0000000a02067c10 */ /* 0x000fe4000ff1e0ff */
[----:B------:R-:W-:Y:S02]  /*1ca0*/  LEA.HI R2, R7, 0x1, RZ, 0x18 ;  /* 0x0000000107027811 */ /* 0x000fe400078fc0ff */
[----:B------:R-:W-:Y:S01]  /*1cb0*/  LEA R5, P1, R6, UR12, 0x2 ;  /* 0x0000000c06057c11 */ /* 0x000fe2000f8210ff */
[----:B------:R-:W-:Y:S01]  /*1cc0*/  IMAD.X R3, RZ, RZ, UR7, P0 ;  /* 0x00000007ff037e24 */ /* 0x000fe200080e06ff */
[----:B------:R-:W-:-:S04]  /*1cd0*/  LOP3.LUT R2, R2, 0x3, RZ, 0xc0, !PT ;  /* 0x0000000302027812 */ /* 0x000fc800078ec0ff */
[----:B------:R-:W-:Y:S01]  /*1ce0*/  LEA.HI.X R6, R6, UR13, R3, 0x2, P1 ;  /* 0x0000000d06067c11 */ /* 0x000fe200088f1403 */
[----:B------:R-:W-:-:S07]  /*1cf0*/  IMAD.MOV R4, RZ, RZ, -R2 ;  /* 0x000000ffff047224 */ /* 0x000fce00078e0a02 */
.L_x_84:
[----:B------:R-:W-:Y:S02]  /*1d00*/  IMAD.MOV.U32 R3, RZ, RZ, R6 ;  /* 0x000000ffff037224 */ /* 0x000fe400078e0006 */
[----:B------:R-:W-:-:S05]  /*1d10*/  IMAD.MOV.U32 R2, RZ, RZ, R5 ;  /* 0x000000ffff027224 */ /* 0x000fca00078e0005 */
[----:B------:R-:W2:Y:S01]  /*1d20*/  LDG.E R3, desc[UR14][R2.64] ;  /* 0x0000000e02037981 */ /* 0x000ea2000c1e1900 */
[----:B------:R-:W-:Y:S01]  /*1d30*/  VIADD R4, R4, 0x1 ;  /* 0x0000000104047836 */ /* 0x000fe20000000000 */
[----:B------:R-:W-:-:S04]  /*1d40*/  IADD3 R5, P1, PT, R5, 0x400, RZ ;  /* 0x0000040005057810 */ /* 0x000fc80007f3e0ff */
[----:B------:R-:W-:Y:S01]  /*1d50*/  ISETP.NE.AND P0, PT, R4, RZ, PT ;  /* 0x000000ff0400720c */ /* 0x000fe20003f05270 */
[----:B------:R-:W-:Y:S02]  /*1d60*/  IMAD.X R6, RZ, RZ, R6, P1 ;  /* 0x000000ffff067224 */ /* 0x000fe400008e0606 */
[----:B--2---:R-:W-:-:S10]  /*1d70*/  IMAD.IADD R8, R3, 0x1, R8 ;  /* 0x0000000103087824 */ /* 0x004fd400078e0208 */
[----:B------:R-:W-:Y:S05]  /*1d80*/  @P0 BRA `(.L_x_84) ;  /* 0xfffffffc00dc0947 */ /* 0x000fea000383ffff */
.L_x_76:
[----:B------:R-:W-:Y:S05]  /*1d90*/  BSYNC.RECONVERGENT B1 ;  /* 0x0000000000017941 */ /* 0x000fea0003800200 */
.L_x_73:
        /* <DEDUP_REMOVED lines=37> */
[----:B0-----:R-:W0:Y:S01]  /*1ff0*/  LDS.64 R2, [UR4+0x20] ;  /* 0x00002004ff027984 */ /* 0x001e220008000a00 */
[----:B-1----:R-:W-:-:S04]  /*2000*/  IADD3 R0, PT, PT, R4, R0, R9 ;  /* 0x0000000004007210 */ /* 0x002fc80007ffe009 */
[----:B------:R-:W-:-:S04]  /*2010*/  IADD3 R0, PT, PT, R6, R0, R5 ;  /* 0x0000000006007210 */ /* 0x000fc80007ffe005 */
[----:B0-----:R-:W-:-:S05]  /*2020*/  IADD3 R0, PT, PT, R2, R0, R7 ;  /* 0x0000000002007210 */ /* 0x001fca0007ffe007 */
[----:B------:R-:W-:-:S07]  /*2030*/  IMAD.IADD R9, R0, 0x1, R3 ;  /* 0x0000000100097824 */ /* 0x000fce00078e0203 */
.L_x_72:
[----:B------:R-:W-:Y:S05]  /*2040*/  BSYNC.RECONVERGENT B0 ;  /* 0x0000000000007941 */ /* 0x000fea0003800200 */
.L_x_57:
[----:B------:R-:W-:Y:S05]  /*2050*/  @P0 EXIT ;  /* 0x000000000000094d */ /* 0x000fea0003800000 */
[----:B------:R-:W3:Y:S02]  /*2060*/  LDCU.64 UR4, c[0x0][0x388] ;  /* 0x00007100ff0477ac */ /* 0x000ee40008000a00 */
[----:B---3--:R-:W-:-:S06]  /*2070*/  UIMAD.WIDE.U32 UR4, UR16, 0x4, UR4 ;  /* 0x00000004100478a5 */ /* 0x008fcc000f8e0004 */
[----:B0-----:R-:W-:Y:S02]  /*2080*/  IMAD.U32 R2, RZ, RZ, UR4 ;  /* 0x00000004ff027e24 */ /* 0x001fe4000f8e00ff */
[----:B------:R-:W-:-:S05]  /*2090*/  IMAD.U32 R3, RZ, RZ, UR5 ;  /* 0x00000005ff037e24 */ /* 0x000fca000f8e00ff */
[----:B------:R-:W-:Y:S01]  /*20a0*/  STG.E desc[UR14][R2.64], R9 ;  /* 0x0000000902007986 */ /* 0x000fe2000c10190e */
[----:B------:R-:W-:Y:S05]  /*20b0*/  EXIT ;  /* 0x000000000000794d */ /* 0x000fea0003800000 */
.L_x_85:
        /* <DEDUP_REMOVED lines=12> */
.L_x_965:


//--------------------- .text._ZN3cub18CUB_300001_SM_10006detail6reduce28DeviceReduceSingleTileKernelINS2_10policy_hubIiyN4cuda3std3__44plusIiEEE10Policy1000EN6thrust24THRUST_300001_SM_1000_NS10device_ptrIiEEPiyS9_iiNS7_10__identityEEEvT0_T1_T2_T3_T4_T6_ --------------------------
	.section	.text._ZN3cub18CUB_300001_SM_10006detail6reduce28DeviceReduceSingleTileKernelINS2_10policy_hubIiyN4cuda3std3__44plusIiEEE10Policy1000EN6thrust24THRUST_300001_SM_1000_NS10device_ptrIiEEPiyS9_iiNS7_10__identityEEEvT0_T1_T2_T3_T4_T6_,"ax",@progbits
	.align	128
        .global         _ZN3cub18CUB_300001_SM_10006detail6reduce28DeviceReduceSingleTileKernelINS2_10policy_hubIiyN4cuda3std3__44plusIiEEE10Policy1000EN6thrust24THRUST_300001_SM_1000_NS10device_ptrIiEEPiyS9_iiNS7_10__identityEEEvT0_T1_T2_T3_T4_T6_
        .type           _ZN3cub18CUB_300001_SM_10006detail6reduce28DeviceReduceSingleTileKernelINS2_10policy_hubIiyN4cuda3std3__44plusIiEEE10Policy1000EN6thrust24THRUST_300001_SM_1000_NS10device_ptrIiEEPiyS9_iiNS7_10__identityEEEvT0_T1_T2_T3_T4_T6_,@function
        .size           _ZN3cub18CUB_300001_SM_10006detail6reduce28DeviceReduceSingleTileKernelINS2_10policy_hubIiyN4cuda3std3__44plusIiEEE10Policy1000EN6thrust24THRUST_300001_SM_1000_NS10device_ptrIiEEPiyS9_iiNS7_10__identityEEEvT0_T1_T2_T3_T4_T6_,(.L_x_966 - _ZN3cub18CUB_300001_SM_10006detail6reduce28DeviceReduceSingleTileKernelINS2_10policy_hubIiyN4cuda3std3__44plusIiEEE10Policy1000EN6thrust24THRUST_300001_SM_1000_NS10device_ptrIiEEPiyS9_iiNS7_10__identityEEEvT0_T1_T2_T3_T4_T6_)
        .other          _ZN3cub18CUB_300001_SM_10006detail6reduce28DeviceReduceSingleTileKernelINS2_10policy_hubIiyN4cuda3std3__44plusIiEEE10Policy1000EN6thrust24THRUST_300001_SM_1000_NS10device_ptrIiEEPiyS9_iiNS7_10__identityEEEvT0_T1_T2_T3_T4_T6_,@"STO_CUDA_ENTRY STV_DEFAULT"
_ZN3cub18CUB_300001_SM_10006detail6reduce28DeviceReduceSingleTileKernelINS2_10policy_hubIiyN4cuda3std3__44plusIiEEE10Policy1000EN6thrust24THRUST_300001_SM_1000_NS10device_ptrIiEEPiyS9_iiNS7_10__identityEEEvT0_T1_T2_T3_T4_T6_:
.text._ZN3cub18CUB_300001_SM_10006detail6reduce28DeviceReduceSingleTileKernelINS2_10policy_hubIiyN4cuda3std3__44plusIiEEE10Policy1000EN6thrust24THRUST_300001_SM_1000_NS10device_ptrIiEEPiyS9_iiNS7_10__identityEEEvT0_T1_T2_T3_T4_T6_:
[----:B------:R-:W-:Y:S01]  /*0000*/  LDC R1, c[0x0][0x37c] ;  /* 0x0000df00ff017b82 */ /* 0x000fe20000000800 */
[----:B------:R-:W0:Y:S01]  /*0010*/  LDCU.64 UR4, c[0x0][0x390] ;  /* 0x00007200ff0477ac */ /* 0x000e220008000a00 */
[----:B------:R-:W1:Y:S01]  /*0020*/  LDCU.64 UR6, c[0x0][0x358] ;  /* 0x00006b00ff0677ac */ /* 0x000e620008000a00 */
[----:B0-----:R-:W-:Y:S02]  /*0030*/  IMAD.U32 R4, RZ, RZ, UR4 ;  /* 0x00000004ff047e24 */ /* 0x001fe4000f8e00ff */
[----:B------:R-:W-:-:S03]  /*0040*/  IMAD.U32 R0, RZ, RZ, UR5 ;  /* 0x00000005ff007e24 */ /* 0x000fc6000f8e00ff */
[----:B------:R-:W-:-:S04]  /*0050*/  ISETP.NE.U32.AND P0, PT, R4, RZ, PT ;  /* 0x000000ff0400720c */ /* 0x000fc80003f05070 */
[----:B------:R-:W-:-:S13]  /*0060*/  ISETP.NE.AND.EX P0, PT, R0, RZ, PT, P0 ;  /* 0x000000ff0000720c */ /* 0x000fda0003f05300 */
        /* <DEDUP_REMOVED lines=8> */
.L_x_86:
[----:B------:R-:W-:Y:S01]  /*00f0*/  ISETP.GT.U32.AND P0, PT, R4, 0xfff, PT ;  /* 0x00000fff0400780c */ /* 0x000fe20003f04070 */
[----:B------:R-:W-:Y:S03]  /*0100*/  BSSY.RECONVERGENT B0, `(.L_x_87) ;  /* 0x00001d1000007945 */ /* 0x000fe60003800200 */
[----:B------:R-:W-:-:S13]  /*0110*/  ISETP.GT.U32.AND.EX P0, PT, R0, RZ, PT, P0 ;  /* 0x000000ff0000720c */ /* 0x000fda0003f04100 */
[----:B------:R-:W-:Y:S05]  /*0120*/  @P0 BRA `(.L_x_88) ;  /* 0x0000000c00940947 */ /* 0x000fea0003800000 */
[----:B------:R-:W0:Y:S01]  /*0130*/  S2R R5, SR_TID.X ;  /* 0x0000000000057919 */ /* 0x000e220000002100 */
[----:B------:R-:W-:Y:S01]  /*0140*/  BSSY.RECONVERGENT B1, `(.L_x_89) ;  /* 0x0000009000017945 */ /* 0x000fe20003800200 */
[----:B------:R-:W-:Y:S01]  /*0150*/  IMAD.MOV.U32 R6, RZ, RZ, RZ ;  /* 0x000000ffff067224 */ /* 0x000fe200078e00ff */
[----:B0-----:R-:W-:Y:S01]  /*0160*/  ISETP.GE.U32.AND P0, PT, R5, R4, PT ;  /* 0x000000040500720c */ /* 0x001fe20003f06070 */
[----:B------:R-:W-:-:S12]  /*0170*/  IMAD.MOV.U32 R7, RZ, RZ, R5 ;  /* 0x000000ffff077224 */ /* 0x000fd800078e0005 */
[----:B------:R-:W-:Y:S05]  /*0180*/  @P0 BRA `(.L_x_90) ;  /* 0x0000000000100947 */ /* 0x000fea0003800000 */
[----:B------:R-:W0:Y:S02]  /*0190*/  LDC.64 R2, c[0x0][0x380] ;  /* 0x0000e000ff027b82 */ /* 0x000e240000000a00 */
[----:B0-----:R-:W-:-:S05]  /*01a0*/  IMAD.WIDE.U32 R2, R5, 0x4, R2 ;  /* 0x0000000405027825 */ /* 0x001fca00078e0002 */
[----:B------:R0:W5:Y:S01]  /*01b0*/  LDG.E R6, desc[UR6][R2.64] ;  /* 0x0000000602067981 */ /* 0x000162000c1e1900 */
[----:B------:R-:W-:-:S07]  /*01c0*/  VIADD R7, R5, 0x100 ;  /* 0x0000010005077836 */ /* 0x000fce0000000000 */
.L_x_90:
[----:B------:R-:W-:Y:S05]  /*01d0*/  BSYNC.RECONVERGENT B1 ;  /* 0x0000000000017941 */ /* 0x000fea0003800200 */
.L_x_89:
[----:B------:R-:W-:Y:S01]  /*01e0*/  ISETP.GE.U32.AND P0, PT, R7, R4, PT ;  /* 0x000000040700720c */ /* 0x000fe20003f06070 */
[----:B------:R-:W-:-:S12]  /*01f0*/  BSSY.RECONVERGENT B1, `(.L_x_91) ;  /* 0x0000060000017945 */ /* 0x000fd80003800200 */
[----:B------:R-:W-:Y:S05]  /*0200*/  @P0 BRA `(.L_x_92) ;  /* 0x0000000400780947 */ /* 0x000fea0003800000 */
[----:B0-----:R-:W-:Y:S01]  /*0210*/  LOP3.LUT R3, RZ, R7, RZ, 0x33, !PT ;  /* 0x00000007ff037212 */ /* 0x001fe200078e33ff */
[----:B------:R-:W-:Y:S04]  /*0220*/  BSSY.RECONVERGENT B2, `(.L_x_93) ;  /* 0x000002c000027945 */ /* 0x000fe80003800200 */
[----:B------:R-:W-:-:S05]  /*0230*/  IMAD.IADD R3, R3, 0x1, R4 ;  /* 0x0000000103037824 */ /* 0x000fca00078e0204 */
[C---:B------:R-:W-:Y:S02]  /*0240*/  ISETP.GE.U32.AND P0, PT, R3.reuse, 0xf00, PT ;  /* 0x00000f000300780c */ /* 0x040fe40003f06070 */
[----:B------:R-:W-:-:S04]  /*0250*/  LEA.HI R8, R3, 0x1, RZ, 0x18 ;  /* 0x0000000103087811 */ /* 0x000fc800078fc0ff */
[----:B------:R-:W-:-:S04]  /*0260*/  LOP3.LUT R22, R8, 0xf, RZ, 0xc0, !PT ;  /* 0x0000000f08167812 */ /* 0x000fc800078ec0ff */
[----:B------:R-:W-:-:S03]  /*0270*/  ISETP.NE.AND P1, PT, R22, RZ, PT ;  /* 0x000000ff1600720c */ /* 0x000fc60003f25270 */
[----:B------:R-:W-:Y:S10]  /*0280*/  @!P0 BRA `(.L_x_94) ;  /* 0x0000000000948947 */ /* 0x000ff40003800000 */
[----:B------:R-:W0:Y:S01]  /*0290*/  LDC.64 R2, c[0x0][0x380] ;  /* 0x0000e000ff027b82 */ /* 0x000e220000000a00 */
[----:B------:R-:W-:-:S05]  /*02a0*/  LOP3.LUT R9, R8, 0x1fffff0, RZ, 0xc0, !PT ;  /* 0x01fffff008097812 */ /* 0x000fca00078ec0ff */
[----:B------:R-:W-:Y:S02]  /*02b0*/  IMAD.MOV R9, RZ, RZ, -R9 ;  /* 0x000000ffff097224 */ /* 0x000fe400078e0a09 */
[----:B0-----:R-:W-:-:S03]  /*02c0*/  IMAD.WIDE.U32 R2, R7, 0x4, R2 ;  /* 0x0000000407027825 */ /* 0x001fc600078e0002 */
[----:B------:R-:W-:-:S05]  /*02d0*/  IADD3 R15, P0, PT, R2, 0x2000, RZ ;  /* 0x00002000020f7810 */ /* 0x000fca0007f1e0ff */
[----:B------:R-:W-:-:S08]  /*02e0*/  IMAD.X R3, RZ, RZ, R3, P0 ;  /* 0x000000ffff037224 */ /* 0x000fd000000e0603 */
.L_x_95:
        /* <DEDUP_REMOVED lines=31> */
.L_x_94:
[----:B------:R-:W-:Y:S05]  /*04e0*/  BSYNC.RECONVERGENT B2 ;  /* 0x0000000000027941 */ /* 0x000fea0003800200 */
.L_x_93:
[----:B------:R-:W-:Y:S05]  /*04f0*/  @!P1 BRA `(.L_x_92) ;  /* 0x0000000000bc9947 */ /* 0x000fea0003800000 */
[----:B------:R-:W-:Y:S01]  /*0500*/  ISETP.GE.U32.AND P0, PT, R22, 0x8, PT ;  /* 0x000000081600780c */ /* 0x000fe20003f06070 */
[----:B------:R-:W-:Y:S01]  /*0510*/  BSSY.RECONVERGENT B2, `(.L_x_96) ;  /* 0x0000013000027945 */ /* 0x000fe20003800200 */
[----:B------:R-:W-:-:S04]  /*0520*/  LOP3.LUT R17, R8, 0x7, RZ, 0xc0, !PT ;  /* 0x0000000708117812 */ /* 0x000fc800078ec0ff */
[----:B------:R-:W-:-:S07]  /*0530*/  ISETP.NE.AND P1, PT, R17, RZ, PT ;  /* 0x000000ff1100720c */ /* 0x000fce0003f25270 */
[----:B------:R-:W-:Y:S06]  /*0540*/  @!P0 BRA `(.L_x_97) ;  /* 0x00000000003c8947 */ /* 0x000fec0003800000 */
[----:B------:R-:W0:Y:S02]  /*0550*/  LDC.64 R2, c[0x0][0x380] ;  /* 0x0000e000ff027b82 */ /* 0x000e240000000a00 */
[----:B0-----:R-:W-:-:S05]  /*0560*/  IMAD.WIDE R2, R7, 0x4, R2 ;  /* 0x0000000407027825 */ /* 0x001fca00078e0202 */
        /* <DEDUP_REMOVED lines=13> */
.L_x_97:
[----:B------:R-:W-:Y:S05]  /*0640*/  BSYNC.RECONVERGENT B2 ;  /* 0x0000000000027941 */ /* 0x000fea0003800200 */
.L_x_96:
        /* <DEDUP_REMOVED lines=11> */
[----:B------:R-:W3:Y:S01]  /*0700*/  LDG.E R12, desc[UR6][R2.64+0xc00] ;  /* 0x000c0006020c7981 */ /* 0x000ee2000c1e1900 */
[----:B------:R-:W-:Y:S01]  /*0710*/  VIADD R7, R7, 0x400 ;  /* 0x0000040007077836 */ /* 0x000fe20000000000 */
[----:B--2--5:R-:W-:-:S04]  /*0720*/  IADD3 R6, PT, PT, R8, R9, R6 ;  /* 0x0000000908067210 */ /* 0x024fc80007ffe006 */
[----:B---3--:R-:W-:-:S07]  /*0730*/  IADD3 R6, PT, PT, R12, R11, R6 ;  /* 0x0000000b0c067210 */ /* 0x008fce0007ffe006 */
.L_x_99:
[----:B------:R-:W-:Y:S05]  /*0740*/  BSYNC.RECONVERGENT B2 ;  /* 0x0000000000027941 */ /* 0x000fea0003800200 */
.L_x_98:
[----:B------:R-:W-:Y:S05]  /*0750*/  @!P1 BRA `(.L_x_92) ;  /* 0x0000000000249947 */ /* 0x000fea0003800000 */
[----:B------:R-:W0:Y:S01]  /*0760*/  LDC.64 R8, c[0x0][0x380] ;  /* 0x0000e000ff087b82 */ /* 0x000e220000000a00 */
[----:B------:R-:W-:-:S07]  /*0770*/  IMAD.MOV R10, RZ, RZ, -R10 ;  /* 0x000000ffff0a7224 */ /* 0x000fce00078e0a0a */
.L_x_100:
[----:B0-----:R-:W-:-:S06]  /*0780*/  IMAD.WIDE R2, R7, 0x4, R8 ;  /* 0x0000000407027825 */ /* 0x001fcc00078e0208 */
[----:B------:R-:W2:Y:S01]  /*0790*/  LDG.E R3, desc[UR6][R2.64] ;  /* 0x0000000602037981 */ /* 0x000ea2000c1e1900 */
[----:B------:R-:W-:Y:S02]  /*07a0*/  VIADD R10, R10, 0x1 ;  /* 0x000000010a0a7836 */ /* 0x000fe40000000000 */
[----:B------:R-:W-:-:S03]  /*07b0*/  VIADD R7, R7, 0x100 ;  /* 0x0000010007077836 */ /* 0x000fc60000000000 */
[----:B------:R-:W-:Y:S01]  /*07c0*/  ISETP.NE.AND P0, PT, R10, RZ, PT ;  /* 0x000000ff0a00720c */ /* 0x000fe20003f05270 */
[----:B--2--5:R-:W-:-:S12]  /*07d0*/  IMAD.IADD R6, R3, 0x1, R6 ;  /* 0x0000000103067824 */ /* 0x024fd800078e0206 */
[----:B------:R-:W-:Y:S05]  /*07e0*/  @P0 BRA `(.L_x_100) ;  /* 0xfffffffc00e40947 */ /* 0x000fea000383ffff */
.L_x_92:
[----:B------:R-:W-:Y:S05]  /*07f0*/  BSYNC.RECONVERGENT B1 ;  /* 0x0000000000017941 */ /* 0x000fea0003800200 */
.L_x_91:
[----:B------:R-:W-:-:S04]  /*0800*/  ISETP.GE.U32.AND P0, PT, R4, 0x100, PT ;  /* 0x000001000400780c */ /* 0x000fc80003f06070 */
[----:B------:R-:W-:-:S13]  /*0810*/  ISETP.GE.U32.AND.EX P0, PT, R0, RZ, PT, P0 ;  /* 0x000000ff0000720c */ /* 0x000fda0003f06100 */
[----:B------:R-:W-:Y:S05]  /*0820*/  @!P0 BRA `(.L_x_101) ;  /* 0x0000000000ac8947 */ /* 0x000fea0003800000 */
[----:B------:R-:W1:Y:S01]  /*0830*/  S2R R8, SR_LANEID ;  /* 0x0000000000087919 */ /* 0x000e620000000000 */
[----:B------:R-:W-:Y:S01]  /*0840*/  ISETP.NE.AND P5, PT, R5, RZ, PT ;  /* 0x000000ff0500720c */ /* 0x000fe20003fa5270 */
[----:B-----5:R-:W0:Y:S01]  /*0850*/  SHFL.DOWN PT, R0, R6, 0x1, 0x1f ;  /* 0x08201f0006007f89 */ /* 0x020e2200000e0000 */
[C---:B-1----:R-:W-:Y:S02]  /*0860*/  ISETP.GT.AND P0, PT, R8.reuse, 0x1e, PT ;  /* 0x0000001e0800780c */ /* 0x042fe40003f04270 */
[----:B------:R-:W-:Y:S02]  /*0870*/  ISETP.NE.AND P1, PT, R8, RZ, PT ;  /* 0x000000ff0800720c */ /* 0x000fe40003f25270 */
[----:B0-----:R-:W-:Y:S02]  /*0880*/  SEL R3, R0, RZ, !P0 ;  /* 0x000000ff00037207 */ /* 0x001fe40004000000 */
        /* <DEDUP_REMOVED lines=21> */
[----:B0-----:R-:W-:-:S05]  /*09e0*/  SEL R3, R3, RZ, !P0 ;  /* 0x000000ff03037207 */ /* 0x001fca0004000000 */
[----:B------:R-:W-:-:S05]  /*09f0*/  IMAD.IADD R7, R2, 0x1, R3 ;  /* 0x0000000102077824 */ /* 0x000fca00078e0203 */
[----:B------:R1:W-:Y:S01]  /*0a00*/  @!P1 STS [R0+0x8], R7 ;  /* 0x0000080700009388 */ /* 0x0003e20000000800 */
[----:B------:R-:W-:Y:S06]  /*0a10*/  BAR.SYNC.DEFER_BLOCKING 0x0 ;  /* 0x0000000000007b1d */ /* 0x000fec0000010000 */
[----:B------:R-:W-:Y:S05]  /*0a20*/  @P5 BRA `(.L_x_102) ;  /* 0x0000001000f85947 */ /* 0x000fea0003800000 */
[----:B------:R-:W0:Y:S01]  /*0a30*/  S2UR UR5, SR_CgaCtaId ;  /* 0x00000000000579c3 */ /* 0x000e220000008800 */
[----:B------:R-:W-:Y:S02]  /*0a40*/  UMOV UR4, 0x400 ;  /* 0x0000040000047882 */ /* 0x000fe40000000000 */
[----:B0-----:R-:W-:-:S09]  /*0a50*/  ULEA UR4, UR5, UR4, 0x18 ;  /* 0x0000000405047291 */ /* 0x001fd2000f8ec0ff */
[----:B-1----:R-:W-:Y:S04]  /*0a60*/  LDS R0, [UR4+0xc] ;  /* 0x00000c04ff007984 */ /* 0x002fe80008000800 */
[----:B------:R-:W0:Y:S04]  /*0a70*/  LDS.128 R8, [UR4+0x10] ;  /* 0x00001004ff087984 */ /* 0x000e280008000c00 */
[----:B------:R-:W1:Y:S01]  /*0a80*/  LDS.64 R2, [UR4+0x20] ;  /* 0x00002004ff027984 */ /* 0x000e620008000a00 */
[----:B0-----:R-:W-:-:S04]  /*0a90*/  IADD3 R0, PT, PT, R8, R0, R7 ;  /* 0x0000000008007210 */ /* 0x001fc80007ffe007 */
[----:B------:R-:W-:-:S04]  /*0aa0*/  IADD3 R0, PT, PT, R10, R0, R9 ;  /* 0x000000000a007210 */ /* 0x000fc80007ffe009 */
[----:B-1----:R-:W-:-:S05]  /*0ab0*/  IADD3 R0, PT, PT, R2, R0, R11 ;  /* 0x0000000002007210 */ /* 0x002fca0007ffe00b */
[----:B------:R-:W-:Y:S01]  /*0ac0*/  IMAD.IADD R7, R0, 0x1, R3 ;  /* 0x0000000100077824 */ /* 0x000fe200078e0203 */
[----:B------:R-:W-:Y:S06]  /*0ad0*/  BRA `(.L_x_102) ;  /* 0x0000001000cc7947 */ /* 0x000fec0003800000 */
.L_x_101:
[C---:B0-----:R-:W-:Y:S01]  /*0ae0*/  LOP3.LUT R2, R5.reuse, 0x3e0, RZ, 0xc0, !PT ;  /* 0x000003e005027812 */ /* 0x041fe200078ec0ff */
[----:B------:R-:W0:Y:S01]  /*0af0*/  S2R R12, SR_LANEID ;  /* 0x00000000000c7919 */ /* 0x000e220000000000 */
[----:B------:R-:W-:Y:S02]  /*0b00*/  ISETP.NE.AND P5, PT, R5, RZ, PT ;  /* 0x000000ff0500720c */ /* 0x000fe40003fa5270 */
[----:B------:R-:W-:Y:S01]  /*0b10*/  LOP3.LUT R7, RZ, R2, RZ, 0x33, !PT ;  /* 0x00000002ff077212 */ /* 0x000fe200078e33ff */
[----:B------:R-:W-:-:S04]  /*0b20*/  VIADD R3, R2, 0x20 ;  /* 0x0000002002037836 */ /* 0x000fc80000000000 */
[----:B------:R-:W-:Y:S01]  /*0b30*/  IMAD.IADD R7, R7, 0x1, R4 ;  /* 0x0000000107077824 */ /* 0x000fe200078e0204 */
[----:B------:R-:W-:-:S04]  /*0b40*/  ISETP.GT.U32.AND P0, PT, R3, R4, PT ;  /* 0x000000040300720c */ /* 0x000fc80003f04070 */
        /* <DEDUP_REMOVED lines=10> */
[----:B------:R-:W-:Y:S01]  /*0bf0*/  @!P1 SHF.R.U32.HI R9, RZ, 0x3, R5 ;  /* 0x00000003ff099819 */ /* 0x000fe20000011605 */
[----:B------:R-:W1:Y:S03]  /*0c00*/  SHFL.DOWN PT, R7, R2, 0x2, R3 ;  /* 0x0840000002077989 */ /* 0x000e6600000e0003 */
[----:B------:R-:W-:Y:S02]  /*0c10*/  @!P1 LOP3.LUT R9, R9, 0x7c, RZ, 0xc0, !PT ;  /* 0x0000007c09099812 */ /* 0x000fe400078ec0ff */
[----:B-1----:R-:W-:Y:S02]  /*0c20*/  SEL R7, R7, RZ, !P0 ;  /* 0x000000ff07077207 */ /* 0x002fe40004000000 */
[----:B------:R-:W-:Y:S02]  /*0c30*/  ISETP.GT.AND P0, PT, R10, R3, PT ;  /* 0x000000030a00720c */ /* 0x000fe40003f04270 */
[----:B------:R-:W-:Y:S01]  /*0c40*/  @!P1 MOV R10, 0x400 ;  /* 0x00000400000a9802 */ /* 0x000fe20000000f00 */
[----:B------:R-:W-:-:S02]  /*0c50*/  IMAD.IADD R8, R2, 0x1, R7 ;  /* 0x0000000102087824 */ /* 0x000fc400078e0207 */
[----:B------:R-:W-:Y:S01]  /*0c60*/  VIADD R2, R12, 0x8 ;  /* 0x000000080c027836 */ /* 0x000fe20000000000 */
[----:B0-----:R-:W-:Y:S02]  /*0c70*/  @!P1 LEA R10, R11, R10, 0x18 ;  /* 0x0000000a0b0a9211 */ /* 0x001fe400078ec0ff */
        /* <DEDUP_REMOVED lines=11> */
[----:B0-----:R-:W-:-:S05]  /*0d30*/  SEL R7, R7, RZ, !P0 ;  /* 0x000000ff07077207 */ /* 0x001fca0004000000 */
[----:B------:R-:W-:-:S05]  /*0d40*/  IMAD.IADD R7, R2, 0x1, R7 ;  /* 0x0000000102077824 */ /* 0x000fca00078e0207 */
[----:B------:R0:W-:Y:S01]  /*0d50*/  @!P1 STS [R10+0x8], R7 ;  /* 0x000008070a009388 */ /* 0x0001e20000000800 */
[----:B------:R-:W-:Y:S06]  /*0d60*/  BAR.SYNC.DEFER_BLOCKING 0x0 ;  /* 0x0000000000007b1d */ /* 0x000fec0000010000 */
[----:B------:R-:W-:Y:S05]  /*0d70*/  @P5 BRA `(.L_x_102) ;  /* 0x0000001000245947 */ /* 0x000fea0003800000 */
[----:B------:R-:W1:Y:S01]  /*0d80*/  S2UR UR5, SR_CgaCtaId ;  /* 0x00000000000579c3 */ /* 0x000e620000008800 */
[----:B------:R-:W-:Y:S01]  /*0d90*/  UMOV UR4, 0x400 ;  /* 0x0000040000047882 */ /* 0x000fe20000000000 */
[C---:B------:R-:W-:Y:S02]  /*0da0*/  ISETP.GT.U32.AND P0, PT, R4.reuse, 0x40, PT ;  /* 0x000000400400780c */ /* 0x040fe40003f04070 */
[C---:B------:R-:W-:Y:S02]  /*0db0*/  ISETP.GT.U32.AND P6, PT, R4.reuse, 0x20, PT ;  /* 0x000000200400780c */ /* 0x040fe40003fc4070 */
[C---:B------:R-:W-:Y:S02]  /*0dc0*/  ISETP.GT.U32.AND P4, PT, R4.reuse, 0x60, PT ;  /* 0x000000600400780c */ /* 0x040fe40003f84070 */
[----:B------:R-:W-:Y:S02]  /*0dd0*/  ISETP.GT.U32.AND P2, PT, R4, 0x80, PT ;  /* 0x000000800400780c */ /* 0x000fe40003f44070 */
[----:B------:R-:W-:-:S02]  /*0de0*/  ISETP.GT.U32.AND.EX P0, PT, R0, RZ, PT, P0 ;  /* 0x000000ff0000720c */ /* 0x000fc40003f04100 */
[----:B------:R-:W-:Y:S02]  /*0df0*/  ISETP.GT.U32.AND.EX P6, PT, R0, RZ, PT, P6 ;  /* 0x000000ff0000720c */ /* 0x000fe40003fc4160 */
[C---:B------:R-:W-:Y:S02]  /*0e00*/  ISETP.GT.U32.AND P3, PT, R4.reuse, 0xa0, PT ;  /* 0x000000a00400780c */ /* 0x040fe40003f64070 */
[----:B------:R-:W-:Y:S02]  /*0e10*/  ISETP.GT.U32.AND P1, PT, R4, 0xc0, PT ;  /* 0x000000c00400780c */ /* 0x000fe40003f24070 */
[C---:B------:R-:W-:Y:S02]  /*0e20*/  ISETP.GT.U32.AND.EX P4, PT, R0.reuse, RZ, PT, P4 ;  /* 0x000000ff0000720c */ /* 0x040fe40003f84140 */
[C---:B------:R-:W-:Y:S02]  /*0e30*/  ISETP.GT.U32.AND.EX P2, PT, R0.reuse, RZ, PT, P2 ;  /* 0x000000ff0000720c */ /* 0x040fe40003f44120 */
[C---:B------:R-:W-:Y:S01]  /*0e40*/  ISETP.GT.U32.AND.EX P3, PT, R0.reuse, RZ, PT, P3 ;  /* 0x000000ff0000720c */ /* 0x040fe20003f64130 */
[----:B-1----:R-:W-:Y:S01]  /*0e50*/  ULEA UR4, UR5, UR4, 0x18 ;  /* 0x0000000405047291 */ /* 0x002fe2000f8ec0ff */
[----:B------:R-:W-:-:S08]  /*0e60*/  ISETP.GT.U32.AND.EX P1, PT, R0, RZ, PT, P1 ;  /* 0x000000ff0000720c */ /* 0x000fd00003f24110 */
[----:B0-----:R-:W0:Y:S04]  /*0e70*/  LDS.128 R8, [UR4+0x10] ;  /* 0x00001004ff087984 */ /* 0x001e280008000c00 */
[----:B------:R-:W1:Y:S04]  /*0e80*/  LDS R5, [UR4+0xc] ;  /* 0x00000c04ff057984 */ /* 0x000e680008000800 */
[----:B------:R-:W2:Y:S01]  /*0e90*/  LDS.64 R2, [UR4+0x20] ;  /* 0x00002004ff027984 */ /* 0x000ea20008000a00 */
[----:B0-----:R-:W-:Y:S02]  /*0ea0*/  SEL R8, R8, RZ, P0 ;  /* 0x000000ff08087207 */ /* 0x001fe40000000000 */
[----:B------:R-:W-:-:S02]  /*0eb0*/  ISETP.GT.U32.AND P0, PT, R4, 0xe0, PT ;  /* 0x000000e00400780c */ /* 0x000fc40003f04070 */
[----:B-1----:R-:W-:Y:S02]  /*0ec0*/  SEL R6, R5, RZ, P6 ;  /* 0x000000ff05067207 */ /* 0x002fe40003000000 */
[----:B------:R-:W-:Y:S02]  /*0ed0*/  SEL R9, R9, RZ, P4 ;  /* 0x000000ff09097207 */ /* 0x000fe40002000000 */
[----:B------:R-:W-:Y:S02]  /*0ee0*/  IADD3 R6, PT, PT, R8, R6, R7 ;  /* 0x0000000608067210 */ /* 0x000fe40007ffe007 */
[----:B------:R-:W-:Y:S02]  /*0ef0*/  SEL R10, R10, RZ, P2 ;  /* 0x000000ff0a0a7207 */ /* 0x000fe40001000000 */
[----:B------:R-:W-:Y:S02]  /*0f00*/  ISETP.GT.U32.AND.EX P0, PT, R0, RZ, PT, P0 ;  /* 0x000000ff0000720c */ /* 0x000fe40003f04100 */
[----:B------:R-:W-:-:S02]  /*0f10*/  SEL R11, R11, RZ, P3 ;  /* 0x000000ff0b0b7207 */ /* 0x000fc40001800000 */
[----:B------:R-:W-:Y:S02]  /*0f20*/  IADD3 R6, PT, PT, R10, R6, R9 ;  /* 0x000000060a067210 */ /* 0x000fe40007ffe009 */
[----:B--2---:R-:W-:Y:S02]  /*0f30*/  SEL R2, R2, RZ, P1 ;  /* 0x000000ff02027207 */ /* 0x004fe40000800000 */
[----:B------:R-:W-:Y:S02]  /*0f40*/  SEL R3, R3, RZ, P0 ;  /* 0x000000ff03037207 */ /* 0x000fe40000000000 */
[----:B------:R-:W-:-:S05]  /*0f50*/  IADD3 R2, PT, PT, R2, R6, R11 ;  /* 0x0000000602027210 */ /* 0x000fca0007ffe00b */
[----:B------:R-:W-:Y:S01]  /*0f60*/  IMAD.IADD R7, R2, 0x1, R3 ;  /* 0x0000000102077824 */ /* 0x000fe200078e0203 */
[----:B------:R-:W-:Y:S06]  /*0f70*/  BRA `(.L_x_102) ;  /* 0x0000000c00a47947 */ /* 0x000fec0003800000 */
.L_x_88:
[----:B------:R-:W0:Y:S01]  /*0f80*/  S2R R8, SR_TID.X ;  /* 0x0000000000087919 */ /* 0x000e220000002100 */
[----:B------:R-:W0:Y:S02]  /*0f90*/  LDC.64 R2, c[0x0][0x380] ;  /* 0x0000e000ff027b82 */ /* 0x000e240000000a00 */
[----:B0-----:R-:W-:-:S05]  /*0fa0*/  IMAD.WIDE.U32 R2, R8, 0x4, R2 ;  /* 0x0000000408027825 */ /* 0x001fca00078e0002 */
        /* <DEDUP_REMOVED lines=16> */
[----:B--2---:R-:W-:-:S04]  /*10b0*/  IADD3 R5, PT, PT, R7, R6, R5 ;  /* 0x0000000607057210 */ /* 0x004fc80007ffe005 */
[----:B---3--:R-:W-:Y:S01]  /*10c0*/  IADD3 R5, PT, PT, R12, R9, R5 ;  /* 0x000000090c057210 */ /* 0x008fe20007ffe005 */
[----:B------:R-:W-:Y:S01]  /*10d0*/  IMAD.MOV.U32 R9, RZ, RZ, 0x1000 ;  /* 0x00001000ff097424 */ /* 0x000fe200078e00ff */
[----:B------:R-:W-:-:S04]  /*10e0*/  IADD3 R12, P1, PT, R4, -0x1000, RZ ;  /* 0xfffff000040c7810 */ /* 0x000fc80007f3e0ff */
[----:B------:R-:W-:Y:S02]  /*10f0*/  ISETP.GE.U32.AND P0, PT, R12, 0x1000, PT ;  /* 0x000010000c00780c */ /* 0x000fe40003f06070 */
[----:B----4-:R-:W-:Y:S01]  /*1100*/  IADD3 R5, PT, PT, R14, R11, R5 ;  /* 0x0000000b0e057210 */ /* 0x010fe20007ffe005 */
[----:B------:R-:W-:Y:S01]  /*1110*/  IMAD.MOV.U32 R11, RZ, RZ, RZ ;  /* 0x000000ffff0b7224 */ /* 0x000fe200078e00ff */
[----:B------:R-:W-:-:S04]  /*1120*/  IADD3.X R14, PT, PT, R0, -0x1, RZ, P1, !PT ;  /* 0xffffffff000e7810 */ /* 0x000fc80000ffe4ff */
[----:B------:R-:W-:Y:S02]  /*1130*/  ISETP.GE.U32.AND.EX P0, PT, R14, RZ, PT, P0 ;  /* 0x000000ff0e00720c */ /* 0x000fe40003f06100 */
[----:B-----5:R-:W-:-:S04]  /*1140*/  IADD3 R5, PT, PT, R16, R13, R5 ;  /* 0x0000000d10057210 */ /* 0x020fc80007ffe005 */
[----:B------:R-:W-:-:S04]  /*1150*/  IADD3 R5, PT, PT, R18, R15, R5 ;  /* 0x0000000f12057210 */ /* 0x000fc80007ffe005 */
[----:B------:R-:W-:-:S04]  /*1160*/  IADD3 R5, PT, PT, R20, R17, R5 ;  /* 0x0000001114057210 */ /* 0x000fc80007ffe005 */
[----:B------:R-:W-:-:S05]  /*1170*/  IADD3 R5, PT, PT, R22, R19, R5 ;  /* 0x0000001316057210 */ /* 0x000fca0007ffe005 */
[----:B------:R-:W-:Y:S01]  /*1180*/  IMAD.IADD R10, R10, 0x1, R5 ;  /* 0x000000010a0a7824 */ /* 0x000fe200078e0205 */
[----:B------:R-:W-:Y:S06]  /*1190*/  @!P0 BRA `(.L_x_103) ;  /* 0x0000000000a08947 */ /* 0x000fec0003800000 */
[----:B------:R-:W0:Y:S01]  /*11a0*/  LDC.64 R4, c[0x0][0x390] ;  /* 0x0000e400ff047b82 */ /* 0x000e220000000a00 */
[----:B------:R-:W-:Y:S02]  /*11b0*/  IMAD.MOV.U32 R9, RZ, RZ, 0x1000 ;  /* 0x00001000ff097424 */ /* 0x000fe400078e00ff */
[----:B------:R-:W-:-:S07]  /*11c0*/  IMAD.MOV.U32 R11, RZ, RZ, RZ ;  /* 0x000000ffff0b7224 */ /* 0x000fce00078e00ff */
.L_x_105:
[----:B------:R-:W-:-:S04]  /*11d0*/  LEA R6, P0, R9, R2, 0x2 ;  /* 0x0000000209067211 */ /* 0x000fc800078010ff */
[----:B------:R-:W-:-:S05]  /*11e0*/  LEA.HI.X R7, R9, R3, R11, 0x2, P0 ;  /* 0x0000000309077211 */ /* 0x000fca00000f140b */
        /* <DEDUP_REMOVED lines=16> */
[----:B--2---:R-:W-:-:S02]  /*12f0*/  IADD3 R25, PT, PT, R26, R25, R10 ;  /* 0x000000191a197210 */ /* 0x004fc40007ffe00a */
[----:B0-----:R-:W-:-:S04]  /*1300*/  IADD3 R10, P1, PT, -R9, R4, RZ ;  /* 0x00000004090a7210 */ /* 0x001fc80007f3e1ff */
[----:B------:R-:W-:Y:S02]  /*1310*/  ISETP.GE.U32.AND P0, PT, R10, 0x1000, PT ;  /* 0x000010000a00780c */ /* 0x000fe40003f06070 */
[----:B---3--:R-:W-:-:S04]  /*1320*/  IADD3 R25, PT, PT, R28, R27, R25 ;  /* 0x0000001b1c197210 */ /* 0x008fc80007ffe019 */
[----:B----4-:R-:W-:-:S04]  /*1330*/  IADD3 R23, PT, PT, R23, R24, R25 ;  /* 0x0000001817177210 */ /* 0x010fc80007ffe019 */
[----:B-----5:R-:W-:Y:S01]  /*1340*/  IADD3 R21, PT, PT, R21, R0, R23 ;  /* 0x0000000015157210 */ /* 0x020fe20007ffe017 */
[----:B------:R-:W-:-:S04]  /*1350*/  IMAD.MOV.U32 R0, RZ, RZ, R5 ;  /* 0x000000ffff007224 */ /* 0x000fc800078e0005 */
[----:B------:R-:W-:Y:S01]  /*1360*/  IMAD.X R10, R0, 0x1, ~R11, P1 ;  /* 0x00000001000a7824 */ /* 0x000fe200008e0e0b */
[----:B------:R-:W-:-:S04]  /*1370*/  IADD3 R13, PT, PT, R16, R13, R21 ;  /* 0x0000000d100d7210 */ /* 0x000fc80007ffe015 */
[----:B------:R-:W-:Y:S02]  /*1380*/  ISETP.GE.U32.AND.EX P0, PT, R10, RZ, PT, P0 ;  /* 0x000000ff0a00720c */ /* 0x000fe40003f06100 */
[----:B------:R-:W-:-:S04]  /*1390*/  IADD3 R13, PT, PT, R18, R15, R13 ;  /* 0x0000000f120d7210 */ /* 0x000fc80007ffe00d */
[----:B------:R-:W-:-:S04]  /*13a0*/  IADD3 R13, PT, PT, R20, R17, R13 ;  /* 0x00000011140d7210 */ /* 0x000fc80007ffe00d */
[----:B------:R-:W-:-:S03]  /*13b0*/  IADD3 R10, PT, PT, R22, R19, R13 ;  /* 0x00000013160a7210 */ /* 0x000fc60007ffe00d */
[----:B------:R-:W-:Y:S05]  /*13c0*/  @!P0 BRA `(.L_x_104) ;  /* 0x0000000400e88947 */ /* 0x000fea0003800000 */
[----:B------:R-:W-:-:S05]  /*13d0*/  IADD3 R9, P0, PT, R9, 0x1000, RZ ;  /* 0x0000100009097810 */ /* 0x000fca0007f1e0ff */
[----:B------:R-:W-:Y:S01]  /*13e0*/  IMAD.X R11, RZ, RZ, R11, P0 ;  /* 0x000000ffff0b7224 */ /* 0x000fe200000e060b */
[----:B------:R-:W-:-:S04]  /*13f0*/  ISETP.GT.U32.AND P0, PT, R9, R12, PT ;  /* 0x0000000c0900720c */ /* 0x000fc80003f04070 */
[----:B------:R-:W-:-:S13]  /*1400*/  ISETP.GT.U32.AND.EX P0, PT, R11, R14, PT, P0 ;  /* 0x0000000e0b00720c */ /* 0x000fda0003f04100 */
[----:B------:R-:W-:Y:S05]  /*1410*/  @!P0 BRA `(.L_x_105) ;  /* 0xfffffffc006c8947 */ /* 0x000fea000383ffff */
.L_x_103:
[----:B------:R-:W-:Y:S01]  /*1420*/  IMAD.IADD R3, R4, 0x1, -R9 ;  /* 0x0000000104037824 */ /* 0x000fe200078e0a09 */
[----:B------:R-:W-:Y:S01]  /*1430*/  ISETP.GE.U32.AND P1, PT, R9, R4, PT ;  /* 0x000000040900720c */ /* 0x000fe20003f26070 */
[----:B------:R-:W-:Y:S03]  /*1440*/  BSSY.RECONVERGENT B1, `(.L_x_104) ;  /* 0x0000072000017945 */ /* 0x000fe60003800200 */
[----:B------:R-:W-:-:S04]  /*1450*/  ISETP.GE.AND P0, PT, R8, R3, PT ;  /* 0x000000030800720c */ /* 0x000fc80003f06270 */
[----:B------:R-:W-:-:S13]  /*1460*/  ISETP.GE.U32.OR.EX P0, PT, R11, R0, P0, P1 ;  /* 0x000000000b00720c */ /* 0x000fda0000706510 */
[----:B------:R-:W-:Y:S05]  /*1470*/  @P0 BRA `(.L_x_106) ;  /* 0x0000000400b80947 */ /* 0x000fea0003800000 */
[----:B------:R-:W-:Y:S01]  /*1480*/  LOP3.LUT R0, RZ, R8, RZ, 0x33, !PT ;  /* 0x00000008ff007212 */ /* 0x000fe200078e33ff */
[----:B------:R-:W-:Y:S03]  /*1490*/  BSSY.RECONVERGENT B2, `(.L_x_107) ;  /* 0x0000031000027945 */ /* 0x000fe60003800200 */
[----:B------:R-:W-:-:S04]  /*14a0*/  IADD3 R0, PT, PT, -R9, R4, R0 ;  /* 0x0000000409007210 */ /* 0x000fc80007ffe100 */
[C---:B------:R-:W-:Y:S02]  /*14b0*/  ISETP.GE.U32.AND P0, PT, R0.reuse, 0xf00, PT ;  /* 0x00000f000000780c */ /* 0x040fe40003f06070 */
[----:B------:R-:W-:Y:S01]  /*14c0*/  LEA.HI R4, R0, 0x1, RZ, 0x18 ;  /* 0x0000000100047811 */ /* 0x000fe200078fc0ff */
[----:B------:R-:W-:-:S03]  /*14d0*/  IMAD.MOV.U32 R0, RZ, RZ, R8 ;  /* 0x000000ffff007224 */ /* 0x000fc600078e0008 */
[----:B------:R-:W-:-:S04]  /*14e0*/  LOP3.LUT R24, R4, 0xf, RZ, 0xc0, !PT ;  /* 0x0000000f04187812 */ /* 0x000fc800078ec0ff */
[----:B------:R-:W-:-:S03]  /*14f0*/  ISETP.NE.AND P1, PT, R24, RZ, PT ;  /* 0x000000ff1800720c */ /* 0x000fc60003f25270 */
[----:B------:R-:W-:Y:S10]  /*1500*/  @!P0 BRA `(.L_x_108) ;  /* 0x0000000000a48947 */ /* 0x000ff40003800000 */
[----:B------:R-:W0:Y:S01]  /*1510*/  LDCU.64 UR4, c[0x0][0x380] ;  /* 0x00007000ff0477ac */ /* 0x000e220008000a00 */
[----:B------:R-:W-:Y:S02]  /*1520*/  IADD3 R3, P0, PT, R8, R9, RZ ;  /* 0x0000000908037210 */ /* 0x000fe40007f1e0ff */
[----:B------:R-:W-:-:S03]  /*1530*/  LOP3.LUT R6, R4, 0x1fffff0, RZ, 0xc0, !PT ;  /* 0x01fffff004067812 */ /* 0x000fc600078ec0ff */
[----:B------:R-:W-:Y:S02]  /*1540*/  IMAD.X R0, RZ, RZ, R11, P0 ;  /* 0x000000ffff007224 */ /* 0x000fe400000e060b */
[----:B------:R-:W-:Y:S01]  /*1550*/  IMAD.MOV R6, RZ, RZ, -R6 ;  /* 0x000000ffff067224 */ /* 0x000fe200078e0a06 */
[----:B0-----:R-:W-:-:S04]  /*1560*/  LEA R15, P2, R3, UR4, 0x2 ;  /* 0x00000004030f7c11 */ /* 0x001fc8000f8410ff */
[----:B------:R-:W-:Y:S02]  /*1570*/  IADD3 R15, P0, PT, R15, 0x2000, RZ ;  /* 0x000020000f0f7810 */ /* 0x000fe40007f1e0ff */
[----:B------:R-:W-:Y:S01]  /*1580*/  LEA.HI.X R3, R3, UR5, R0, 0x2, P2 ;  /* 0x0000000503037c11 */ /* 0x000fe200090f1400 */
[----:B------:R-:W-:-:S04]  /*1590*/  IMAD.MOV.U32 R0, RZ, RZ, R8 ;  /* 0x000000ffff007224 */ /* 0x000fc800078e0008 */
[----:B------:R-:W-:-:S07]  /*15a0*/  IMAD.X R3, RZ, RZ, R3, P0 ;  /* 0x000000ffff037224 */ /* 0x000fce00000e0603 */
.L_x_109:
        /* <DEDUP_REMOVED lines=31> */
.L_x_108:
[----:B------:R-:W-:Y:S05]  /*17a0*/  BSYNC.RECONVERGENT B2 ;  /* 0x0000000000027941 */ /* 0x000fea0003800200 */
.L_x_107:
[----:B------:R-:W-:Y:S05]  /*17b0*/  @!P1 BRA `(.L_x_106) ;  /* 0x0000000000e89947 */ /* 0x000fea0003800000 */
[----:B------:R-:W-:Y:S01]  /*17c0*/  ISETP.GE.U32.AND P0, PT, R24, 0x8, PT ;  /* 0x000000081800780c */ /* 0x000fe20003f06070 */
[----:B------:R-:W-:Y:S01]  /*17d0*/  BSSY.RECONVERGENT B2, `(.L_x_110) ;  /* 0x0000016000027945 */ /* 0x000fe20003800200 */
[----:B------:R-:W-:-:S04]  /*17e0*/  LOP3.LUT R17, R4, 0x7, RZ, 0xc0, !PT ;  /* 0x0000000704117812 */ /* 0x000fc800078ec0ff */
[----:B------:R-:W-:-:S07]  /*17f0*/  ISETP.NE.AND P1, PT, R17, RZ, PT ;  /* 0x000000ff1100720c */ /* 0x000fce0003f25270 */
[----:B------:R-:W-:Y:S06]  /*1800*/  @!P0 BRA `(.L_x_111) ;  /* 0x0000000000488947 */ /* 0x000fec0003800000 */
[----:B------:R-:W0:Y:S01]  /*1810*/  LDCU.64 UR4, c[0x0][0x380] ;  /* 0x00007000ff0477ac */ /* 0x000e220008000a00 */
[----:B------:R-:W-:-:S05]  /*1820*/  IADD3 R3, P0, PT, R0, R9, RZ ;  /* 0x0000000900037210 */ /* 0x000fca0007f1e0ff */
[----:B------:R-:W-:Y:S01]  /*1830*/  IMAD.X R6, RZ, RZ, R11, P0 ;  /* 0x000000ffff067224 */ /* 0x000fe200000e060b */
        /* <DEDUP_REMOVED lines=15> */
.L_x_111:
[----:B------:R-:W-:Y:S05]  /*1930*/  BSYNC.RECONVERGENT B2 ;  /* 0x0000000000027941 */ /* 0x000fea0003800200 */
.L_x_110:
        /* <DEDUP_REMOVED lines=18> */
.L_x_113:
[----:B------:R-:W-:Y:S05]  /*1a60*/  BSYNC.RECONVERGENT B2 ;  /* 0x0000000000027941 */ /* 0x000fea0003800200 */
.L_x_112:
[----:B------:R-:W-:Y:S05]  /*1a70*/  @!P1 BRA `(.L_x_106) ;  /* 0x0000000000389947 */ /* 0x000fea0003800000 */
[----:B------:R-:W0:Y:S01]  /*1a80*/  LDCU.64 UR4, c[0x0][0x380] ;  /* 0x00007000ff0477ac */ /* 0x000e220008000a00 */
[----:B------:R-:W-:Y:S01]  /*1a90*/  IADD3 R5, P0, PT, R0, R9, RZ ;  /* 0x0000000900057210 */ /* 0x000fe20007f1e0ff */
[----:B------:R-:W-:-:S04]  /*1aa0*/  IMAD.MOV R0, RZ, RZ, -R6 ;  /* 0x000000ffff007224 */ /* 0x000fc800078e0a06 */
[----:B------:R-:W-:Y:S01]  /*1ab0*/  IMAD.X R4, RZ, RZ, R11, P0 ;  /* 0x000000ffff047224 */ /* 0x000fe200000e060b */
[----:B0-----:R-:W-:-:S04]  /*1ac0*/  LEA R2, P1, R5, UR4, 0x2 ;  /* 0x0000000405027c11 */ /* 0x001fc8000f8210ff */
[----:B------:R-:W-:-:S09]  /*1ad0*/  LEA.HI.X R5, R5, UR5, R4, 0x2, P1 ;  /* 0x0000000505057c11 */ /* 0x000fd200088f1404 */
.L_x_114:
[----:B------:R-:W-:-:S06]  /*1ae0*/  IMAD.MOV.U32 R3, RZ, RZ, R5 ;  /* 0x000000ffff037224 */ /* 0x000fcc00078e0005 */
[----:B------:R0:W2:Y:S01]  /*1af0*/  LDG.E R3, desc[UR6][R2.64] ;  /* 0x0000000602037981 */ /* 0x0000a2000c1e1900 */
[----:B------:R-:W-:-:S05]  /*1b00*/  VIADD R0, R0, 0x1 ;  /* 0x0000000100007836 */ /* 0x000fca0000000000 */
[----:B------:R-:W-:Y:S02]  /*1b10*/  ISETP.NE.AND P0, PT, R0, RZ, PT ;  /* 0x000000ff0000720c */ /* 0x000fe40003f05270 */
[----:B0-----:R-:W-:-:S05]  /*1b20*/  IADD3 R2, P1, PT, R2, 0x400, RZ ;  /* 0x0000040002027810 */ /* 0x001fca0007f3e0ff */
[----:B------:R-:W-:Y:S02]  /*1b30*/  IMAD.X R5, RZ, RZ, R5, P1 ;  /* 0x000000ffff057224 */ /* 0x000fe400008e0605 */
[----:B--2---:R-:W-:-:S04]  /*1b40*/  IMAD.IADD R10, R3, 0x1, R10 ;  /* 0x00000001030a7824 */ /* 0x004fc800078e020a */
[----:B------:R-:W-:Y:S05]  /*1b50*/  @P0 BRA `(.L_x_114) ;  /* 0xfffffffc00e00947 */ /* 0x000fea000383ffff */
.L_x_106:
[----:B------:R-:W-:Y:S05]  /*1b60*/  BSYNC.RECONVERGENT B1 ;  /* 0x0000000000017941 */ /* 0x000fea0003800200 */
.L_x_104:
[----:B------:R-:W0:Y:S01]  /*1b70*/  S2R R6, SR_LANEID ;  /* 0x0000000000067919 */ /* 0x000e220000000000 */
[----:B------:R-:W-:Y:S01]  /*1b80*/  ISETP.NE.AND P5, PT, R8, RZ, PT ;  /* 0x000000ff0800720c */ /* 0x000fe20003fa5270 */
        /* <DEDUP_REMOVED lines=39> */
[----:B------:R-:W-:-:S07]  /*1e00*/  IMAD.IADD R7, R0, 0x1, R3 ;  /* 0x0000000100077824 */ /* 0x000fce00078e0203 */
.L_x_102:
[----:B------:R-:W-:Y:S05]  /*1e10*/  BSYNC.RECONVERGENT B0 ;  /* 0x0000000000007941 */ /* 0x000fea0003800200 */
.L_x_87:
[----:B------:R-:W-:Y:S05]  /*1e20*/  @P5 EXIT ;  /* 0x000000000000594d */ /* 0x000fea0003800000 */
[----:B------:R-:W3:Y:S01]  /*1e30*/  LDC.64 R2, c[0x0][0x388] ;  /* 0x0000e200ff027b82 */ /* 0x000ee20000000a00 */
[----:B------:R-:W0:Y:S02]  /*1e40*/  LDCU UR4, c[0x0][0x39c] ;  /* 0x00007380ff0477ac */ /* 0x000e240008000800 */
[----:B012---:R-:W-:-:S05]  /*1e50*/  VIADD R7, R7, UR4 ;  /* 0x0000000407077c36 */ /* 0x007fca0008000000 */
[----:B---3--:R-:W-:Y:S01]  /*1e60*/  STG.E desc[UR6][R2.64], R7 ;  /* 0x0000000702007986 */ /* 0x008fe2000c101906 */
[----:B------:R-:W-:Y:S05]  /*1e70*/  EXIT ;  /* 0x000000000000794d */ /* 0x000fea0003800000 */
.L_x_115:
        /* <DEDUP_REMOVED lines=16> */
.L_x_966:


//--------------------- .text._ZN3cub18CUB_300001_SM_10006detail6reduce28DeviceReduceSingleTileKernelINS2_10policy_hubIijN4cuda3std3__44plusIiEEE10Policy1000EPiSC_iS9_iiNS7_10__identityEEEvT0_T1_T2_T3_T4_T6_ --------------------------
	.section	.text._ZN3cub18CUB_300001_SM_10006detail6reduce28DeviceReduceSingleTileKernelINS2_10policy_hubIijN4cuda3std3__44plusIiEEE10Policy1000EPiSC_iS9_iiNS7_10__identityEEEvT0_T1_T2_T3_T4_T6_,"ax",@progbits
	.align	128
        .global         _ZN3cub18CUB_300001_SM_10006detail6reduce28DeviceReduceSingleTileKernelINS2_10policy_hubIijN4cuda3std3__44plusIiEEE10Policy1000EPiSC_iS9_iiNS7_10__identityEEEvT0_T1_T2_T3_T4_T6_
        .type           _ZN3cub18CUB_300001_SM_10006detail6reduce28DeviceReduceSingleTileKernelINS2_10policy_hubIijN4cuda3std3__44plusIiEEE10Policy1000EPiSC_iS9_iiNS7_10__identityEEEvT0_T1_T2_T3_T4_T6_,@function
        .size           _ZN3cub18CUB_300001_SM_10006detail6reduce28DeviceReduceSingleTileKernelINS2_10policy_hubIijN4cuda3std3__44plusIiEEE10Policy1000EPiSC_iS9_iiNS7_10__identityEEEvT0_T1_T2_T3_T4_T6_,(.L_x_967 - _ZN3cub18CUB_300001_SM_10006detail6reduce28DeviceReduceSingleTileKernelINS2_10policy_hubIijN4cuda3std3__44plusIiEEE10Policy1000EPiSC_iS9_iiNS7_10__identityEEEvT0_T1_T2_T3_T4_T6_)
        .other          _ZN3cub18CUB_300001_SM_10006detail6reduce28DeviceReduceSingleTileKernelINS2_10policy_hubIijN4cuda3std3__44plusIiEEE10Policy1000EPiSC_iS9_iiNS7_10__identityEEEvT0_T1_T2_T3_T4_T6_,@"STO_CUDA_ENTRY STV_DEFAULT"
_ZN3cub18CUB_300001_SM_10006detail6reduce28DeviceReduceSingleTileKernelINS2_10policy_hubIijN4cuda3std3__44plusIiEEE10Policy1000EPiSC_iS9_iiNS7_10__identityEEEvT0_T1_T2_T3_T4_T6_:
.text._ZN3cub18CUB_300001_SM_10006detail6reduce28DeviceReduceSingleTileKernelINS2_10policy_hubIijN4cuda3std3__44plusIiEEE10Policy1000EPiSC_iS9_iiNS7_10__identityEEEvT0_T1_T2_T3_T4_T6_:
        /* <DEDUP_REMOVED lines=13> */
.L_x_116:
        /* <DEDUP_REMOVED lines=16> */
.L_x_121:
[----:B------:R-:W-:Y:S05]  /*01d0*/  BSYNC.RECONVERGENT B1 ;  /* 0x0000000000017941 */ /* 0x000fea0003800200 */
.L_x_120:
        /* <DEDUP_REMOVED lines=16> */
.L_x_126:
        /* <DEDUP_REMOVED lines=9> */
.L_x_125:
[----:B------:R-:W-:Y:S05]  /*0370*/  BSYNC.RECONVERGENT B2 ;  /* 0x0000000000027941 */ /* 0x000fea0003800200 */
.L_x_124:
        /* <DEDUP_REMOVED lines=8> */
.L_x_129:
        /* <DEDUP_REMOVED lines=35> */
.L_x_128:
[----:B------:R-:W-:Y:S05]  /*0630*/  BSYNC.RECONVERGENT B2 ;  /* 0x0000000000027941 */ /* 0x000fea0003800200 */
.L_x_127:
        /* <DEDUP_REMOVED lines=22> */
.L_x_131:
[----:B------:R-:W-:Y:S05]  /*07a0*/  BSYNC.RECONVERGENT B2 ;  /* 0x0000000000027941 */ /* 0x000fea0003800200 */
.L_x_130:
        /* <DEDUP_REMOVED lines=10> */
.L_x_123:
[----:B------:R-:W-:Y:S05]  /*0850*/  BSYNC.RECONVERGENT B1 ;  /* 0x0000000000017941 */ /* 0x000fea0003800200 */
.L_x_122:
        /* <DEDUP_REMOVED lines=45> */
.L_x_132:
        /* <DEDUP_REMOVED lines=67> */
.L_x_119:
        /* <DEDUP_REMOVED lines=22> */
.L_x_136:
        /* <DEDUP_REMOVED lines=20> */
.L_x_134:
        /* <DEDUP_REMOVED lines=20> */
.L_x_140:
        /* <DEDUP_REMOVED lines=8> */
.L_x_139:
[----:B------:R-:W-:Y:S05]  /*13c0*/  BSYNC.RECONVERGENT B2 ;  /* 0x0000000000027941 */ /* 0x000fea0003800200 */
.L_x_138:
        /* <DEDUP_REMOVED lines=16> */
.L_x_143:
        /* <DEDUP_REMOVED lines=39> */
.L_x_142:
[----:B------:R-:W-:Y:S05]  /*1740*/  BSYNC.RECONVERGENT B2 ;  /* 0x0000000000027941 */ /* 0x000fea0003800200 */
.L_x_141:
        /* <DEDUP_REMOVED lines=27> */
.L_x_145:
[----:B------:R-:W-:Y:S05]  /*1900*/  BSYNC.RECONVERGENT B2 ;  /* 0x0000000000027941 */ /* 0x000fea0003800200 */
.L_x_144:
        /* <DEDUP_REMOVED lines=10> */
.L_x_137:
[----:B------:R-:W-:Y:S05]  /*19b0*/  BSYNC.RECONVERGENT B1 ;  /* 0x0000000000017941 */ /* 0x000fea0003800200 */
.L_x_135:
        /* <DEDUP_REMOVED lines=43> */
.L_x_118:
        /* <DEDUP_REMOVED lines=12> */
.L_x_148:
[----:B------:R-:W-:Y:S05]  /*1d30*/  BSYNC.RECONVERGENT B1 ;  /* 0x0000000000017941 */ /* 0x000fea0003800200 */
.L_x_147:
        /* <DEDUP_REMOVED lines=16> */
.L_x_153:
        /* <DEDUP_REMOVED lines=9> */
.L_x_152:
[----:B------:R-:W-:Y:S05]  /*1ed0*/  BSYNC.RECONVERGENT B2 ;  /* 0x0000000000027941 */ /* 0x000fea0003800200 */
.L_x_151:
        /* <DEDUP_REMOVED lines=8> */
.L_x_156:
        /* <DEDUP_REMOVED lines=35> */
.L_x_155:
[----:B------:R-:W-:Y:S05]  /*2190*/  BSYNC.RECONVERGENT B2 ;  /* 0x0000000000027941 */ /* 0x000fea0003800200 */
.L_x_154:
        /* <DEDUP_REMOVED lines=22> */
.L_x_158:
[----:B------:R-:W-:Y:S05]  /*2300*/  BSYNC.RECONVERGENT B2 ;  /* 0x0000000000027941 */ /* 0x000fea0003800200 */
.L_x_157:
        /* <DEDUP_REMOVED lines=10> */
.L_x_150:
[----:B------:R-:W-:Y:S05]  /*23b0*/  BSYNC.RECONVERGENT B1 ;  /* 0x0000000000017941 */ /* 0x000fea0003800200 */
.L_x_149:
        /* <DEDUP_REMOVED lines=45> */
.L_x_159:
        /* <DEDUP_REMOVED lines=67> */
.L_x_146:
        /* <DEDUP_REMOVED lines=33> */
.L_x_162:
        /* <DEDUP_REMOVED lines=32> */
.L_x_160:
        /* <DEDUP_REMOVED lines=20> */
.L_x_166:
        /* <DEDUP_REMOVED lines=8> */
.L_x_165:
[----:B------:R-:W-:Y:S05]  /*3090*/  BSYNC.RECONVERGENT B2 ;  /* 0x0000000000027941 */ /* 0x000fea0003800200 */
.L_x_164:
        /* <DEDUP_REMOVED lines=16> */
.L_x_169:
        /* <DEDUP_REMOVED lines=39> */
.L_x_168:
[----:B------:R-:W-:Y:S05]  /*3410*/  BSYNC.RECONVERGENT B2 ;  /* 0x0000000000027941 */ /* 0x000fea0003800200 */
.L_x_167:
        /* <DEDUP_REMOVED lines=27> */
.L_x_171:
[----:B------:R-:W-:Y:S05]  /*35d0*/  BSYNC.RECONVERGENT B2 ;  /* 0x0000000000027941 */ /* 0x000fea0003800200 */
.L_x_170:
        /* <DEDUP_REMOVED lines=10> */
.L_x_163:
[----:B------:R-:W-:Y:S05]  /*3680*/  BSYNC.RECONVERGENT B1 ;  /* 0x0000000000017941 */ /* 0x000fea0003800200 */
.L_x_161:
        /* <DEDUP_REMOVED lines=42> */
.L_x_133:
[----:B------:R-:W-:Y:S05]  /*3930*/  BSYNC.RECONVERGENT B0 ;  /* 0x0000000000007941 */ /* 0x000fea0003800200 */
.L_x_117:
[----:B------:R-:W-:Y:S05]  /*3940*/  @P0 EXIT ;  /* 0x000000000000094d */ /* 0x000fea0003800000 */
[----:B-1----:R-:W1:Y:S01]  /*3950*/  LDC.64 R4, c[0x0][0x388] ;  /* 0x0000e200ff047b82 */ /* 0x002e620000000a00 */
[----:B------:R-:W0:Y:S02]  /*3960*/  LDCU UR4, c[0x0][0x398] ;  /* 0x00007300ff0477ac */ /* 0x000e240008000800 */
[----:B0-234-:R-:W-:-:S05]  /*3970*/  VIADD R3, R3, UR4 ;  /* 0x0000000403037c36 */ /* 0x01dfca0008000000 */
[----:B-1----:R-:W-:Y:S01]  /*3980*/  STG.E desc[UR6][R4.64], R3 ;  /* 0x0000000304007986 */ /* 0x002fe2000c101906 */
[----:B------:R-:W-:Y:S05]  /*3990*/  EXIT ;  /* 0x000000000000794d */ /* 0x000fea0003800000 */
.L_x_172:
        /* <DEDUP_REMOVED lines=14> */
.L_x_967:


//--------------------- .text._ZN3cub18CUB_300001_SM_10006detail6reduce18DeviceReduceKernelINS2_10policy_hubIijN4cuda3std3__44plusIiEEE10Policy1000EN6thrust24THRUST_300001_SM_1000_NS10device_ptrIiEEjS9_iNS7_10__identityEEEvT0_PT3_T1_NS0_13GridEvenShareISK_EET2_T4_ --------------------------
	.section	.text._ZN3cub18CUB_300001_SM_10006detail6reduce18DeviceReduceKernelINS2_10policy_hubIijN4cuda3std3__44plusIiEEE10Policy1000EN6thrust24THRUST_300001_SM_1000_NS10device_ptrIiEEjS9_iNS7_10__identityEEEvT0_PT3_T1_NS0_13GridEvenShareISK_EET2_T4_,"ax",@progbits
	.align	128
        .global         _ZN3cub18CUB_300001_SM_10006detail6reduce18DeviceReduceKernelINS2_10policy_hubIijN4cuda3std3__44plusIiEEE10Policy1000EN6thrust24THRUST_300001_SM_1000_NS10device_ptrIiEEjS9_iNS7_10__identityEEEvT0_PT3_T1_NS0_13GridEvenShareISK_EET2_T4_
        .type           _ZN3cub18CUB_300001_SM_10006detail6reduce18DeviceReduceKernelINS2_10policy_hubIijN4cuda3std3__44plusIiEEE10Policy1000EN6thrust24THRUST_300001_SM_1000_NS10device_ptrIiEEjS9_iNS7_10__identityEEEvT0_PT3_T1_NS0_13GridEvenShareISK_EET2_T4_,@function
        .size           _ZN3cub18CUB_300001_SM_10006detail6reduce18DeviceReduceKernelINS2_10policy_hubIijN4cuda3std3__44plusIiEEE10Policy1000EN6thrust24THRUST_300001_SM_1000_NS10device_ptrIiEEjS9_iNS7_10__identityEEEvT0_PT3_T1_NS0_13GridEvenShareISK_EET2_T4_,(.L_x_968 - _ZN3cub18CUB_300001_SM_10006detail6reduce18DeviceReduceKernelINS2_10policy_hubIijN4cuda3std3__44plusIiEEE10Policy1000EN6thrust24THRUST_300001_SM_1000_NS10device_ptrIiEEjS9_iNS7_10__identityEEEvT0_PT3_T1_NS0_13GridEvenShareISK_EET2_T4_)
        .other          _ZN3cub18CUB_300001_SM_10006detail6reduce18DeviceReduceKernelINS2_10policy_hubIijN4cuda3std3__44plusIiEEE10Policy1000EN6thrust24THRUST_300001_SM_1000_NS10device_ptrIiEEjS9_iNS7_10__identityEEEvT0_PT3_T1_NS0_13GridEvenShareISK_EET2_T4_,@"STO_CUDA_ENTRY STV_DEFAULT"
_ZN3cub18CUB_300001_SM_10006detail6reduce18DeviceReduceKernelINS2_10policy_hubIijN4cuda3std3__44plusIiEEE10Policy1000EN6thrust24THRUST_300001_SM_1000_NS10device_ptrIiEEjS9_iNS7_10__identityEEEvT0_PT3_T1_NS0_13GridEvenShareISK_EET2_T4_:
.text._ZN3cub18CUB_300001_SM_10006detail6reduce18DeviceReduceKernelINS2_10policy_hubIijN4cuda3std3__44plusIiEEE10Policy1000EN6thrust24THRUST_300001_SM_1000_NS10device_ptrIiEEjS9_iNS7_10__identityEEEvT0_PT3_T1_NS0_13GridEvenShareISK_EET2_T4_:
[----:B------:R-:W-:Y:S01]  /*0000*/  LDC R1, c[0x0][0x37c] ;  /* 0x0000df00ff017b82 */ /* 0x000fe20000000800 */
[----:B------:R-:W0:Y:S07]  /*0010*/  S2R R3, SR_CTAID.X ;  /* 0x0000000000037919 */ /* 0x000e2e0000002500 */
[----:B------:R-:W1:Y:S01]  /*0020*/  LDC.64 R8, c[0x0][0x3a8] ;  /* 0x0000ea00ff087b82 */ /* 0x000e620000000a00 */
[----:B------:R-:W2:Y:S01]  /*0030*/  LDCU.64 UR6, c[0x0][0x358] ;  /* 0x00006b00ff0677ac */ /* 0x000ea20008000a00 */
[----:B------:R-:W-:Y:S01]  /*0040*/  BSSY.RECONVERGENT B0, `(.L_x_173) ;  /* 0x0000236000007945 */ /* 0x000fe20003800200 */
[----:B-1----:R-:W-:-:S02]  /*0050*/  IMAD.SHL.U32 R13, R9, 0x1000, RZ ;  /* 0x00001000090d7824 */ /* 0x002fc400078e00ff */
[----:B0-----:R-:W-:-:S05]  /*0060*/  IMAD R0, R3, -0x1000, R8 ;  /* 0xfffff00003007824 */ /* 0x001fca00078e0208 */
[----:B------:R-:W-:-:S13]  /*0070*/  ISETP.GT.U32.AND P0, PT, R0, 0xfff, PT ;  /* 0x00000fff0000780c */ /* 0x000fda0003f04070 */
[----:B--2---:R-:W-:Y:S05]  /*0080*/  @P0 BRA `(.L_x_174) ;  /* 0x0000001000540947 */ /* 0x004fea0003800000 */
[----:B------:R-:W0:Y:S01]  /*0090*/  S2R R2, SR_TID.X ;  /* 0x0000000000027919 */ /* 0x000e220000002100 */
[----:B------:R-:W-:Y:S01]  /*00a0*/  BSSY.RECONVERGENT B1, `(.L_x_175) ;  /* 0x000000a000017945 */ /* 0x000fe20003800200 */
[----:B------:R-:W-:Y:S01]  /*00b0*/  IMAD.MOV.U32 R14, RZ, RZ, RZ ;  /* 0x000000ffff0e7224 */ /* 0x000fe200078e00ff */
[----:B0-----:R-:W-:Y:S01]  /*00c0*/  ISETP.GE.U32.AND P0, PT, R2, R0, PT ;  /* 0x000000000200720c */ /* 0x001fe20003f06070 */
[----:B------:R-:W-:-:S12]  /*00d0*/  IMAD.MOV.U32 R4, RZ, RZ, R2 ;  /* 0x000000ffff047224 */ /* 0x000fd800078e0002 */
[----:B------:R-:W-:Y:S05]  /*00e0*/  @P0 BRA `(.L_x_176) ;  /* 0x0000000000140947 */ /* 0x000fea0003800000 */
[----:B------:R-:W0:Y:S01]  /*00f0*/  LDC.64 R14, c[0x0][0x380] ;  /* 0x0000e000ff0e7b82 */ /* 0x000e220000000a00 */
[----:B------:R-:W-:-:S04]  /*0100*/  IMAD R5, R3, 0x1000, R2 ;  /* 0x0000100003057824 */ /* 0x000fc800078e0202 */
[----:B0-----:R-:W-:-:S06]  /*0110*/  IMAD.WIDE.U32 R14, R5, 0x4, R14 ;  /* 0x00000004050e7825 */ /* 0x001fcc00078e000e */
[----:B------:R0:W5:Y:S01]  /*0120*/  LDG.E R14, desc[UR6][R14.64] ;  /* 0x000000060e0e7981 */ /* 0x000162000c1e1900 */
[----:B------:R-:W-:-:S07]  /*0130*/  VIADD R4, R2, 0x100 ;  /* 0x0000010002047836 */ /* 0x000fce0000000000 */
.L_x_176:
[----:B------:R-:W-:Y:S05]  /*0140*/  BSYNC.RECONVERGENT B1 ;  /* 0x0000000000017941 */ /* 0x000fea0003800200 */
.L_x_175:
[----:B------:R-:W-:Y:S01]  /*0150*/  ISETP.GE.U32.AND P0, PT, R4, R0, PT ;  /* 0x000000000400720c */ /* 0x000fe20003f06070 */
[----:B------:R-:W-:-:S12]  /*0160*/  BSSY.RECONVERGENT B1, `(.L_x_177) ;  /* 0x0000097000017945 */ /* 0x000fd80003800200 */
[----:B------:R-:W-:Y:S05]  /*0170*/  @P0 BRA `(.L_x_178) ;  /* 0x0000000800540947 */ /* 0x000fea0003800000 */
[----:B------:R-:W-:Y:S01]  /*0180*/  LOP3.LUT R5, RZ, R4, RZ, 0x33, !PT ;  /* 0x00000004ff057212 */ /* 0x000fe200078e33ff */
[----:B------:R-:W-:Y:S04]  /*0190*/  BSSY.RECONVERGENT B2, `(.L_x_179) ;  /* 0x000004b000027945 */ /* 0x000fe80003800200 */
[----:B------:R-:W-:-:S04]  /*01a0*/  IMAD.IADD R8, R5, 0x1, R8 ;  /* 0x0000000105087824 */ /* 0x000fc800078e0208 */
[----:B------:R-:W-:-:S05]  /*01b0*/  IMAD R8, R3, -0x1000, R8 ;  /* 0xfffff00003087824 */ /* 0x000fca00078e0208 */
[C---:B------:R-:W-:Y:S02]  /*01c0*/  ISETP.GE.U32.AND P0, PT, R8.reuse, 0xf00, PT ;  /* 0x00000f000800780c */ /* 0x040fe40003f06070 */
[----:B------:R-:W-:-:S04]  /*01d0*/  LEA.HI R5, R8, 0x1, RZ, 0x18 ;  /* 0x0000000108057811 */ /* 0x000fc800078fc0ff */
[----:B------:R-:W-:-:S07]  /*01e0*/  LOP3.LUT R6, R5, 0xf, RZ, 0xc0, !PT ;  /* 0x0000000f05067812 */ /* 0x000fce00078ec0ff */
[----:B------:R-:W-:Y:S05]  /*01f0*/  @!P0 BRA `(.L_x_180) ;  /* 0x0000000400108947 */ /* 0x000fea0003800000 */
[----:B------:R-:W-:Y:S01]  /*0200*/  LOP3.LUT R8, R5, 0x1fffff0, RZ, 0xc0, !PT ;  /* 0x01fffff005087812 */ /* 0x000fe200078ec0ff */
[----:B------:R-:W-:Y:S01]  /*0210*/  BSSY.RECONVERGENT B3, `(.L_x_181) ;  /* 0x0000041000037945 */ /* 0x000fe20003800200 */
[----:B------:R-:W-:Y:S01]  /*0220*/  LOP3.LUT R7, R4, 0x800, RZ, 0xfc, !PT ;  /* 0x0000080004077812 */ /* 0x000fe200078efcff */
[----:B------:R-:W-:Y:S01]  /*0230*/  IMAD R4, R3, 0x1000, R4 ;  /* 0x0000100003047824 */ /* 0x000fe200078e0204 */
[----:B------:R-:W-:-:S07]  /*0240*/  IADD3 R8, PT, PT, -R8, RZ, RZ ;  /* 0x000000ff08087210 */ /* 0x000fce0007ffe1ff */
.L_x_182:
[----:B------:R-:W1:Y:S01]  /*0250*/  LDC.64 R12, c[0x0][0x380] ;  /* 0x0000e000ff0c7b82 */ /* 0x000e620000000a00 */
[----:B------:R-:W-:-:S04]  /*0260*/  VIADD R21, R4, 0x100 ;  /* 0x0000010004157836 */ /* 0x000fc80000000000 */
[----:B-1----:R-:W-:-:S04]  /*0270*/  IMAD.WIDE.U32 R20, R21, 0x4, R12 ;  /* 0x0000000415147825 */ /* 0x002fc800078e000c */
[C---:B------:R-:W-:Y:S01]  /*0280*/  IMAD.WIDE.U32 R16, R4.reuse, 0x4, R12 ;  /* 0x0000000404107825 */ /* 0x040fe200078e000c */
[----:B0-----:R-:W2:Y:S04]  /*0290*/  LDG.E R15, desc[UR6][R20.64] ;  /* 0x00000006140f7981 */ /* 0x001ea8000c1e1900 */
[----:B------:R0:W2:Y:S01]  /*02a0*/  LDG.E R9, desc[UR6][R16.64] ;  /* 0x0000000610097981 */ /* 0x0000a2000c1e1900 */
[C---:B------:R-:W-:Y:S02]  /*02b0*/  VIADD R29, R4.reuse, 0x600 ;  /* 0x00000600041d7836 */ /* 0x040fe40000000000 */
[C---:B------:R-:W-:Y:S01]  /*02c0*/  VIADD R27, R4.reuse, 0x300 ;  /* 0x00000300041b7836 */ /* 0x040fe20000000000 */
[C---:B------:R-:W-:Y:S01]  /*02d0*/  IADD3 R28, PT, PT, R4.reuse, 0x800, RZ ;  /* 0x00000800041c7810 */ /* 0x040fe20007ffe0ff */
[----:B------:R-:W-:-:S02]  /*02e0*/  VIADD R11, R4, 0x200 ;  /* 0x00000200040b7836 */ /* 0x000fc40000000000 */
[----:B------:R-:W-:-:S04]  /*02f0*/  IMAD.WIDE.U32 R26, R27, 0x4, R12 ;  /* 0x000000041b1a7825 */ /* 0x000fc800078e000c */
[--C-:B0-----:R-:W-:Y:S02]  /*0300*/  IMAD.WIDE.U32 R16, R29, 0x4, R12.reuse ;  /* 0x000000041d107825 */ /* 0x101fe400078e000c */
[----:B------:R-:W3:Y:S02]  /*0310*/  LDG.E R26, desc[UR6][R26.64] ;  /* 0x000000061a1a7981 */ /* 0x000ee4000c1e1900 */
[C---:B------:R-:W-:Y:S02]  /*0320*/  VIADD R19, R4.reuse, 0x400 ;  /* 0x0000040004137836 */ /* 0x040fe40000000000 */
[C---:B------:R-:W-:Y:S01]  /*0330*/  VIADD R23, R4.reuse, 0x500 ;  /* 0x0000050004177836 */ /* 0x040fe20000000000 */
[----:B------:R0:W4:Y:S01]  /*0340*/  LDG.E R22, desc[UR6][R16.64] ;  /* 0x0000000610167981 */ /* 0x000122000c1e1900 */
[----:B------:R-:W-:Y:S02]  /*0350*/  VIADD R29, R4, 0x700 ;  /* 0x00000700041d7836 */ /* 0x000fe40000000000 */
[----:B------:R-:W-:-:S04]  /*0360*/  IMAD.WIDE.U32 R10, R11, 0x4, R12 ;  /* 0x000000040b0a7825 */ /* 0x000fc800078e000c */
[--C-:B------:R-:W-:Y:S01]  /*0370*/  IMAD.WIDE.U32 R18, R19, 0x4, R12.reuse ;  /* 0x0000000413127825 */ /* 0x100fe200078e000c */
[----:B------:R1:W3:Y:S03]  /*0380*/  LDG.E R25, desc[UR6][R10.64] ;  /* 0x000000060a197981 */ /* 0x0002e6000c1e1900 */
[--C-:B------:R-:W-:Y:S01]  /*0390*/  IMAD.WIDE.U32 R20, R23, 0x4, R12.reuse ;  /* 0x0000000417147825 */ /* 0x100fe200078e000c */
[----:B------:R-:W4:Y:S03]  /*03a0*/  LDG.E R24, desc[UR6][R18.64] ;  /* 0x0000000612187981 */ /* 0x000f26000c1e1900 */
[--C-:B0-----:R-:W-:Y:S01]  /*03b0*/  IMAD.WIDE.U32 R16, R29, 0x4, R12.reuse ;  /* 0x000000041d107825 */ /* 0x101fe200078e000c */
[----:B------:R0:W4:Y:S03]  /*03c0*/  LDG.E R23, desc[UR6][R20.64] ;  /* 0x0000000614177981 */ /* 0x000126000c1e1900 */
[----:B------:R-:W-:Y:S01]  /*03d0*/  IMAD.WIDE.U32 R28, R28, 0x4, R12 ;  /* 0x000000041c1c7825 */ /* 0x000fe200078e000c */
[----:B------:R-:W4:Y:S03]  /*03e0*/  LDG.E R19, desc[UR6][R16.64] ;  /* 0x0000000610137981 */ /* 0x000f26000c1e1900 */
[----:B------:R-:W-:-:S02]  /*03f0*/  VIADD R27, R4, 0xa00 ;  /* 0x00000a00041b7836 */ /* 0x000fc40000000000 */
[----:B-1----:R-:W-:Y:S01]  /*0400*/  VIADD R11, R4, 0x900 ;  /* 0x00000900040b7836 */ /* 0x002fe20000000000 */
[----:B------:R1:W4:Y:S01]  /*0410*/  LDG.E R18, desc[UR6][R28.64] ;  /* 0x000000061c127981 */ /* 0x000322000c1e1900 */
[----:B0-----:R-:W-:-:S04]  /*0420*/  IMAD.WIDE.U32 R20, R27, 0x4, R12 ;  /* 0x000000041b147825 */ /* 0x001fc800078e000c */
[----:B------:R-:W-:Y:S02]  /*0430*/  VIADD R27, R4, 0xb00 ;  /* 0x00000b00041b7836 */ /* 0x000fe40000000000 */
[----:B------:R-:W-:-:S04]  /*0440*/  IMAD.WIDE.U32 R10, R11, 0x4, R12 ;  /* 0x000000040b0a7825 */ /* 0x000fc800078e000c */
[----:B-1----:R-:W-:Y:S02]  /*0450*/  VIADD R29, R4, 0xc00 ;  /* 0x00000c00041d7836 */ /* 0x002fe40000000000 */
[----:B------:R-:W4:Y:S02]  /*0460*/  LDG.E R11, desc[UR6][R10.64] ;  /* 0x000000060a0b7981 */ /* 0x000f24000c1e1900 */
[----:B------:R-:W-:-:S06]  /*0470*/  IMAD.WIDE.U32 R16, R29, 0x4, R12 ;  /* 0x000000041d107825 */ /* 0x000fcc00078e000c */
[----:B------:R0:W4:Y:S04]  /*0480*/  LDG.E R16, desc[UR6][R16.64] ;  /* 0x0000000610107981 */ /* 0x000128000c1e1900 */
[----:B------:R1:W4:Y:S01]  /*0490*/  LDG.E R10, desc[UR6][R20.64] ;  /* 0x00000006140a7981 */ /* 0x000322000c1e1900 */
[----:B0-----:R-:W-:Y:S01]  /*04a0*/  VIADD R17, R4, 0xf00 ;  /* 0x00000f0004117836 */ /* 0x001fe20000000000 */
[----:B--2--5:R-:W-:Y:S01]  /*04b0*/  IADD3 R9, PT, PT, R15, R9, R14 ;  /* 0x000000090f097210 */ /* 0x024fe20007ffe00e */
[----:B------:R-:W-:-:S04]  /*04c0*/  IMAD.WIDE.U32 R14, R27, 0x4, R12 ;  /* 0x000000041b0e7825 */ /* 0x000fc800078e000c */
[----:B------:R-:W-:Y:S02]  /*04d0*/  VIADD R27, R4, 0xd00 ;  /* 0x00000d00041b7836 */ /* 0x000fe40000000000 */
[----:B------:R-:W2:Y:S02]  /*04e0*/  LDG.E R15, desc[UR6][R14.64] ;  /* 0x000000060e0f7981 */ /* 0x000ea4000c1e1900 */
[----:B------:R-:W-:-:S04]  /*04f0*/  IMAD.WIDE.U32 R28, R27, 0x4, R12 ;  /* 0x000000041b1c7825 */ /* 0x000fc800078e000c */
[----:B------:R-:W-:Y:S02]  /*0500*/  VIADD R27, R4, 0xe00 ;  /* 0x00000e00041b7836 */ /* 0x000fe40000000000 */
[----:B------:R-:W2:Y:S02]  /*0510*/  LDG.E R29, desc[UR6][R28.64] ;  /* 0x000000061c1d7981 */ /* 0x000ea4000c1e1900 */
[----:B-1----:R-:W-:-:S04]  /*0520*/  IMAD.WIDE.U32 R20, R27, 0x4, R12 ;  /* 0x000000041b147825 */ /* 0x002fc800078e000c */
[----:B------:R-:W-:Y:S02]  /*0530*/  IMAD.WIDE.U32 R12, R17, 0x4, R12 ;  /* 0x00000004110c7825 */ /* 0x000fe400078e000c */
[----:B------:R-:W2:Y:S04]  /*0540*/  LDG.E R20, desc[UR6][R20.64] ;  /* 0x0000000614147981 */ /* 0x000ea8000c1e1900 */
[----:B------:R-:W2:Y:S01]  /*0550*/  LDG.E R12, desc[UR6][R12.64] ;  /* 0x000000060c0c7981 */ /* 0x000ea2000c1e1900 */
[----:B---3--:R-:W-:Y:S02]  /*0560*/  IADD3 R9, PT, PT, R26, R25, R9 ;  /* 0x000000191a097210 */ /* 0x008fe40007ffe009 */
[----:B------:R-:W-:Y:S02]  /*0570*/  IADD3 R8, PT, PT, R8, 0x10, RZ ;  /* 0x0000001008087810 */ /* 0x000fe40007ffe0ff */
[----:B----4-:R-:W-:-:S02]  /*0580*/  IADD3 R9, PT, PT, R23, R24, R9 ;  /* 0x0000001817097210 */ /* 0x010fc40007ffe009 */
[----:B------:R-:W-:Y:S02]  /*0590*/  ISETP.NE.AND P0, PT, R8, RZ, PT ;  /* 0x000000ff0800720c */ /* 0x000fe40003f05270 */
[----:B------:R-:W-:Y:S01]  /*05a0*/  IADD3 R9, PT, PT, R19, R22, R9 ;  /* 0x0000001613097210 */ /* 0x000fe20007ffe009 */
[----:B------:R-:W-:Y:S02]  /*05b0*/  VIADD R7, R7, 0x1000 ;  /* 0x0000100007077836 */ /* 0x000fe40000000000 */
[----:B------:R-:W-:Y:S01]  /*05c0*/  VIADD R4, R4, 0x1000 ;  /* 0x0000100004047836 */ /* 0x000fe20000000000 */
[----:B------:R-:W-:-:S04]  /*05d0*/  IADD3 R9, PT, PT, R11, R18, R9 ;  /* 0x000000120b097210 */ /* 0x000fc80007ffe009 */
[----:B--2---:R-:W-:-:S04]  /*05e0*/  IADD3 R9, PT, PT, R15, R10, R9 ;  /* 0x0000000a0f097210 */ /* 0x004fc80007ffe009 */
[----:B------:R-:W-:-:S04]  /*05f0*/  IADD3 R9, PT, PT, R29, R16, R9 ;  /* 0x000000101d097210 */ /* 0x000fc80007ffe009 */
[----:B------:R-:W-:Y:S01]  /*0600*/  IADD3 R14, PT, PT, R12, R20, R9 ;  /* 0x000000140c0e7210 */ /* 0x000fe20007ffe009 */
[----:B------:R-:W-:Y:S06]  /*0610*/  @P0 BRA `(.L_x_182) ;  /* 0xfffffffc000c0947 */ /* 0x000fec000383ffff */
[----:B------:R-:W-:Y:S05]  /*0620*/  BSYNC.RECONVERGENT B3 ;  /* 0x0000000000037941 */ /* 0x000fea0003800200 */
.L_x_181:
[----:B------:R-:W-:-:S07]  /*0630*/  VIADD R4, R7, 0xfffff800 ;  /* 0xfffff80007047836 */ /* 0x000fce0000000000 */
.L_x_180:
[----:B------:R-:W-:Y:S05]  /*0640*/  BSYNC.RECONVERGENT B2 ;  /* 0x0000000000027941 */ /* 0x000fea0003800200 */
.L_x_179:
[----:B------:R-:W-:-:S13]  /*0650*/  ISETP.NE.AND P0, PT, R6, RZ, PT ;  /* 0x000000ff0600720c */ /* 0x000fda0003f05270 */
[----:B------:R-:W-:Y:S05]  /*0660*/  @!P0 BRA `(.L_x_178) ;  /* 0x0000000400188947 */ /* 0x000fea0003800000 */
[----:B------:R-:W-:Y:S01]  /*0670*/  ISETP.GE.U32.AND P0, PT, R6, 0x8, PT ;  /* 0x000000080600780c */ /* 0x000fe20003f06070 */
[----:B------:R-:W-:Y:S01]  /*0680*/  BSSY.RECONVERGENT B2, `(.L_x_183) ;  /* 0x0000022000027945 */ /* 0x000fe20003800200 */
[----:B------:R-:W-:-:S04]  /*0690*/  LOP3.LUT R24, R5, 0x7, RZ, 0xc0, !PT ;  /* 0x0000000705187812 */ /* 0x000fc800078ec0ff */
[----:B------:R-:W-:-:S07]  /*06a0*/  ISETP.NE.AND P1, PT, R24, RZ, PT ;  /* 0x000000ff1800720c */ /* 0x000fce0003f25270 */
[----:B------:R-:W-:Y:S06]  /*06b0*/  @!P0 BRA `(.L_x_184) ;  /* 0x0000000000788947 */ /* 0x000fec0003800000 */
[----:B------:R-:W1:Y:S01]  /*06c0*/  LDC.64 R10, c[0x0][0x380] ;  /* 0x0000e000ff0a7b82 */ /* 0x000e620000000a00 */
[----:B------:R-:W-:-:S04]  /*06d0*/  IMAD R27, R3, 0x1000, R4 ;  /* 0x00001000031b7824 */ /* 0x000fc800078e0204 */
[C---:B------:R-:W-:Y:S02]  /*06e0*/  VIADD R21, R27.reuse, 0x100 ;  /* 0x000001001b157836 */ /* 0x040fe40000000000 */
[C---:B------:R-:W-:Y:S02]  /*06f0*/  VIADD R17, R27.reuse, 0x300 ;  /* 0x000003001b117836 */ /* 0x040fe40000000000 */
[C---:B------:R-:W-:Y:S01]  /*0700*/  VIADD R23, R27.reuse, 0x200 ;  /* 0x000002001b177836 */ /* 0x040fe20000000000 */
[C---:B------:R-:W-:Y:S01]  /*0710*/  IADD3 R7, PT, PT, R27.reuse, 0x400, RZ ;  /* 0x000004001b077810 */ /* 0x040fe20007ffe0ff */
[C---:B------:R-:W-:Y:S02]  /*0720*/  VIADD R9, R27.reuse, 0x500 ;  /* 0x000005001b097836 */ /* 0x040fe40000000000 */
[C---:B------:R-:W-:Y:S02]  /*0730*/  VIADD R25, R27.reuse, 0x600 ;  /* 0x000006001b197836 */ /* 0x040fe40000000000 */
[----:B-1----:R-:W-:-:S04]  /*0740*/  IMAD.WIDE.U32 R12, R27, 0x4, R10 ;  /* 0x000000041b0c7825 */ /* 0x002fc800078e000a */
[--C-:B------:R-:W-:Y:S01]  /*0750*/  IMAD.WIDE.U32 R20, R21, 0x4, R10.reuse ;  /* 0x0000000415147825 */ /* 0x100fe200078e000a */
[----:B0-----:R0:W2:Y:S03]  /*0760*/  LDG.E R15, desc[UR6][R12.64] ;  /* 0x000000060c0f7981 */ /* 0x0010a6000c1e1900 */
[--C-:B------:R-:W-:Y:S01]  /*0770*/  IMAD.WIDE.U32 R16, R17, 0x4, R10.reuse ;  /* 0x0000000411107825 */ /* 0x100fe200078e000a */
[----:B------:R-:W2:Y:S03]  /*0780*/  LDG.E R18, desc[UR6][R20.64] ;  /* 0x0000000614127981 */ /* 0x000ea6000c1e1900 */
[----:B------:R-:W-:Y:S02]  /*0790*/  IMAD.WIDE.U32 R22, R23, 0x4, R10 ;  /* 0x0000000417167825 */ /* 0x000fe400078e000a */
[----:B------:R-:W3:Y:S02]  /*07a0*/  LDG.E R16, desc[UR6][R16.64] ;  /* 0x0000000610107981 */ /* 0x000ee4000c1e1900 */
[----:B------:R-:W-:-:S02]  /*07b0*/  VIADD R27, R27, 0x700 ;  /* 0x000007001b1b7836 */ /* 0x000fc40000000000 */
[--C-:B------:R-:W-:Y:S01]  /*07c0*/  IMAD.WIDE.U32 R6, R7, 0x4, R10.reuse ;  /* 0x0000000407067825 */ /* 0x100fe200078e000a */
[----:B------:R-:W3:Y:S03]  /*07d0*/  LDG.E R19, desc[UR6][R22.64] ;  /* 0x0000000616137981 */ /* 0x000ee6000c1e1900 */
[--C-:B------:R-:W-:Y:S02]  /*07e0*/  IMAD.WIDE.U32 R8, R9, 0x4, R10.reuse ;  /* 0x0000000409087825 */ /* 0x100fe400078e000a */
[----:B------:R-:W4:Y:S02]  /*07f0*/  LDG.E R7, desc[UR6][R6.64] ;  /* 0x0000000606077981 */ /* 0x000f24000c1e1900 */
[--C-:B0-----:R-:W-:Y:S02]  /*0800*/  IMAD.WIDE.U32 R12, R25, 0x4, R10.reuse ;  /* 0x00000004190c7825 */ /* 0x101fe400078e000a */
[----:B------:R-:W4:Y:S02]  /*0810*/  LDG.E R8, desc[UR6][R8.64] ;  /* 0x0000000608087981 */ /* 0x000f24000c1e1900 */
[----:B------:R-:W-:-:S02]  /*0820*/  IMAD.WIDE.U32 R10, R27, 0x4, R10 ;  /* 0x000000041b0a7825 */ /* 0x000fc400078e000a */
[----:B------:R-:W4:Y:S04]  /*0830*/  LDG.E R13, desc[UR6][R12.64] ;  /* 0x000000060c0d7981 */ /* 0x000f28000c1e1900 */
[----:B------:R-:W4:Y:S01]  /*0840*/  LDG.E R10, desc[UR6][R10.64] ;  /* 0x000000060a0a7981 */ /* 0x000f22000c1e1900 */
[----:B------:R-:W-:Y:S01]  /*0850*/  VIADD R4, R4, 0x800 ;  /* 0x0000080004047836 */ /* 0x000fe20000000000 */
[----:B--2--5:R-:W-:-:S04]  /*0860*/  IADD3 R18, PT, PT, R18, R15, R14 ;  /* 0x0000000f12127210 */ /* 0x024fc80007ffe00e */
[----:B---3--:R-:W-:-:S04]  /*0870*/  IADD3 R18, PT, PT, R16, R19, R18 ;  /* 0x0000001310127210 */ /* 0x008fc80007ffe012 */
[----:B----4-:R-:W-:-:S04]  /*0880*/  IADD3 R18, PT, PT, R8, R7, R18 ;  /* 0x0000000708127210 */ /* 0x010fc80007ffe012 */
[----:B------:R-:W-:-:S07]  /*0890*/  IADD3 R14, PT, PT, R10, R13, R18 ;  /* 0x0000000d0a0e7210 */ /* 0x000fce0007ffe012 */
.L_x_184:
[----:B------:R-:W-:Y:S05]  /*08a0*/  BSYNC.RECONVERGENT B2 ;  /* 0x0000000000027941 */ /* 0x000fea0003800200 */
.L_x_183:
        /* <DEDUP_REMOVED lines=8> */
[C---:B------:R-:W-:Y:S01]  /*0930*/  VIADD R13, R11.reuse, 0x100 ;  /* 0x000001000b0d7836 */ /* 0x040fe20000000000 */
[C---:B------:R-:W-:Y:S01]  /*0940*/  IADD3 R17, PT, PT, R11.reuse, 0x300, RZ ;  /* 0x000003000b117810 */ /* 0x040fe20007ffe0ff */
[C---:B0-----:R-:W-:Y:S02]  /*0950*/  VIADD R15, R11.reuse, 0x200 ;  /* 0x000002000b0f7836 */ /* 0x041fe40000000000 */
[----:B-1----:R-:W-:-:S04]  /*0960*/  IMAD.WIDE.U32 R8, R11, 0x4, R6 ;  /* 0x000000040b087825 */ /* 0x002fc800078e0006 */
[--C-:B------:R-:W-:Y:S02]  /*0970*/  IMAD.WIDE.U32 R10, R13, 0x4, R6.reuse ;  /* 0x000000040d0a7825 */ /* 0x100fe400078e0006 */
[----:B------:R-:W2:Y:S02]  /*0980*/  LDG.E R9, desc[UR6][R8.64] ;  /* 0x0000000608097981 */ /* 0x000ea4000c1e1900 */
[--C-:B------:R-:W-:Y:S02]  /*0990*/  IMAD.WIDE.U32 R12, R15, 0x4, R6.reuse ;  /* 0x000000040f0c7825 */ /* 0x100fe400078e0006 */
[----:B------:R-:W2:Y:S02]  /*09a0*/  LDG.E R10, desc[UR6][R10.64] ;  /* 0x000000060a0a7981 */ /* 0x000ea4000c1e1900 */
[----:B------:R-:W-:Y:S02]  /*09b0*/  IMAD.WIDE.U32 R6, R17, 0x4, R6 ;  /* 0x0000000411067825 */ /* 0x000fe400078e0006 */
[----:B------:R-:W3:Y:S04]  /*09c0*/  LDG.E R13, desc[UR6][R12.64] ;  /* 0x000000060c0d7981 */ /* 0x000ee8000c1e1900 */
[----:B------:R-:W3:Y:S01]  /*09d0*/  LDG.E R6, desc[UR6][R6.64] ;  /* 0x0000000606067981 */ /* 0x000ee2000c1e1900 */
[----:B------:R-:W-:Y:S01]  /*09e0*/  VIADD R4, R4, 0x400 ;  /* 0x0000040004047836 */ /* 0x000fe20000000000 */
[----:B--2--5:R-:W-:-:S04]  /*09f0*/  IADD3 R14, PT, PT, R10, R9, R14 ;  /* 0x000000090a0e7210 */ /* 0x024fc80007ffe00e */
[----:B---3--:R-:W-:-:S07]  /*0a00*/  IADD3 R14, PT, PT, R6, R13, R14 ;  /* 0x0000000d060e7210 */ /* 0x008fce0007ffe00e */
.L_x_186:
[----:B------:R-:W-:Y:S05]  /*0a10*/  BSYNC.RECONVERGENT B2 ;  /* 0x0000000000027941 */ /* 0x000fea0003800200 */
.L_x_185:
[----:B------:R-:W-:Y:S05]  /*0a20*/  @!P1 BRA `(.L_x_178) ;  /* 0x0000000000289947 */ /* 0x000fea0003800000 */
[----:B------:R-:W1:Y:S01]  /*0a30*/  LDC.64 R6, c[0x0][0x380] ;  /* 0x0000e000ff067b82 */ /* 0x000e620000000a00 */
[----:B------:R-:W-:Y:S02]  /*0a40*/  IMAD R9, R3, 0x1000, R4 ;  /* 0x0000100003097824 */ /* 0x000fe400078e0204 */
[----:B------:R-:W-:-:S07]  /*0a50*/  IMAD.MOV R8, RZ, RZ, -R5 ;  /* 0x000000ffff087224 */ /* 0x000fce00078e0a05 */
.L_x_187:
[----:B-1----:R-:W-:-:S06]  /*0a60*/  IMAD.WIDE.U32 R4, R9, 0x4, R6 ;  /* 0x0000000409047825 */ /* 0x002fcc00078e0006 */
[----:B------:R-:W2:Y:S01]  /*0a70*/  LDG.E R5, desc[UR6][R4.64] ;  /* 0x0000000604057981 */ /* 0x000ea2000c1e1900 */
[----:B------:R-:W-:Y:S02]  /*0a80*/  VIADD R8, R8, 0x1 ;  /* 0x0000000108087836 */ /* 0x000fe40000000000 */
[----:B------:R-:W-:-:S03]  /*0a90*/  VIADD R9, R9, 0x100 ;  /* 0x0000010009097836 */ /* 0x000fc60000000000 */
[----:B------:R-:W-:Y:S01]  /*0aa0*/  ISETP.NE.AND P0, PT, R8, RZ, PT ;  /* 0x000000ff0800720c */ /* 0x000fe20003f05270 */
[----:B--2--5:R-:W-:-:S12]  /*0ab0*/  IMAD.IADD R14, R5, 0x1, R14 ;  /* 0x00000001050e7824 */ /* 0x024fd800078e020e */
[----:B------:R-:W-:Y:S05]  /*0ac0*/  @P0 BRA `(.L_x_187) ;  /* 0xfffffffc00e40947 */ /* 0x000fea000383ffff */
.L_x_178:
[----:B------:R-:W-:Y:S05]  /*0ad0*/  BSYNC.RECONVERGENT B1 ;  /* 0x0000000000017941 */ /* 0x000fea0003800200 */
.L_x_177:
[----:B------:R-:W-:-:S13]  /*0ae0*/  ISETP.GE.U32.AND P0, PT, R0, 0x100, PT ;  /* 0x000001000000780c */ /* 0x000fda0003f06070 */
[----:B------:R-:W-:Y:S05]  /*0af0*/  @!P0 BRA `(.L_x_188) ;  /* 0x0000000000ac8947 */ /* 0x000fea0003800000 */
[----:B------:R-:W1:Y:S01]  /*0b00*/  S2R R8, SR_LANEID ;  /* 0x0000000000087919 */ /* 0x000e620000000000 */
[----:B-----5:R-:W2:Y:S01]  /*0b10*/  SHFL.DOWN PT, R0, R14, 0x1, 0x1f ;  /* 0x08201f000e007f89 */ /* 0x020ea200000e0000 */
[C---:B-1----:R-:W-:Y:S02]  /*0b20*/  ISETP.GT.AND P0, PT, R8.reuse, 0x1e, PT ;  /* 0x0000001e0800780c */ /* 0x042fe40003f04270 */
[----:B------:R-:W-:Y:S02]  /*0b30*/  ISETP.NE.AND P1, PT, R8, RZ, PT ;  /* 0x000000ff0800720c */ /* 0x000fe40003f25270 */
[----:B--2---:R-:W-:Y:S02]  /*0b40*/  SEL R5, R0, RZ, !P0 ;  /* 0x000000ff00057207 */ /* 0x004fe40004000000 */
[----:B------:R-:W-:Y:S02]  /*0b50*/  ISETP.GT.AND P0, PT, R8, 0x1d, PT ;  /* 0x0000001d0800780c */ /* 0x000fe40003f04270 */
[----:B------:R-:W-:-:S05]  /*0b60*/  IADD3 R5, PT, PT, R5, R14, RZ ;  /* 0x0000000e05057210 */ /* 0x000fca0007ffe0ff */
[----:B------:R-:W1:Y:S02]  /*0b70*/  SHFL.DOWN PT, R0, R5, 0x2, 0x1f ;  /* 0x08401f0005007f89 */ /* 0x000e6400000e0000 */
[----:B------:R-:W-:Y:S01]  /*0b80*/  @!P1 MOV R6, 0x400 ;  /* 0x0000040000069802 */ /* 0x000fe20000000f00 */
[----:B------:R-:W2:Y:S01]  /*0b90*/  @!P1 S2R R9, SR_CgaCtaId ;  /* 0x0000000000099919 */ /* 0x000ea20000008800 */
[----:B-1----:R-:W-:Y:S02]  /*0ba0*/  SEL R0, R0, RZ, !P0 ;  /* 0x000000ff00007207 */ /* 0x002fe40004000000 */
[----:B------:R-:W-:-:S03]  /*0bb0*/  ISETP.GT.AND P0, PT, R8, 0x1b, PT ;  /* 0x0000001b0800780c */ /* 0x000fc60003f04270 */
[----:B------:R-:W-:-:S05]  /*0bc0*/  IMAD.IADD R0, R5, 0x1, R0 ;  /* 0x0000000105007824 */ /* 0x000fca00078e0200 */
[----:B------:R-:W1:Y:S01]  /*0bd0*/  SHFL.DOWN PT, R4, R0, 0x4, 0x1f ;  /* 0x08801f0000047f89 */ /* 0x000e6200000e0000 */
[----:B--2---:R-:W-:Y:S02]  /*0be0*/  @!P1 LEA R9, R9, R6, 0x18 ;  /* 0x0000000609099211 */ /* 0x004fe400078ec0ff */
[----:B-1----:R-:W-:Y:S02]  /*0bf0*/  SEL R7, R4, RZ, !P0 ;  /* 0x000000ff04077207 */ /* 0x002fe40004000000 */
[----:B------:R-:W-:-:S03]  /*0c00*/  ISETP.GT.AND P0, PT, R8, 0x17, PT ;  /* 0x000000170800780c */ /* 0x000fc60003f04270 */
[----:B------:R-:W-:Y:S01]  /*0c10*/  IMAD.IADD R7, R0, 0x1, R7 ;  /* 0x0000000100077824 */ /* 0x000fe200078e0207 */
[----:B------:R-:W-:-:S04]  /*0c20*/  @!P1 SHF.R.U32.HI R0, RZ, 0x3, R2 ;  /* 0x00000003ff009819 */ /* 0x000fc80000011602 */
[----:B------:R-:W1:Y:S01]  /*0c30*/  SHFL.DOWN PT, R4, R7, 0x8, 0x1f ;  /* 0x09001f0007047f89 */ /* 0x000e6200000e0000 */
[----:B------:R-:W-:-:S05]  /*0c40*/  @!P1 LOP3.LUT R0, R0, 0x7c, RZ, 0xc0, !PT ;  /* 0x0000007c00009812 */ /* 0x000fca00078ec0ff */
[----:B------:R-:W-:Y:S01]  /*0c50*/  @!P1 IMAD.IADD R0, R0, 0x1, R9 ;  /* 0x0000000100009824 */ /* 0x000fe200078e0209 */
[----:B-1----:R-:W-:Y:S02]  /*0c60*/  SEL R4, R4, RZ, !P0 ;  /* 0x000000ff04047207 */ /* 0x002fe40004000000 */
[----:B------:R-:W-:-:S03]  /*0c70*/  ISETP.GT.AND P0, PT, R8, 0xf, PT ;  /* 0x0000000f0800780c */ /* 0x000fc60003f04270 */
[----:B------:R-:W-:-:S05]  /*0c80*/  IMAD.IADD R4, R7, 0x1, R4 ;  /* 0x0000000107047824 */ /* 0x000fca00078e0204 */
[----:B------:R-:W1:Y:S02]  /*0c90*/  SHFL.DOWN PT, R5, R4, 0x10, 0x1f ;  /* 0x0a001f0004057f89 */ /* 0x000e6400000e0000 */
[----:B-1----:R-:W-:Y:S02]  /*0ca0*/  SEL R5, R5, RZ, !P0 ;  /* 0x000000ff05057207 */ /* 0x002fe40004000000 */
        /* <DEDUP_REMOVED lines=8> */
[----:B--2---:R-:W-:Y:S04]  /*0d30*/  LDS R0, [UR4+0xc] ;  /* 0x00000c04ff007984 */ /* 0x004fe80008000800 */
[----:B------:R-:W1:Y:S04]  /*0d40*/  LDS.128 R4, [UR4+0x10] ;  /* 0x00001004ff047984 */ /* 0x000e680008000c00 */
[----:B------:R-:W2:Y:S01]  /*0d50*/  LDS.64 R8, [UR4+0x20] ;  /* 0x00002004ff087984 */ /* 0x000ea20008000a00 */
[----:B-1----:R-:W-:-:S04]  /*0d60*/  IADD3 R0, PT, PT, R4, R0, R11 ;  /* 0x0000000004007210 */ /* 0x002fc80007ffe00b */
[----:B------:R-:W-:-:S04]  /*0d70*/  IADD3 R0, PT, PT, R6, R0, R5 ;  /* 0x0000000006007210 */ /* 0x000fc80007ffe005 */
[----:B--2---:R-:W-:-:S05]  /*0d80*/  IADD3 R0, PT, PT, R8, R0, R7 ;  /* 0x0000000008007210 */ /* 0x004fca0007ffe007 */
[----:B------:R-:W-:Y:S01]  /*0d90*/  IMAD.IADD R11, R0, 0x1, R9 ;  /* 0x00000001000b7824 */ /* 0x000fe200078e0209 */
[----:B------:R-:W-:Y:S06]  /*0da0*/  BRA `(.L_x_189) ;  /* 0x00000014007c7947 */ /* 0x000fec0003800000 */
.L_x_188:
[----:B------:R-:W-:Y:S01]  /*0db0*/  LOP3.LUT R4, R2, 0x3e0, RZ, 0xc0, !PT ;  /* 0x000003e002047812 */ /* 0x000fe200078ec0ff */
[----:B------:R-:W1:Y:S03]  /*0dc0*/  S2R R10, SR_LANEID ;  /* 0x00000000000a7919 */ /* 0x000e660000000000 */
[----:B------:R-:W-:Y:S02]  /*0dd0*/  LOP3.LUT R7, RZ, R4, RZ, 0x33, !PT ;  /* 0x00000004ff077212 */ /* 0x000fe400078e33ff */
[----:B------:R-:W-:-:S03]  /*0de0*/  IADD3 R5, PT, PT, R4, 0x20, RZ ;  /* 0x0000002004057810 */ /* 0x000fc60007ffe0ff */
[----:B------:R-:W-:Y:S01]  /*0df0*/  IMAD.IADD R7, R0, 0x1, R7 ;  /* 0x0000000100077824 */ /* 0x000fe200078e0207 */
[----:B------:R-:W-:-:S04]  /*0e00*/  ISETP.GT.U32.AND P0, PT, R5, R0, PT ;  /* 0x000000000500720c */ /* 0x000fc80003f04070 */
[----:B------:R-:W-:-:S05]  /*0e10*/  SEL R7, R7, 0x1f, P0 ;  /* 0x0000001f07077807 */ /* 0x000fca0000000000 */
[----:B-----5:R-:W2:Y:S01]  /*0e20*/  SHFL.DOWN PT, R4, R14, 0x1, R7 ;  /* 0x082000000e047989 */ /* 0x020ea200000e0007 */
[CC--:B-1----:R-:W-:Y:S01]  /*0e30*/  ISETP.GE.AND P0, PT, R10.reuse, R7.reuse, PT ;  /* 0x000000070a00720c */ /* 0x0c2fe20003f06270 */
[C---:B------:R-:W-:Y:S01]  /*0e40*/  VIADD R6, R10.reuse, 0x2 ;  /* 0x000000020a067836 */ /* 0x040fe20000000000 */
[C---:B------:R-:W-:Y:S01]  /*0e50*/  ISETP.NE.AND P1, PT, R10.reuse, RZ, PT ;  /* 0x000000ff0a00720c */ /* 0x040fe20003f25270 */
[----:B------:R-:W-:Y:S01]  /*0e60*/  VIADD R8, R10, 0x4 ;  /* 0x000000040a087836 */ /* 0x000fe20000000000 */
[----:B--2---:R-:W-:Y:S02]  /*0e70*/  SEL R5, R4, RZ, !P0 ;  /* 0x000000ff04057207 */ /* 0x004fe40004000000 */
[----:B------:R-:W-:-:S03]  /*0e80*/  ISETP.GT.AND P0, PT, R6, R7, PT ;  /* 0x000000070600720c */ /* 0x000fc60003f04270 */
[----:B------:R-:W-:-:S06]  /*0e90*/  IMAD.IADD R4, R5, 0x1, R14 ;  /* 0x0000000105047824 */ /* 0x000fcc00078e020e */
[----:B------:R-:W1:Y:S01]  /*0ea0*/  @!P1 S2R R11, SR_CgaCtaId ;  /* 0x00000000000b9919 */ /* 0x000e620000008800 */
[----:B------:R-:W-:Y:S01]  /*0eb0*/  @!P1 SHF.R.U32.HI R9, RZ, 0x3, R2 ;  /* 0x00000003ff099819 */ /* 0x000fe20000011602 */
[----:B------:R-:W2:Y:S03]  /*0ec0*/  SHFL.DOWN PT, R5, R4, 0x2, R7 ;  /* 0x0840000004057989 */ /* 0x000ea600000e0007 */
[----:B------:R-:W-:Y:S02]  /*0ed0*/  @!P1 LOP3.LUT R9, R9, 0x7c, RZ, 0xc0, !PT ;  /* 0x0000007c09099812 */ /* 0x000fe400078ec0ff */
[----:B--2---:R-:W-:Y:S02]  /*0ee0*/  SEL R5, R5, RZ, !P0 ;  /* 0x000000ff05057207 */ /* 0x004fe40004000000 */
[----:B------:R-:W-:-:S03]  /*0ef0*/  ISETP.GT.AND P0, PT, R8, R7, PT ;  /* 0x000000070800720c */ /* 0x000fc60003f04270 */
[----:B------:R-:W-:Y:S01]  /*0f00*/  IMAD.IADD R6, R4, 0x1, R5 ;  /* 0x0000000104067824 */ /* 0x000fe200078e0205 */
[----:B------:R-:W-:-:S04]  /*0f10*/  IADD3 R4, PT, PT, R10, 0x8, RZ ;  /* 0x000000080a047810 */ /* 0x000fc80007ffe0ff */
[----:B------:R-:W2:Y:S02]  /*0f20*/  SHFL.DOWN PT, R5, R6, 0x4, R7 ;  /* 0x0880000006057989 */ /* 0x000ea400000e0007 */
[----:B--2---:R-:W-:Y:S02]  /*0f30*/  SEL R5, R5, RZ, !P0 ;  /* 0x000000ff05057207 */ /* 0x004fe40004000000 */
[----:B------:R-:W-:-:S03]  /*0f40*/  ISETP.GT.AND P0, PT, R4, R7, PT ;  /* 0x000000070400720c */ /* 0x000fc60003f04270 */
[----:B------:R-:W-:Y:S02]  /*0f50*/  IMAD.IADD R8, R6, 0x1, R5 ;  /* 0x0000000106087824 */ /* 0x000fe400078e0205 */
[----:B------:R-:W-:Y:S01]  /*0f60*/  VIADD R6, R10, 0x10 ;  /* 0x000000100a067836 */ /* 0x000fe20000000000 */
[----:B------:R-:W-:Y:S02]  /*0f70*/  @!P1 MOV R10, 0x400 ;  /* 0x00000400000a9802 */ /* 0x000fe40000000f00 */
[----:B------:R-:W2:Y:S02]  /*0f80*/  SHFL.DOWN PT, R5, R8, 0x8, R7 ;  /* 0x0900000008057989 */ /* 0x000ea400000e0007 */
[----:B-1----:R-:W-:-:S05]  /*0f90*/  @!P1 LEA R10, R11, R10, 0x18 ;  /* 0x0000000a0b0a9211 */ /* 0x002fca00078ec0ff */
[----:B------:R-:W-:Y:S01]  /*0fa0*/  @!P1 IMAD.IADD R10, R9, 0x1, R10 ;  /* 0x00000001090a9824 */ /* 0x000fe200078e020a */
[----:B--2---:R-:W-:Y:S02]  /*0fb0*/  SEL R5, R5, RZ, !P0 ;  /* 0x000000ff05057207 */ /* 0x004fe40004000000 */
[----:B------:R-:W-:-:S03]  /*0fc0*/  ISETP.GT.AND P0, PT, R6, R7, PT ;  /* 0x000000070600720c */ /* 0x000fc60003f04270 */
[----:B------:R-:W-:-:S05]  /*0fd0*/  IMAD.IADD R4, R8, 0x1, R5 ;  /* 0x0000000108047824 */ /* 0x000fca00078e0205 */
[----:B------:R-:W1:Y:S02]  /*0fe0*/  SHFL.DOWN PT, R5, R4, 0x10, R7 ;  /* 0x0a00000004057989 */ /* 0x000e6400000e0007 */
[----:B-1----:R-:W-:Y:S02]  /*0ff0*/  SEL R5, R5, RZ, !P0 ;  /* 0x000000ff05057207 */ /* 0x002fe40004000000 */
[----:B------:R-:W-:-:S03]  /*1000*/  ISETP.NE.AND P0, PT, R2, RZ, PT ;  /* 0x000000ff0200720c */ /* 0x000fc60003f05270 */
[----:B------:R-:W-:-:S05]  /*1010*/  IMAD.IADD R11, R4, 0x1, R5 ;  /* 0x00000001040b7824 */ /* 0x000fca00078e0205 */
[----:B------:R1:W-:Y:S01]  /*1020*/  @!P1 STS [R10+0x8], R11 ;  /* 0x0000080b0a009388 */ /* 0x0003e20000000800 */
[----:B------:R-:W-:Y:S06]  /*1030*/  BAR.SYNC.DEFER_BLOCKING 0x0 ;  /* 0x0000000000007b1d */ /* 0x000fec0000010000 */
[----:B------:R-:W-:Y:S05]  /*1040*/  @P0 BRA `(.L_x_189) ;  /* 0x0000001000d40947 */ /* 0x000fea0003800000 */
[----:B------:R-:W2:Y:S01]  /*1050*/  S2UR UR5, SR_CgaCtaId ;  /* 0x00000000000579c3 */ /* 0x000ea20000008800 */
[----:B------:R-:W-:Y:S01]  /*1060*/  UMOV UR4, 0x400 ;  /* 0x0000040000047882 */ /* 0x000fe20000000000 */
[C---:B------:R-:W-:Y:S02]  /*1070*/  ISETP.GT.U32.AND P2, PT, R0.reuse, 0x40, PT ;  /* 0x000000400000780c */ /* 0x040fe40003f44070 */
[C---:B------:R-:W-:Y:S02]  /*1080*/  ISETP.GT.U32.AND P1, PT, R0.reuse, 0x20, PT ;  /* 0x000000200000780c */ /* 0x040fe40003f24070 */
[----:B------:R-:W-:Y:S01]  /*1090*/  ISETP.GT.U32.AND P3, PT, R0, 0x80, PT ;  /* 0x000000800000780c */ /* 0x000fe20003f64070 */
[----:B--2---:R-:W-:-:S09]  /*10a0*/  ULEA UR4, UR5, UR4, 0x18 ;  /* 0x0000000405047291 */ /* 0x004fd2000f8ec0ff */
[----:B------:R-:W2:Y:S04]  /*10b0*/  LDS.128 R4, [UR4+0x10] ;  /* 0x00001004ff047984 */ /* 0x000ea80008000c00 */
[----:B------:R-:W3:Y:S04]  /*10c0*/  LDS R2, [UR4+0xc] ;  /* 0x00000c04ff027984 */ /* 0x000ee80008000800 */
[----:B------:R-:W4:Y:S01]  /*10d0*/  LDS.64 R8, [UR4+0x20] ;  /* 0x00002004ff087984 */ /* 0x000f220008000a00 */
[----:B--2---:R-:W-:Y:S02]  /*10e0*/  SEL R4, R4, RZ, P2 ;  /* 0x000000ff04047207 */ /* 0x004fe40001000000 */
[----:B------:R-:W-:-:S02]  /*10f0*/  ISETP.GT.U32.AND P2, PT, R0, 0x60, PT ;  /* 0x000000600000780c */ /* 0x000fc40003f44070 */
[----:B---3--:R-:W-:Y:S02]  /*1100*/  SEL R2, R2, RZ, P1 ;  /* 0x000000ff02027207 */ /* 0x008fe40000800000 */
[----:B------:R-:W-:Y:S02]  /*1110*/  SEL R5, R5, RZ, P2 ;  /* 0x000000ff05057207 */ /* 0x000fe40001000000 */
[----:B------:R-:W-:Y:S02]  /*1120*/  IADD3 R2, PT, PT, R4, R2, R11 ;  /* 0x0000000204027210 */ /* 0x000fe40007ffe00b */
[----:B------:R-:W-:Y:S02]  /*1130*/  ISETP.GT.U32.AND P1, PT, R0, 0xa0, PT ;  /* 0x000000a00000780c */ /* 0x000fe40003f24070 */
[----:B------:R-:W-:Y:S02]  /*1140*/  SEL R6, R6, RZ, P3 ;  /* 0x000000ff06067207 */ /* 0x000fe40001800000 */
[----:B------:R-:W-:-:S02]  /*1150*/  ISETP.GT.U32.AND P2, PT, R0, 0xc0, PT ;  /* 0x000000c00000780c */ /* 0x000fc40003f44070 */
[----:B------:R-:W-:Y:S02]  /*1160*/  ISETP.GT.U32.AND P3, PT, R0, 0xe0, PT ;  /* 0x000000e00000780c */ /* 0x000fe40003f64070 */
[----:B------:R-:W-:Y:S02]  /*1170*/  SEL R7, R7, RZ, P1 ;  /* 0x000000ff07077207 */ /* 0x000fe40000800000 */
[----:B------:R-:W-:Y:S02]  /*1180*/  IADD3 R2, PT, PT, R6, R2, R5 ;  /* 0x0000000206027210 */ /* 0x000fe40007ffe005 */
[----:B----4-:R-:W-:Y:S02]  /*1190*/  SEL R8, R8, RZ, P2 ;  /* 0x000000ff08087207 */ /* 0x010fe40001000000 */
[----:B------:R-:W-:Y:S02]  /*11a0*/  SEL R9, R9, RZ, P3 ;  /* 0x000000ff09097207 */ /* 0x000fe40001800000 */
[----:B------:R-:W-:-:S05]  /*11b0*/  IADD3 R2, PT, PT, R8, R2, R7 ;  /* 0x0000000208027210 */ /* 0x000fca0007ffe007 */
[----:B-1----:R-:W-:Y:S01]  /*11c0*/  IMAD.IADD R11, R2, 0x1, R9 ;  /* 0x00000001020b7824 */ /* 0x002fe200078e0209 */
[----:B------:R-:W-:Y:S06]  /*11d0*/  BRA `(.L_x_189) ;  /* 0x0000001000707947 */ /* 0x000fec0003800000 */
.L_x_174:
[----:B------:R-:W0:Y:S01]  /*11e0*/  S2R R2, SR_TID.X ;  /* 0x0000000000027919 */ /* 0x000e220000002100 */
[----:B------:R-:W1:Y:S02]  /*11f0*/  LDCU.64 UR4, c[0x0][0x380] ;  /* 0x00007000ff0477ac */ /* 0x000e640008000a00 */
[----:B-1----:R-:W-:Y:S01]  /*1200*/  MOV R4, UR4 ;  /* 0x0000000400047c02 */ /* 0x002fe20008000f00 */
[----:B------:R-:W-:Y:S02]  /*1210*/  IMAD.U32 R5, RZ, RZ, UR5 ;  /* 0x00000005ff057e24 */ /* 0x000fe4000f8e00ff */
[----:B0-----:R-:W-:-:S04]  /*1220*/  IMAD R7, R3, 0x1000, R2 ;  /* 0x0000100003077824 */ /* 0x001fc800078e0202 */
[----:B------:R-:W-:-:S05]  /*1230*/  IMAD.WIDE.U32 R6, R7, 0x4, R4 ;  /* 0x0000000407067825 */ /* 0x000fca00078e0004 */
        /* <DEDUP_REMOVED lines=16> */
[----:B------:R-:W-:-:S02]  /*1340*/  ISETP.GE.U32.AND P0, PT, R0, R13, PT ;  /* 0x0000000d0000720c */ /* 0x000fc40003f06070 */
        /* <DEDUP_REMOVED lines=9> */
[----:B------:R-:W-:Y:S01]  /*13e0*/  IMAD R9, R3, 0x1000, R13 ;  /* 0x0000100003097824 */ /* 0x000fe200078e020d */
[----:B------:R-:W-:Y:S01]  /*13f0*/  LOP3.LUT R6, RZ, R2, RZ, 0x33, !PT ;  /* 0x00000002ff067212 */ /* 0x000fe200078e33ff */
[----:B------:R-:W-:Y:S01]  /*1400*/  VIADD R0, R8, 0xfffff000 ;  /* 0xfffff00008007836 */ /* 0x000fe20000000000 */
[----:B------:R-:W-:Y:S02]  /*1410*/  UMOV UR4, URZ ;  /* 0x000000ff00047c82 */ /* 0x000fe40008000000 */
[----:B------:R-:W-:Y:S02]  /*1420*/  IADD3 R6, PT, PT, -R13, R8, R6 ;  /* 0x000000080d067210 */ /* 0x000fe40007ffe106 */
[C---:B------:R-:W-:Y:S02]  /*1430*/  ISETP.GT.U32.AND P0, PT, R9.reuse, R0, PT ;  /* 0x000000000900720c */ /* 0x040fe40003f04070 */
[----:B------:R-:W-:Y:S01]  /*1440*/  IADD3 R7, PT, PT, R9, 0x800, R2 ;  /* 0x0000080009077810 */ /* 0x000fe20007ffe002 */
[----:B------:R-:W-:-:S02]  /*1450*/  IMAD.MOV.U32 R2, RZ, RZ, R9 ;  /* 0x000000ffff027224 */ /* 0x000fc400078e0009 */
[----:B------:R-:W-:-:S08]  /*1460*/  IMAD R6, R3, -0x1000, R6 ;  /* 0xfffff00003067824 */ /* 0x000fd000078e0206 */
[----:B------:R-:W-:Y:S05]  /*1470*/  @P0 BRA `(.L_x_191) ;  /* 0x00000000009c0947 */ /* 0x000fea0003800000 */
[----:B------:R-:W0:Y:S08]  /*1480*/  LDC R8, c[0x0][0x3a8] ;  /* 0x0000ea00ff087b82 */ /* 0x000e300000000800 */
[----:B------:R-:W1:Y:S02]  /*1490*/  LDC.64 R4, c[0x0][0x380] ;  /* 0x0000e000ff047b82 */ /* 0x000e640000000a00 */
.L_x_192:
[----:B------:R-:W2:Y:S02]  /*14a0*/  S2R R10, SR_TID.X ;  /* 0x00000000000a7919 */ /* 0x000ea40000002100 */
[----:B--2---:R-:W-:-:S04]  /*14b0*/  IMAD.IADD R11, R10, 0x1, R9 ;  /* 0x000000010a0b7824 */ /* 0x004fc800078e0209 */
[----:B-1----:R-:W-:-:S05]  /*14c0*/  IMAD.WIDE.U32 R10, R11, 0x4, R4 ;  /* 0x000000040b0a7825 */ /* 0x002fca00078e0004 */
        /* <DEDUP_REMOVED lines=10> */
[----:B------:R-:W5:Y:S01]  /*1570*/  LDG.E R21, desc[UR6][R10.64+0x2c00] ;  /* 0x002c00060a157981 */ /* 0x000f62000c1e1900 */
[----:B--2---:R-:W-:-:S03]  /*1580*/  IADD3 R20, PT, PT, R20, R18, R27 ;  /* 0x0000001214147210 */ /* 0x004fc60007ffe01b */
[----:B------:R-:W2:Y:S04]  /*1590*/  LDG.E R18, desc[UR6][R10.64+0x2800] ;  /* 0x002800060a127981 */ /* 0x000ea8000c1e1900 */
[----:B------:R-:W2:Y:S01]  /*15a0*/  LDG.E R27, desc[UR6][R10.64+0x3800] ;  /* 0x003800060a1b7981 */ /* 0x000ea2000c1e1900 */
[----:B---3--:R-:W-:-:S03]  /*15b0*/  IADD3 R24, PT, PT, R23, R22, R20 ;  /* 0x0000001617187210 */ /* 0x008fc60007ffe014 */
[----:B------:R-:W3:Y:S04]  /*15c0*/  LDG.E R23, desc[UR6][R10.64+0x3000] ;  /* 0x003000060a177981 */ /* 0x000ee8000c1e1900 */
[----:B------:R-:W3:Y:S04]  /*15d0*/  LDG.E R20, desc[UR6][R10.64+0x3400] ;  /* 0x003400060a147981 */ /* 0x000ee8000c1e1900 */
[----:B------:R-:W3:Y:S01]  /*15e0*/  LDG.E R22, desc[UR6][R10.64+0x3c00] ;  /* 0x003c00060a167981 */ /* 0x000ee2000c1e1900 */
[----:B----4-:R-:W-:-:S04]  /*15f0*/  IADD3 R14, PT, PT, R17, R14, R24 ;  /* 0x0000000e110e7210 */ /* 0x010fc80007ffe018 */
[----:B-----5:R-:W-:-:S04]  /*1600*/  IADD3 R14, PT, PT, R19, R16, R14 ;  /* 0x00000010130e7210 */ /* 0x020fc80007ffe00e */
[----:B------:R-:W-:Y:S02]  /*1610*/  IADD3 R12, PT, PT, R15, R12, R14 ;  /* 0x0000000c0f0c7210 */ /* 0x000fe40007ffe00e */
[----:B0-----:R-:W-:-:S04]  /*1620*/  IADD3 R14, PT, PT, -R9, R8, RZ ;  /* 0x00000008090e7210 */ /* 0x001fc80007ffe1ff */
[----:B------:R-:W-:Y:S02]  /*1630*/  ISETP.GE.U32.AND P0, PT, R14, R13, PT ;  /* 0x0000000d0e00720c */ /* 0x000fe40003f06070 */
[----:B--2---:R-:W-:-:S04]  /*1640*/  IADD3 R12, PT, PT, R21, R18, R12 ;  /* 0x00000012150c7210 */ /* 0x004fc80007ffe00c */
[----:B---3--:R-:W-:-:S04]  /*1650*/  IADD3 R12, PT, PT, R20, R23, R12 ;  /* 0x00000017140c7210 */ /* 0x008fc80007ffe00c */
[----:B------:R-:W-:-:S03]  /*1660*/  IADD3 R27, PT, PT, R22, R27, R12 ;  /* 0x0000001b161b7210 */ /* 0x000fc60007ffe00c */
[----:B------:R-:W-:Y:S05]  /*1670*/  @!P0 BRA `(.L_x_190) ;  /* 0x00000008009c8947 */ /* 0x000fea0003800000 */
[C---:B------:R-:W-:Y:S01]  /*1680*/  IMAD.IADD R9, R13.reuse, 0x1, R9 ;  /* 0x000000010d097824 */ /* 0x040fe200078e0209 */
[----:B------:R-:W-:Y:S01]  /*1690*/  UIADD3 UR4, UPT, UPT, UR4, 0x1, URZ ;  /* 0x0000000104047890 */ /* 0x000fe2000fffe0ff */
[----:B------:R-:W-:Y:S02]  /*16a0*/  IMAD.IADD R2, R13, 0x1, R2 ;  /* 0x000000010d027824 */ /* 0x000fe400078e0202 */
[----:B------:R-:W-:Y:S01]  /*16b0*/  IMAD.IADD R6, R6, 0x1, -R13 ;  /* 0x0000000106067824 */ /* 0x000fe200078e0a0d */
[----:B------:R-:W-:Y:S01]  /*16c0*/  ISETP.GT.U32.AND P0, PT, R9, R0, PT ;  /* 0x000000000900720c */ /* 0x000fe20003f04070 */
[----:B------:R-:W-:-:S12]  /*16d0*/  IMAD.IADD R7, R13, 0x1, R7 ;  /* 0x000000010d077824 */ /* 0x000fd800078e0207 */
[----:B------:R-:W-:Y:S05]  /*16e0*/  @!P0 BRA `(.L_x_192) ;  /* 0xfffffffc006c8947 */ /* 0x000fea000383ffff */
.L_x_191:
[----:B------:R-:W0:Y:S01]  /*16f0*/  S2R R13, SR_TID.X ;  /* 0x00000000000d7919 */ /* 0x000e220000002100 */
[----:B------:R-:W-:Y:S01]  /*1700*/  IMAD.IADD R0, R8, 0x1, -R9 ;  /* 0x0000000108007824 */ /* 0x000fe200078e0a09 */
[----:B------:R-:W-:Y:S04]  /*1710*/  BSSY.RECONVERGENT B1, `(.L_x_190) ;  /* 0x000009d000017945 */ /* 0x000fe80003800200 */
[----:B0-----:R-:W-:-:S04]  /*1720*/  ISETP.GE.AND P0, PT, R13, R0, PT ;  /* 0x000000000d00720c */ /* 0x001fc80003f06270 */
[----:B------:R-:W-:-:S13]  /*1730*/  ISETP.GE.U32.OR P0, PT, R9, R8, P0 ;  /* 0x000000080900720c */ /* 0x000fda0000706470 */
[----:B------:R-:W-:Y:S05]  /*1740*/  @P0 BRA `(.L_x_193) ;  /* 0x0000000800640947 */ /* 0x000fea0003800000 */
[----:B------:R-:W0:Y:S01]  /*1750*/  LDC R10, c[0x0][0x3ac] ;  /* 0x0000eb00ff0a7b82 */ /* 0x000e220000000800 */
[----:B------:R-:W-:Y:S01]  /*1760*/  LOP3.LUT R11, RZ, R13, RZ, 0x33, !PT ;  /* 0x0000000dff0b7212 */ /* 0x000fe200078e33ff */
[----:B------:R-:W-:Y:S06]  /*1770*/  BSSY.RECONVERGENT B2, `(.L_x_194) ;  /* 0x000004f000027945 */ /* 0x000fec0003800200 */
[----:B------:R-:W1:Y:S01]  /*1780*/  LDC R0, c[0x0][0x3ac] ;  /* 0x0000eb00ff007b82 */ /* 0x000e620000000800 */
[----:B0-----:R-:W-:-:S05]  /*1790*/  IMAD.SHL.U32 R10, R10, 0x1000, RZ ;  /* 0x000010000a0a7824 */ /* 0x001fca00078e00ff */
[----:B------:R-:W-:-:S04]  /*17a0*/  LEA R10, R3, R10, 0xc ;  /* 0x0000000a030a7211 */ /* 0x000fc800078e60ff */
[----:B------:R-:W-:Y:S01]  /*17b0*/  IADD3 R8, PT, PT, -R10, R8, R11 ;  /* 0x000000080a087210 */ /* 0x000fe20007ffe10b */
[----:B-1----:R-:W-:Y:S02]  /*17c0*/  IMAD R11, R0, UR4, RZ ;  /* 0x00000004000b7c24 */ /* 0x002fe4000f8e02ff */
[----:B------:R-:W-:Y:S02]  /*17d0*/  IMAD.MOV.U32 R0, RZ, RZ, R13 ;  /* 0x000000ffff007224 */ /* 0x000fe400078e000d */
[----:B------:R-:W-:-:S05]  /*17e0*/  IMAD R8, R11, -0x1000, R8 ;  /* 0xfffff0000b087824 */ /* 0x000fca00078e0208 */
[C---:B------:R-:W-:Y:S02]  /*17f0*/  ISETP.GE.U32.AND P0, PT, R8.reuse, 0xf00, PT ;  /* 0x00000f000800780c */ /* 0x040fe40003f06070 */
[----:B------:R-:W-:-:S04]  /*1800*/  LEA.HI R8, R8, 0x1, RZ, 0x18 ;  /* 0x0000000108087811 */ /* 0x000fc800078fc0ff */
[----:B------:R-:W-:-:S07]  /*1810*/  LOP3.LUT R10, R8, 0xf, RZ, 0xc0, !PT ;  /* 0x0000000f080a7812 */ /* 0x000fce00078ec0ff */
[----:B------:R-:W-:Y:S05]  /*1820*/  @!P0 BRA `(.L_x_195) ;  /* 0x00000004000c8947 */ /* 0x000fea0003800000 */
[----:B------:R-:W-:Y:S01]  /*1830*/  LEA.HI R0, R6, 0x1, RZ, 0x18 ;  /* 0x0000000106007811 */ /* 0x000fe200078fc0ff */
[----:B------:R-:W-:Y:S01]  /*1840*/  BSSY.RECONVERGENT B3, `(.L_x_196) ;  /* 0x0000040000037945 */ /* 0x000fe20003800200 */
[----:B------:R-:W-:Y:S02]  /*1850*/  LOP3.LUT R11, R13, 0x800, RZ, 0xfc, !PT ;  /* 0x000008000d0b7812 */ /* 0x000fe400078efcff */
[----:B------:R-:W-:-:S05]  /*1860*/  LOP3.LUT R0, R0, 0x1fffff0, RZ, 0xc0, !PT ;  /* 0x01fffff000007812 */ /* 0x000fca00078ec0ff */
[----:B------:R-:W-:-:S07]  /*1870*/  IMAD.MOV R0, RZ, RZ, -R0 ;  /* 0x000000ffff007224 */ /* 0x000fce00078e0a00 */
.L_x_197:
[C---:B------:R-:W-:Y:S02]  /*1880*/  VIADD R15, R7.reuse, 0xfffff800 ;  /* 0xfffff800070f7836 */ /* 0x040fe40000000000 */
[----:B------:R-:W-:Y:S02]  /*1890*/  VIADD R21, R7, 0xfffff900 ;  /* 0xfffff90007157836 */ /* 0x000fe40000000000 */
[----:B------:R-:W-:-:S04]  /*18a0*/  IMAD.WIDE.U32 R14, R15, 0x4, R4 ;  /* 0x000000040f0e7825 */ /* 0x000fc800078e0004 */
[--C-:B------:R-:W-:Y:S01]  /*18b0*/  IMAD.WIDE.U32 R20, R21, 0x4, R4.reuse ;  /* 0x0000000415147825 */ /* 0x100fe200078e0004 */
[----:B------:R0:W2:Y:S04]  /*18c0*/  LDG.E R28, desc[UR6][R14.64] ;  /* 0x000000060e1c7981 */ /* 0x0000a8000c1e1900 */
[----:B------:R-:W2:Y:S01]  /*18d0*/  LDG.E R29, desc[UR6][R20.64] ;  /* 0x00000006141d7981 */ /* 0x000ea2000c1e1900 */
[C---:B------:R-:W-:Y:S02]  /*18e0*/  VIADD R17, R7.reuse, 0xfffffa00 ;  /* 0xfffffa0007117836 */ /* 0x040fe40000000000 */
[----:B------:R-:W-:Y:S02]  /*18f0*/  VIADD R19, R7, 0xfffffb00 ;  /* 0xfffffb0007137836 */ /* 0x000fe40000000000 */
[----:B------:R-:W-:-:S04]  /*1900*/  IMAD.WIDE.U32 R16, R17, 0x4, R4 ;  /* 0x0000000411107825 */ /* 0x000fc800078e0004 */
[--C-:B------:R-:W-:Y:S01]  /*1910*/  IMAD.WIDE.U32 R18, R19, 0x4, R4.reuse ;  /* 0x0000000413127825 */ /* 0x100fe200078e0004 */
[----:B------:R1:W3:Y:S04]  /*1920*/  LDG.E R13, desc[UR6][R16.64] ;  /* 0x00000006100d7981 */ /* 0x0002e8000c1e1900 */
[----:B------:R4:W3:Y:S01]  /*1930*/  LDG.E R12, desc[UR6][R18.64] ;  /* 0x00000006120c7981 */ /* 0x0008e2000c1e1900 */
[C---:B------:R-:W-:Y:S01]  /*1940*/  VIADD R22, R7.reuse, 0xfffffd00 ;  /* 0xfffffd0007167836 */ /* 0x040fe20000000000 */
[C---:B------:R-:W-:Y:S01]  /*1950*/  IADD3 R23, PT, PT, R7.reuse, -0x400, RZ ;  /* 0xfffffc0007177810 */ /* 0x040fe20007ffe0ff */
[----:B------:R-:W-:Y:S02]  /*1960*/  VIADD R26, R7, 0xfffffe00 ;  /* 0xfffffe00071a7836 */ /* 0x000fe40000000000 */
[----:B0-----:R-:W-:-:S04]  /*1970*/  IMAD.WIDE.U32 R14, R22, 0x4, R4 ;  /* 0x00000004160e7825 */ /* 0x001fc800078e0004 */
[--C-:B-1----:R-:W-:Y:S02]  /*1980*/  IMAD.WIDE.U32 R16, R26, 0x4, R4.reuse ;  /* 0x000000041a107825 */ /* 0x102fe400078e0004 */
[----:B------:R0:W5:Y:S02]  /*1990*/  LDG.E R26, desc[UR6][R14.64] ;  /* 0x000000060e1a7981 */ /* 0x000164000c1e1900 */
[C-C-:B------:R-:W-:Y:S02]  /*19a0*/  IMAD.WIDE.U32 R24, R7.reuse, 0x4, R4.reuse ;  /* 0x0000000407187825 */ /* 0x140fe400078e0004 */
[----:B------:R-:W5:Y:S02]  /*19b0*/  LDG.E R16, desc[UR6][R16.64] ;  /* 0x0000000610107981 */ /* 0x000f64000c1e1900 */
[----:B----4-:R-:W-:Y:S02]  /*19c0*/  VIADD R19, R7, 0xffffff00 ;  /* 0xffffff0007137836 */ /* 0x010fe40000000000 */
[----:B------:R-:W-:Y:S01]  /*19d0*/  IMAD.WIDE.U32 R20, R23, 0x4, R4 ;  /* 0x0000000417147825 */ /* 0x000fe200078e0004 */
[----:B------:R-:W4:Y:S03]  /*19e0*/  LDG.E R24, desc[UR6][R24.64] ;  /* 0x0000000618187981 */ /* 0x000f26000c1e1900 */
[----:B0-----:R-:W-:-:S02]  /*19f0*/  VIADD R15, R7, 0x200 ;  /* 0x00000200070f7836 */ /* 0x001fc40000000000 */
[----:B------:R-:W-:Y:S02]  /*1a00*/  VIADD R23, R7, 0x100 ;  /* 0x0000010007177836 */ /* 0x000fe40000000000 */
[--C-:B------:R-:W-:Y:S01]  /*1a10*/  IMAD.WIDE.U32 R18, R19, 0x4, R4.reuse ;  /* 0x0000000413127825 */ /* 0x100fe200078e0004 */
[----:B------:R0:W5:Y:S03]  /*1a20*/  LDG.E R25, desc[UR6][R20.64] ;  /* 0x0000000614197981 */ /* 0x000166000c1e1900 */
[----:B------:R-:W-:Y:S02]  /*1a30*/  IMAD.WIDE.U32 R22, R23, 0x4, R4 ;  /* 0x0000000417167825 */ /* 0x000fe400078e0004 */
[----:B------:R-:W4:Y:S04]  /*1a40*/  LDG.E R19, desc[UR6][R18.64] ;  /* 0x0000000612137981 */ /* 0x000f28000c1e1900 */
[----:B------:R1:W4:Y:S01]  /*1a50*/  LDG.E R23, desc[UR6][R22.64] ;  /* 0x0000000616177981 */ /* 0x000322000c1e1900 */
[----:B0-----:R-:W-:-:S04]  /*1a60*/  VIADD R21, R7, 0x300 ;  /* 0x0000030007157836 */ /* 0x001fc80000000000 */
[----:B------:R-:W-:-:S04]  /*1a70*/  IMAD.WIDE.U32 R20, R21, 0x4, R4 ;  /* 0x0000000415147825 */ /* 0x000fc800078e0004 */
[----:B-1----:R-:W-:Y:S02]  /*1a80*/  VIADD R22, R7, 0x700 ;  /* 0x0000070007167836 */ /* 0x002fe40000000000 */
[----:B------:R-:W4:Y:S01]  /*1a90*/  LDG.E R21, desc[UR6][R20.64] ;  /* 0x0000000614157981 */ /* 0x000f22000c1e1900 */
[----:B--2---:R-:W-:Y:S01]  /*1aa0*/  IADD3 R27, PT, PT, R29, R28, R27 ;  /* 0x0000001c1d1b7210 */ /* 0x004fe20007ffe01b */
[----:B------:R-:W-:Y:S01]  /*1ab0*/  IMAD.WIDE.U32 R28, R15, 0x4, R4 ;  /* 0x000000040f1c7825 */ /* 0x000fe200078e0004 */
[----:B------:R-:W-:-:S05]  /*1ac0*/  IADD3 R15, PT, PT, R7, 0x400, RZ ;  /* 0x00000400070f7810 */ /* 0x000fca0007ffe0ff */
[----:B------:R0:W2:Y:S01]  /*1ad0*/  LDG.E R28, desc[UR6][R28.64] ;  /* 0x000000061c1c7981 */ /* 0x0000a2000c1e1900 */
[----:B------:R-:W-:-:S05]  /*1ae0*/  IMAD.WIDE.U32 R14, R15, 0x4, R4 ;  /* 0x000000040f0e7825 */ /* 0x000fca00078e0004 */
[----:B------:R1:W2:Y:S01]  /*1af0*/  LDG.E R17, desc[UR6][R14.64] ;  /* 0x000000060e117981 */ /* 0x0002a2000c1e1900 */
[----:B---3--:R-:W-:Y:S01]  /*1b00*/  IADD3 R27, PT, PT, R12, R13, R27 ;  /* 0x0000000d0c1b7210 */ /* 0x008fe20007ffe01b */
[----:B0-----:R-:W-:-:S04]  /*1b10*/  VIADD R29, R7, 0x500 ;  /* 0x00000500071d7836 */ /* 0x001fc80000000000 */
[----:B------:R-:W-:-:S04]  /*1b20*/  IMAD.WIDE.U32 R12, R29, 0x4, R4 ;  /* 0x000000041d0c7825 */ /* 0x000fc800078e0004 */
[----:B-1----:R-:W-:Y:S01]  /*1b30*/  VIADD R15, R7, 0x600 ;  /* 0x00000600070f7836 */ /* 0x002fe20000000000 */
[----:B------:R0:W3:Y:S03]  /*1b40*/  LDG.E R18, desc[UR6][R12.64] ;  /* 0x000000060c127981 */ /* 0x0000e6000c1e1900 */
[----:B------:R-:W-:-:S04]  /*1b50*/  IMAD.WIDE.U32 R14, R15, 0x4, R4 ;  /* 0x000000040f0e7825 */ /* 0x000fc800078e0004 */
[----:B0-----:R-:W-:Y:S02]  /*1b60*/  IMAD.WIDE.U32 R12, R22, 0x4, R4 ;  /* 0x00000004160c7825 */ /* 0x001fe400078e0004 */
[----:B------:R-:W3:Y:S04]  /*1b70*/  LDG.E R22, desc[UR6][R14.64] ;  /* 0x000000060e167981 */ /* 0x000ee8000c1e1900 */
[----:B------:R-:W3:Y:S01]  /*1b80*/  LDG.E R20, desc[UR6][R12.64] ;  /* 0x000000060c147981 */ /* 0x000ee2000c1e1900 */
[----:B------:R-:W-:Y:S01]  /*1b90*/  VIADD R0, R0, 0x10 ;  /* 0x0000001000007836 */ /* 0x000fe20000000000 */
[----:B-----5:R-:W-:-:S04]  /*1ba0*/  IADD3 R25, PT, PT, R26, R25, R27 ;  /* 0x000000191a197210 */ /* 0x020fc80007ffe01b */
[----:B----4-:R-:W-:Y:S02]  /*1bb0*/  IADD3 R16, PT, PT, R19, R16, R25 ;  /* 0x0000001013107210 */ /* 0x010fe40007ffe019 */
[----:B------:R-:W-:Y:S02]  /*1bc0*/  ISETP.NE.AND P0, PT, R0, RZ, PT ;  /* 0x000000ff0000720c */ /* 0x000fe40003f05270 */
[----:B------:R-:W-:Y:S01]  /*1bd0*/  IADD3 R16, PT, PT, R23, R24, R16 ;  /* 0x0000001817107210 */ /* 0x000fe20007ffe010 */
[----:B------:R-:W-:Y:S02]  /*1be0*/  VIADD R11, R11, 0x1000 ;  /* 0x000010000b0b7836 */ /* 0x000fe40000000000 */
[----:B------:R-:W-:Y:S01]  /*1bf0*/  VIADD R7, R7, 0x1000 ;  /* 0x0000100007077836 */ /* 0x000fe20000000000 */
[----:B--2---:R-:W-:-:S04]  /*1c00*/  IADD3 R16, PT, PT, R21, R28, R16 ;  /* 0x0000001c15107210 */ /* 0x004fc80007ffe010 */
[----:B---3--:R-:W-:-:S04]  /*1c10*/  IADD3 R17, PT, PT, R18, R17, R16 ;  /* 0x0000001112117210 */ /* 0x008fc80007ffe010 */
[----:B------:R-:W-:Y:S01]  /*1c20*/  IADD3 R27, PT, PT, R20, R22, R17 ;  /* 0x00000016141b7210 */ /* 0x000fe20007ffe011 */
[----:B------:R-:W-:Y:S06]  /*1c30*/  @P0 BRA `(.L_x_197) ;  /* 0xfffffffc00100947 */ /* 0x000fec000383ffff */
[----:B------:R-:W-:Y:S05]  /*1c40*/  BSYNC.RECONVERGENT B3 ;  /* 0x0000000000037941 */ /* 0x000fea0003800200 */
.L_x_196:
[----:B------:R-:W-:-:S07]  /*1c50*/  IADD3 R0, PT, PT, R11, -0x800, RZ ;  /* 0xfffff8000b007810 */ /* 0x000fce0007ffe0ff */
.L_x_195:
[----:B------:R-:W-:Y:S05]  /*1c60*/  BSYNC.RECONVERGENT B2 ;  /* 0x0000000000027941 */ /* 0x000fea0003800200 */
.L_x_194:
[----:B------:R-:W-:-:S13]  /*1c70*/  ISETP.NE.AND P0, PT, R10, RZ, PT ;  /* 0x000000ff0a00720c */ /* 0x000fda0003f05270 */
[----:B------:R-:W-:Y:S05]  /*1c80*/  @!P0 BRA `(.L_x_193) ;  /* 0x0000000400148947 */ /* 0x000fea0003800000 */
[----:B------:R-:W-:Y:S01]  /*1c90*/  ISETP.GE.U32.AND P0, PT, R10, 0x8, PT ;  /* 0x000000080a00780c */ /* 0x000fe20003f06070 */
[----:B------:R-:W-:Y:S01]  /*1ca0*/  BSSY.RECONVERGENT B2, `(.L_x_198) ;  /* 0x0000021000027945 */ /* 0x000fe20003800200 */
[----:B------:R-:W-:-:S04]  /*1cb0*/  LOP3.LUT R23, R8, 0x7, RZ, 0xc0, !PT ;  /* 0x0000000708177812 */ /* 0x000fc800078ec0ff */
[----:B------:R-:W-:-:S07]  /*1cc0*/  ISETP.NE.AND P1, PT, R23, RZ, PT ;  /* 0x000000ff1700720c */ /* 0x000fce0003f25270 */
[----:B------:R-:W-:Y:S06]  /*1cd0*/  @!P0 BRA `(.L_x_199) ;  /* 0x0000000000748947 */ /* 0x000fec0003800000 */
[----:B------:R-:W-:-:S04]  /*1ce0*/  IMAD.IADD R11, R0, 0x1, R9 ;  /* 0x00000001000b7824 */ /* 0x000fc800078e0209 */
[C---:B------:R-:W-:Y:S02]  /*1cf0*/  VIADD R19, R11.reuse, 0x100 ;  /* 0x000001000b137836 */ /* 0x040fe40000000000 */
[C---:B------:R-:W-:Y:S02]  /*1d00*/  VIADD R21, R11.reuse, 0x200 ;  /* 0x000002000b157836 */ /* 0x040fe40000000000 */
[C---:B------:R-:W-:Y:S02]  /*1d10*/  VIADD R13, R11.reuse, 0x300 ;  /* 0x000003000b0d7836 */ /* 0x040fe40000000000 */
[----:B------:R-:W-:-:S04]  /*1d20*/  IMAD.WIDE.U32 R16, R11, 0x4, R4 ;  /* 0x000000040b107825 */ /* 0x000fc800078e0004 */
[--C-:B------:R-:W-:Y:S01]  /*1d30*/  IMAD.WIDE.U32 R18, R19, 0x4, R4.reuse ;  /* 0x0000000413127825 */ /* 0x100fe200078e0004 */
[----:B------:R0:W2:Y:S03]  /*1d40*/  LDG.E R22, desc[UR6][R16.64] ;  /* 0x0000000610167981 */ /* 0x0000a6000c1e1900 */
[--C-:B------:R-:W-:Y:S01]  /*1d50*/  IMAD.WIDE.U32 R20, R21, 0x4, R4.reuse ;  /* 0x0000000415147825 */ /* 0x100fe200078e0004 */
[----:B------:R1:W2:Y:S03]  /*1d60*/  LDG.E R7, desc[UR6][R18.64] ;  /* 0x0000000612077981 */ /* 0x0002a6000c1e1900 */
[C---:B------:R-:W-:Y:S02]  /*1d70*/  VIADD R15, R11.reuse, 0x400 ;  /* 0x000004000b0f7836 */ /* 0x040fe40000000000 */
[C---:B------:R-:W-:Y:S01]  /*1d80*/  VIADD R25, R11.reuse, 0x500 ;  /* 0x000005000b197836 */ /* 0x040fe20000000000 */
[----:B------:R-:W-:Y:S01]  /*1d90*/  IADD3 R29, PT, PT, R11, 0x600, RZ ;  /* 0x000006000b1d7810 */ /* 0x000fe20007ffe0ff */
[----:B------:R-:W-:Y:S01]  /*1da0*/  IMAD.WIDE.U32 R12, R13, 0x4, R4 ;  /* 0x000000040d0c7825 */ /* 0x000fe200078e0004 */
[----:B------:R-:W3:Y:S03]  /*1db0*/  LDG.E R20, desc[UR6][R20.64] ;  /* 0x0000000614147981 */ /* 0x000ee6000c1e1900 */
[----:B------:R-:W-:-:S02]  /*1dc0*/  VIADD R24, R11, 0x700 ;  /* 0x000007000b187836 */ /* 0x000fc40000000000 */
[--C-:B------:R-:W-:Y:S01]  /*1dd0*/  IMAD.WIDE.U32 R14, R15, 0x4, R4.reuse ;  /* 0x000000040f0e7825 */ /* 0x100fe200078e0004 */
[----:B------:R-:W3:Y:S03]  /*1de0*/  LDG.E R12, desc[UR6][R12.64] ;  /* 0x000000060c0c7981 */ /* 0x000ee6000c1e1900 */
[--C-:B------:R-:W-:Y:S02]  /*1df0*/  IMAD.WIDE.U32 R10, R25, 0x4, R4.reuse ;  /* 0x00000004190a7825 */ /* 0x100fe400078e0004 */
[----:B------:R-:W4:Y:S02]  /*1e00*/  LDG.E R14, desc[UR6][R14.64] ;  /* 0x000000060e0e7981 */ /* 0x000f24000c1e1900 */
[--C-:B0-----:R-:W-:Y:S02]  /*1e10*/  IMAD.WIDE.U32 R16, R29, 0x4, R4.reuse ;  /* 0x000000041d107825 */ /* 0x101fe400078e0004 */
[----:B------:R-:W4:Y:S02]  /*1e20*/  LDG.E R10, desc[UR6][R10.64] ;  /* 0x000000060a0a7981 */ /* 0x000f24000c1e1900 */
[----:B-1----:R-:W-:-:S02]  /*1e30*/  IMAD.WIDE.U32 R18, R24, 0x4, R4 ;  /* 0x0000000418127825 */ /* 0x002fc400078e0004 */
[----:B------:R-:W5:Y:S04]  /*1e40*/  LDG.E R16, desc[UR6][R16.64] ;  /* 0x0000000610107981 */ /* 0x000f68000c1e1900 */
[----:B------:R-:W5:Y:S01]  /*1e50*/  LDG.E R18, desc[UR6][R18.64] ;  /* 0x0000000612127981 */ /* 0x000f62000c1e1900 */
[----:B------:R-:W-:Y:S01]  /*1e60*/  VIADD R0, R0, 0x800 ;  /* 0x0000080000007836 */ /* 0x000fe20000000000 */
[----:B--2---:R-:W-:-:S04]  /*1e70*/  IADD3 R7, PT, PT, R7, R22, R27 ;  /* 0x0000001607077210 */ /* 0x004fc80007ffe01b */
[----:B---3--:R-:W-:-:S04]  /*1e80*/  IADD3 R7, PT, PT, R12, R20, R7 ;  /* 0x000000140c077210 */ /* 0x008fc80007ffe007 */
[----:B----4-:R-:W-:-:S04]  /*1e90*/  IADD3 R7, PT, PT, R10, R14, R7 ;  /* 0x0000000e0a077210 */ /* 0x010fc80007ffe007 */
[----:B-----5:R-:W-:-:S07]  /*1ea0*/  IADD3 R27, PT, PT, R18, R16, R7 ;  /* 0x00000010121b7210 */ /* 0x020fce0007ffe007 */
.L_x_199:
[----:B------:R-:W-:Y:S05]  /*1eb0*/  BSYNC.RECONVERGENT B2 ;  /* 0x0000000000027941 */ /* 0x000fea0003800200 */
.L_x_198:
[----:B------:R-:W-:Y:S05]  /*1ec0*/  @!P1 BRA `(.L_x_193) ;  /* 0x0000000000849947 */ /* 0x000fea0003800000 */
[----:B------:R-:W-:Y:S01]  /*1ed0*/  ISETP.GE.U32.AND P0, PT, R23, 0x4, PT ;  /* 0x000000041700780c */ /* 0x000fe20003f06070 */
[----:B------:R-:W-:Y:S01]  /*1ee0*/  BSSY.RECONVERGENT B2, `(.L_x_200) ;  /* 0x0000012000027945 */ /* 0x000fe20003800200 */
[----:B------:R-:W-:-:S11]  /*1ef0*/  LOP3.LUT P1, RZ, R8, 0x3, RZ, 0xc0, !PT ;  /* 0x0000000308ff7812 */ /* 0x000fd6000782c0ff */
[----:B------:R-:W-:Y:S05]  /*1f00*/  @!P0 BRA `(.L_x_201) ;  /* 0x00000000003c8947 */ /* 0x000fea0003800000 */
[----:B------:R-:W-:-:S04]  /*1f10*/  IMAD.IADD R7, R0, 0x1, R9 ;  /* 0x0000000100077824 */ /* 0x000fc800078e0209 */
[C---:B------:R-:W-:Y:S02]  /*1f20*/  VIADD R11, R7.reuse, 0x100 ;  /* 0x00000100070b7836 */ /* 0x040fe40000000000 */
[----:B------:R-:W-:-:S04]  /*1f30*/  IMAD.WIDE.U32 R8, R7, 0x4, R4 ;  /* 0x0000000407087825 */ /* 0x000fc800078e0004 */
[C---:B------:R-:W-:Y:S02]  /*1f40*/  VIADD R13, R7.reuse, 0x200 ;  /* 0x00000200070d7836 */ /* 0x040fe40000000000 */
[----:B------:R-:W-:Y:S01]  /*1f50*/  VIADD R15, R7, 0x300 ;  /* 0x00000300070f7836 */ /* 0x000fe20000000000 */
[----:B------:R-:W2:Y:S01]  /*1f60*/  LDG.E R8, desc[UR6][R8.64] ;  /* 0x0000000608087981 */ /* 0x000ea2000c1e1900 */
[----:B------:R-:W-:-:S04]  /*1f70*/  IMAD.WIDE.U32 R10, R11, 0x4, R4 ;  /* 0x000000040b0a7825 */ /* 0x000fc800078e0004 */
[--C-:B------:R-:W-:Y:S02]  /*1f80*/  IMAD.WIDE.U32 R12, R13, 0x4, R4.reuse ;  /* 0x000000040d0c7825 */ /* 0x100fe400078e0004 */
[----:B------:R-:W2:Y:S02]  /*1f90*/  LDG.E R10, desc[UR6][R10.64] ;  /* 0x000000060a0a7981 */ /* 0x000ea4000c1e1900 */
[----:B------:R-:W-:Y:S02]  /*1fa0*/  IMAD.WIDE.U32 R14, R15, 0x4, R4 ;  /* 0x000000040f0e7825 */ /* 0x000fe400078e0004 */
[----:B------:R-:W3:Y:S04]  /*1fb0*/  LDG.E R12, desc[UR6][R12.64] ;  /* 0x000000060c0c7981 */ /* 0x000ee8000c1e1900 */
[----:B------:R-:W3:Y:S01]  /*1fc0*/  LDG.E R14, desc[UR6][R14.64] ;  /* 0x000000060e0e7981 */ /* 0x000ee2000c1e1900 */
[----:B------:R-:W-:-:S02]  /*1fd0*/  IADD3 R0, PT, PT, R0, 0x400, RZ ;  /* 0x0000040000007810 */ /* 0x000fc40007ffe0ff */
[----:B--2---:R-:W-:-:S04]  /*1fe0*/  IADD3 R27, PT, PT, R10, R8, R27 ;  /* 0x000000080a1b7210 */ /* 0x004fc80007ffe01b */
[----:B---3--:R-:W-:-:S07]  /*1ff0*/  IADD3 R27, PT, PT, R14, R12, R27 ;  /* 0x0000000c0e1b7210 */ /* 0x008fce0007ffe01b */
.L_x_201:
[----:B------:R-:W-:Y:S05]  /*2000*/  BSYNC.RECONVERGENT B2 ;  /* 0x0000000000027941 */ /* 0x000fea0003800200 */
.L_x_200:
[----:B------:R-:W-:Y:S05]  /*2010*/  @!P1 BRA `(.L_x_193) ;  /* 0x0000000000309947 */ /* 0x000fea0003800000 */
[----:B------:R-:W-:Y:S01]  /*2020*/  LOP3.LUT R6, R6, 0xffff, RZ, 0xc0, !PT ;  /* 0x0000ffff06067812 */ /* 0x000fe200078ec0ff */
[----:B------:R-:W-:-:S03]  /*2030*/  IMAD.IADD R9, R0, 0x1, R2 ;  /* 0x0000000100097824 */ /* 0x000fc600078e0202 */
[----:B------:R-:W-:-:S04]  /*2040*/  LEA.HI R6, R6, 0x1, RZ, 0x18 ;  /* 0x0000000106067811 */ /* 0x000fc800078fc0ff */
[----:B------:R-:W-:-:S05]  /*2050*/  LOP3.LUT R6, R6, 0x3, RZ, 0xc0, !PT ;  /* 0x0000000306067812 */ /* 0x000fca00078ec0ff */
[----:B------:R-:W-:-:S07]  /*2060*/  IMAD.MOV R0, RZ, RZ, -R6 ;  /* 0x000000ffff007224 */ /* 0x000fce00078e0a06 */
.L_x_202:
[----:B------:R-:W-:-:S06]  /*2070*/  IMAD.WIDE.U32 R6, R9, 0x4, R4 ;  /* 0x0000000409067825 */ /* 0x000fcc00078e0004 */
[----:B------:R-:W2:Y:S01]  /*2080*/  LDG.E R6, desc[UR6][R6.64] ;  /* 0x0000000606067981 */ /* 0x000ea2000c1e1900 */
[----:B------:R-:W-:Y:S02]  /*2090*/  VIADD R0, R0, 0x1 ;  /* 0x0000000100007836 */ /* 0x000fe40000000000 */
[----:B------:R-:W-:-:S03]  /*20a0*/  VIADD R9, R9, 0x100 ;  /* 0x0000010009097836 */ /* 0x000fc60000000000 */
[----:B------:R-:W-:Y:S01]  /*20b0*/  ISETP.NE.AND P0, PT, R0, RZ, PT ;  /* 0x000000ff0000720c */ /* 0x000fe20003f05270 */
[----:B--2---:R-:W-:-:S12]  /*20c0*/  IMAD.IADD R27, R6, 0x1, R27 ;  /* 0x00000001061b7824 */ /* 0x004fd800078e021b */
[----:B------:R-:W-:Y:S05]  /*20d0*/  @P0 BRA `(.L_x_202) ;  /* 0xfffffffc00e40947 */ /* 0x000fea000383ffff */
.L_x_193:
[----:B------:R-:W-:Y:S05]  /*20e0*/  BSYNC.RECONVERGENT B1 ;  /* 0x0000000000017941 */ /* 0x000fea0003800200 */
.L_x_190:
[----:B------:R-:W0:Y:S01]  /*20f0*/  S2R R9, SR_LANEID ;  /* 0x0000000000097919 */ /* 0x000e220000000000 */
[----:B------:R-:W1:Y:S01]  /*2100*/  SHFL.DOWN PT, R0, R27, 0x1, 0x1f ;  /* 0x08201f001b007f89 */ /* 0x000e6200000e0000 */
[----:B------:R-:W2:Y:S01]  /*2110*/  S2R R8, SR_TID.X ;  /* 0x0000000000087919 */ /* 0x000ea20000002100 */
[C---:B0-----:R-:W-:Y:S02]  /*2120*/  ISETP.GT.AND P0, PT, R9.reuse, 0x1e, PT ;  /* 0x0000001e0900780c */ /* 0x041fe40003f04270 */
[C---:B------:R-:W-:Y:S02]  /*2130*/  ISETP.NE.AND P1, PT, R9.reuse, RZ, PT ;  /* 0x000000ff0900720c */ /* 0x040fe40003f25270 */
[----:B-1----:R-:W-:Y:S02]  /*2140*/  SEL R0, R0, RZ, !P0 ;  /* 0x000000ff00007207 */ /* 0x002fe40004000000 */
[----:B------:R-:W-:-:S03]  /*2150*/  ISETP.GT.AND P0, PT, R9, 0x1d, PT ;  /* 0x0000001d0900780c */ /* 0x000fc60003f04270 */
[----:B------:R-:W-:-:S05]  /*2160*/  IMAD.IADD R0, R0, 0x1, R27 ;  /* 0x0000000100007824 */ /* 0x000fca00078e021b */
[----:B------:R-:W0:Y:S01]  /*2170*/  SHFL.DOWN PT, R2, R0, 0x2, 0x1f ;  /* 0x08401f0000027f89 */ /* 0x000e2200000e0000 */
[----:B------:R-:W1:Y:S01]  /*2180*/  @!P1 S2R R6, SR_CgaCtaId ;  /* 0x0000000000069919 */ /* 0x000e620000008800 */
[----:B0-----:R-:W-:Y:S02]  /*2190*/  SEL R5, R2, RZ, !P0 ;  /* 0x000000ff02057207 */ /* 0x001fe40004000000 */
[----:B------:R-:W-:Y:S02]  /*21a0*/  ISETP.GT.AND P0, PT, R9, 0x1b, PT ;  /* 0x0000001b0900780c */ /* 0x000fe40003f04270 */
[----:B------:R-:W-:-:S05]  /*21b0*/  IADD3 R5, PT, PT, R0, R5, RZ ;  /* 0x0000000500057210 */ /* 0x000fca0007ffe0ff */
[----:B------:R-:W0:Y:S02]  /*21c0*/  SHFL.DOWN PT, R2, R5, 0x4, 0x1f ;  /* 0x08801f0005027f89 */ /* 0x000e2400000e0000 */
[----:B0-----:R-:W-:Y:S02]  /*21d0*/  SEL R2, R2, RZ, !P0 ;  /* 0x000000ff02027207 */ /* 0x001fe40004000000 */
[----:B------:R-:W-:-:S03]  /*21e0*/  ISETP.GT.AND P0, PT, R9, 0x17, PT ;  /* 0x000000170900780c */ /* 0x000fc60003f04270 */
[----:B------:R-:W-:Y:S01]  /*21f0*/  IMAD.IADD R2, R5, 0x1, R2 ;  /* 0x0000000105027824 */ /* 0x000fe200078e0202 */
[----:B------:R-:W-:-:S04]  /*2200*/  @!P1 MOV R5, 0x400 ;  /* 0x0000040000059802 */ /* 0x000fc80000000f00 */
[----:B------:R-:W0:Y:S01]  /*2210*/  SHFL.DOWN PT, R4, R2, 0x8, 0x1f ;  /* 0x09001f0002047f89 */ /* 0x000e2200000e0000 */
[----:B-1----:R-:W-:Y:S02]  /*2220*/  @!P1 LEA R5, R6, R5, 0x18 ;  /* 0x0000000506059211 */ /* 0x002fe400078ec0ff */
[----:B0-----:R-:W-:Y:S02]  /*2230*/  SEL R7, R4, RZ, !P0 ;  /* 0x000000ff04077207 */ /* 0x001fe40004000000 */
[----:B------:R-:W-:Y:S02]  /*2240*/  ISETP.GT.AND P0, PT, R9, 0xf, PT ;  /* 0x0000000f0900780c */ /* 0x000fe40003f04270 */
[----:B--2---:R-:W-:Y:S01]  /*2250*/  @!P1 SHF.R.U32.HI R4, RZ, 0x3, R8 ;  /* 0x00000003ff049819 */ /* 0x004fe20000011608 */
[----:B------:R-:W-:-:S03]  /*2260*/  IMAD.IADD R7, R2, 0x1, R7 ;  /* 0x0000000102077824 */ /* 0x000fc600078e0207 */
[----:B------:R-:W-:Y:S02]  /*2270*/  @!P1 LOP3.LUT R4, R4, 0x7c, RZ, 0xc0, !PT ;  /* 0x0000007c04049812 */ /* 0x000fe400078ec0ff */
[----:B------:R-:W0:Y:S03]  /*2280*/  SHFL.DOWN PT, R0, R7, 0x10, 0x1f ;  /* 0x0a001f0007007f89 */ /* 0x000e2600000e0000 */
[----:B------:R-:W-:Y:S01]  /*2290*/  @!P1 IMAD.IADD R4, R4, 0x1, R5 ;  /* 0x0000000104049824 */ /* 0x000fe200078e0205 */
        /* <DEDUP_REMOVED lines=15> */
[----:B------:R-:W-:-:S07]  /*2390*/  IMAD.IADD R11, R0, 0x1, R9 ;  /* 0x00000001000b7824 */ /* 0x000fce00078e0209 */
.L_x_189:
[----:B------:R-:W-:Y:S05]  /*23a0*/  BSYNC.RECONVERGENT B0 ;  /* 0x0000000000007941 */ /* 0x000fea0003800200 */
.L_x_173:
[----:B------:R-:W-:Y:S05]  /*23b0*/  @P0 EXIT ;  /* 0x000000000000094d */ /* 0x000fea0003800000 */
[----:B---3--:R-:W3:Y:S02]  /*23c0*/  LDC.64 R4, c[0x0][0x388] ;  /* 0x0000e200ff047b82 */ /* 0x008ee40000000a00 */
[----:B---3--:R-:W-:-:S05]  /*23d0*/  IMAD.WIDE.U32 R2, R3, 0x4, R4 ;  /* 0x0000000403027825 */ /* 0x008fca00078e0004 */
[----:B------:R-:W-:Y:S01]  /*23e0*/  STG.E desc[UR6][R2.64], R11 ;  /* 0x0000000b02007986 */ /* 0x000fe2000c101906 */
[----:B------:R-:W-:Y:S05]  /*23f0*/  EXIT ;  /* 0x000000000000794d */ /* 0x000fea0003800000 */
.L_x_203:
        /* <DEDUP_REMOVED lines=16> */
.L_x_968:


//--------------------- .text._ZN3cub18CUB_300001_SM_10006detail6reduce28DeviceReduceSingleTileKernelINS2_10policy_hubIijN4cuda3std3__44plusIiEEE10Policy1000EN6thrust24THRUST_300001_SM_1000_NS10device_ptrIiEEPijS9_iiNS7_10__identityEEEvT0_T1_T2_T3_T4_T6_ --------------------------
	.section	.text._ZN3cub18CUB_300001_SM_10006detail6reduce28DeviceReduceSingleTileKernelINS2_10policy_hubIijN4cuda3std3__44plusIiEEE10Policy1000EN6thrust24THRUST_300001_SM_1000_NS10device_ptrIiEEPijS9_iiNS7_10__identityEEEvT0_T1_T2_T3_T4_T6_,"ax",@progbits
	.align	128
        .global         _ZN3cub18CUB_300001_SM_10006detail6reduce28DeviceReduceSingleTileKernelINS2_10policy_hubIijN4cuda3std3__44plusIiEEE10Policy1000EN6thrust24THRUST_300001_SM_1000_NS10device_ptrIiEEPijS9_iiNS7_10__identityEEEvT0_T1_T2_T3_T4_T6_
        .type           _ZN3cub18CUB_300001_SM_10006detail6reduce28DeviceReduceSingleTileKernelINS2_10policy_hubIijN4cuda3std3__44plusIiEEE10Policy1000EN6thrust24THRUST_300001_SM_1000_NS10device_ptrIiEEPijS9_iiNS7_10__identityEEEvT0_T1_T2_T3_T4_T6_,@function
        .size           _ZN3cub18CUB_300001_SM_10006detail6reduce28DeviceReduceSingleTileKernelINS2_10policy_hubIijN4cuda3std3__44plusIiEEE10Policy1000EN6thrust24THRUST_300001_SM_1000_NS10device_ptrIiEEPijS9_iiNS7_10__identityEEEvT0_T1_T2_T3_T4_T6_,(.L_x_969 - _ZN3cub18CUB_300001_SM_10006detail6reduce28DeviceReduceSingleTileKernelINS2_10policy_hubIijN4cuda3std3__44plusIiEEE10Policy1000EN6thrust24THRUST_300001_SM_1000_NS10device_ptrIiEEPijS9_iiNS7_10__identityEEEvT0_T1_T2_T3_T4_T6_)
        .other          _ZN3cub18CUB_300001_SM_10006detail6reduce28DeviceReduceSingleTileKernelINS2_10policy_hubIijN4cuda3std3__44plusIiEEE10Policy1000EN6thrust24THRUST_300001_SM_1000_NS10device_ptrIiEEPijS9_iiNS7_10__identityEEEvT0_T1_T2_T3_T4_T6_,@"STO_CUDA_ENTRY STV_DEFAULT"
_ZN3cub18CUB_300001_SM_10006detail6reduce28DeviceReduceSingleTileKernelINS2_10policy_hubIijN4cuda3std3__44plusIiEEE10Policy1000EN6thrust24THRUST_300001_SM_1000_NS10device_ptrIiEEPijS9_iiNS7_10__identityEEEvT0_T1_T2_T3_T4_T6_:
.text._ZN3cub18CUB_300001_SM_10006detail6reduce28DeviceReduceSingleTileKernelINS2_10policy_hubIijN4cuda3std3__44plusIiEEE10Policy1000EN6thrust24THRUST_300001_SM_1000_NS10device_ptrIiEEPijS9_iiNS7_10__identityEEEvT0_T1_T2_T3_T4_T6_:
        /* <DEDUP_REMOVED lines=13> */
.L_x_204:
[----:B------:R-:W-:Y:S01]  /*00d0*/  ISETP.GT.U32.AND P0, PT, R2, 0xfff, PT ;  /* 0x00000fff0200780c */ /* 0x000fe20003f04070 */
[----:B------:R-:W-:-:S12]  /*00e0*/  BSSY.RECONVERGENT B0, `(.L_x_205) ;  /* 0x00001e7000007945 */ /* 0x000fd80003800200 */
        /* <DEDUP_REMOVED lines=11> */
.L_x_208:
[----:B------:R-:W-:Y:S05]  /*01a0*/  BSYNC.RECONVERGENT B1 ;  /* 0x0000000000017941 */ /* 0x000fea0003800200 */
.L_x_207:
        /* <DEDUP_REMOVED lines=17> */
.L_x_213:
        /* <DEDUP_REMOVED lines=31> */
.L_x_212:
[----:B------:R-:W-:Y:S05]  /*04b0*/  BSYNC.RECONVERGENT B2 ;  /* 0x0000000000027941 */ /* 0x000fea0003800200 */
.L_x_211:
[----:B------:R-:W-:Y:S05]  /*04c0*/  @!P0 BRA `(.L_x_210) ;  /* 0x0000000000c88947 */ /* 0x000fea0003800000 */
[----:B------:R-:W-:Y:S01]  /*04d0*/  ISETP.GE.U32.AND P0, PT, R21, 0x8, PT ;  /* 0x000000081500780c */ /* 0x000fe20003f06070 */
[----:B------:R-:W-:Y:S01]  /*04e0*/  BSSY.RECONVERGENT B2, `(.L_x_214) ;  /* 0x0000013000027945 */ /* 0x000fe20003800200 */
[----:B------:R-:W-:-:S04]  /*04f0*/  LOP3.LUT R16, R4, 0x7, RZ, 0xc0, !PT ;  /* 0x0000000704107812 */ /* 0x000fc800078ec0ff */
[----:B------:R-:W-:-:S07]  /*0500*/  ISETP.NE.AND P1, PT, R16, RZ, PT ;  /* 0x000000ff1000720c */ /* 0x000fce0003f25270 */
[----:B------:R-:W-:Y:S06]  /*0510*/  @!P0 BRA `(.L_x_215) ;  /* 0x00000000003c8947 */ /* 0x000fec0003800000 */
[----:B------:R-:W0:Y:S02]  /*0520*/  LDC.64 R6, c[0x0][0x380] ;  /* 0x0000e000ff067b82 */ /* 0x000e240000000a00 */
[----:B0-----:R-:W-:-:S05]  /*0530*/  IMAD.WIDE.U32 R6, R5, 0x4, R6 ;  /* 0x0000000405067825 */ /* 0x001fca00078e0006 */
        /* <DEDUP_REMOVED lines=13> */
.L_x_215:
[----:B------:R-:W-:Y:S05]  /*0610*/  BSYNC.RECONVERGENT B2 ;  /* 0x0000000000027941 */ /* 0x000fea0003800200 */
.L_x_214:
        /* <DEDUP_REMOVED lines=11> */
[----:B------:R-:W3:Y:S01]  /*06d0*/  LDG.E R10, desc[UR6][R6.64+0xc00] ;  /* 0x000c0006060a7981 */ /* 0x000ee2000c1e1900 */
[----:B------:R-:W-:Y:S01]  /*06e0*/  VIADD R5, R5, 0x400 ;  /* 0x0000040005057836 */ /* 0x000fe20000000000 */
[----:B--2--5:R-:W-:-:S04]  /*06f0*/  IADD3 R0, PT, PT, R4, R9, R0 ;  /* 0x0000000904007210 */ /* 0x024fc80007ffe000 */
[----:B---3--:R-:W-:-:S07]  /*0700*/  IADD3 R0, PT, PT, R10, R11, R0 ;  /* 0x0000000b0a007210 */ /* 0x008fce0007ffe000 */
.L_x_217:
[----:B------:R-:W-:Y:S05]  /*0710*/  BSYNC.RECONVERGENT B2 ;  /* 0x0000000000027941 */ /* 0x000fea0003800200 */
.L_x_216:
[----:B------:R-:W-:Y:S05]  /*0720*/  @!P1 BRA `(.L_x_210) ;  /* 0x0000000000309947 */ /* 0x000fea0003800000 */
[----:B------:R-:W0:Y:S02]  /*0730*/  LDC.64 R6, c[0x0][0x380] ;  /* 0x0000e000ff067b82 */ /* 0x000e240000000a00 */
[----:B0-----:R-:W-:-:S04]  /*0740*/  IMAD.WIDE.U32 R4, R5, 0x4, R6 ;  /* 0x0000000405047825 */ /* 0x001fc800078e0006 */
[----:B------:R-:W-:Y:S02]  /*0750*/  IMAD.MOV R6, RZ, RZ, -R8 ;  /* 0x000000ffff067224 */ /* 0x000fe400078e0a08 */
[----:B------:R-:W-:-:S07]  /*0760*/  IMAD.MOV.U32 R7, RZ, RZ, R5 ;  /* 0x000000ffff077224 */ /* 0x000fce00078e0005 */
.L_x_218:
[----:B------:R-:W-:-:S06]  /*0770*/  IMAD.MOV.U32 R5, RZ, RZ, R7 ;  /* 0x000000ffff057224 */ /* 0x000fcc00078e0007 */
[----:B------:R0:W2:Y:S01]  /*0780*/  LDG.E R5, desc[UR6][R4.64] ;  /* 0x0000000604057981 */ /* 0x0000a2000c1e1900 */
[----:B------:R-:W-:-:S05]  /*0790*/  VIADD R6, R6, 0x1 ;  /* 0x0000000106067836 */ /* 0x000fca0000000000 */
[----:B------:R-:W-:Y:S02]  /*07a0*/  ISETP.NE.AND P0, PT, R6, RZ, PT ;  /* 0x000000ff0600720c */ /* 0x000fe40003f05270 */
[----:B0-----:R-:W-:-:S05]  /*07b0*/  IADD3 R4, P1, PT, R4, 0x400, RZ ;  /* 0x0000040004047810 */ /* 0x001fca0007f3e0ff */
[----:B------:R-:W-:Y:S02]  /*07c0*/  IMAD.X R7, RZ, RZ, R7, P1 ;  /* 0x000000ffff077224 */ /* 0x000fe400008e0607 */
[----:B--2--5:R-:W-:-:S04]  /*07d0*/  IMAD.IADD R0, R5, 0x1, R0 ;  /* 0x0000000105007824 */ /* 0x024fc800078e0200 */
[----:B------:R-:W-:Y:S05]  /*07e0*/  @P0 BRA `(.L_x_218) ;  /* 0xfffffffc00e00947 */ /* 0x000fea000383ffff */
.L_x_210:
[----:B------:R-:W-:Y:S05]  /*07f0*/  BSYNC.RECONVERGENT B1 ;  /* 0x0000000000017941 */ /* 0x000fea0003800200 */
.L_x_209:
[----:B------:R-:W-:-:S13]  /*0800*/  ISETP.GE.U32.AND P0, PT, R2, 0x100, PT ;  /* 0x000001000200780c */ /* 0x000fda0003f06070 */
        /* <DEDUP_REMOVED lines=38> */
[----:B-1----:R-:W1:Y:S01]  /*0a70*/  LDS.64 R2, [UR4+0x20] ;  /* 0x00002004ff027984 */ /* 0x002e620008000a00 */
[----:B0-----:R-:W-:-:S04]  /*0a80*/  IADD3 R0, PT, PT, R4, R0, R9 ;  /* 0x0000000004007210 */ /* 0x001fc80007ffe009 */
[----:B------:R-:W-:-:S04]  /*0a90*/  IADD3 R0, PT, PT, R6, R0, R5 ;  /* 0x0000000006007210 */ /* 0x000fc80007ffe005 */
[----:B-1----:R-:W-:-:S05]  /*0aa0*/  IADD3 R0, PT, PT, R2, R0, R7 ;  /* 0x0000000002007210 */ /* 0x002fca0007ffe007 */
[----:B------:R-:W-:Y:S01]  /*0ab0*/  IMAD.IADD R9, R0, 0x1, R3 ;  /* 0x0000000100097824 */ /* 0x000fe200078e0203 */
[----:B------:R-:W-:Y:S06]  /*0ac0*/  BRA `(.L_x_220) ;  /* 0x0000001400207947 */ /* 0x000fec0003800000 */
.L_x_219:
[----:B------:R-:W-:Y:S01]  /*0ad0*/  LOP3.LUT R4, R3, 0x3e0, RZ, 0xc0, !PT ;  /* 0x000003e003047812 */ /* 0x000fe200078ec0ff */
[----:B------:R-:W1:Y:S03]  /*0ae0*/  S2R R10, SR_LANEID ;  /* 0x00000000000a7919 */ /* 0x000e660000000000 */
[----:B0-----:R-:W-:Y:S01]  /*0af0*/  LOP3.LUT R7, RZ, R4, RZ, 0x33, !PT ;  /* 0x00000004ff077212 */ /* 0x001fe200078e33ff */
[----:B------:R-:W-:-:S04]  /*0b00*/  VIADD R5, R4, 0x20 ;  /* 0x0000002004057836 */ /* 0x000fc80000000000 */
[----:B------:R-:W-:Y:S01]  /*0b10*/  IMAD.IADD R7, R7, 0x1, R2 ;  /* 0x0000000107077824 */ /* 0x000fe200078e0202 */
[----:B------:R-:W-:-:S04]  /*0b20*/  ISETP.GT.U32.AND P0, PT, R5, R2, PT ;  /* 0x000000020500720c */ /* 0x000fc80003f04070 */
        /* <DEDUP_REMOVED lines=40> */
[----:B------:R-:W-:Y:S01]  /*0db0*/  ISETP.GT.U32.AND P3, PT, R2, 0x80, PT ;  /* 0x000000800200780c */ /* 0x000fe20003f64070 */
[----:B-1----:R-:W-:-:S09]  /*0dc0*/  ULEA UR4, UR5, UR4, 0x18 ;  /* 0x0000000405047291 */ /* 0x002fd2000f8ec0ff */
[----:B------:R-:W1:Y:S04]  /*0dd0*/  LDS.128 R4, [UR4+0x10] ;  /* 0x00001004ff047984 */ /* 0x000e680008000c00 */
[----:B------:R-:W2:Y:S04]  /*0de0*/  LDS R0, [UR4+0xc] ;  /* 0x00000c04ff007984 */ /* 0x000ea80008000800 */
[----:B------:R-:W3:Y:S01]  /*0df0*/  LDS.64 R10, [UR4+0x20] ;  /* 0x00002004ff0a7984 */ /* 0x000ee20008000a00 */
[----:B-1----:R-:W-:Y:S02]  /*0e00*/  SEL R4, R4, RZ, P2 ;  /* 0x000000ff04047207 */ /* 0x002fe40001000000 */
[----:B------:R-:W-:-:S02]  /*0e10*/  ISETP.GT.U32.AND P2, PT, R2, 0x60, PT ;  /* 0x000000600200780c */ /* 0x000fc40003f44070 */
[----:B--2---:R-:W-:Y:S02]  /*0e20*/  SEL R0, R0, RZ, P1 ;  /* 0x000000ff00007207 */ /* 0x004fe40000800000 */
        /* <DEDUP_REMOVED lines=8> */
[----:B---3--:R-:W-:Y:S02]  /*0eb0*/  SEL R10, R10, RZ, P2 ;  /* 0x000000ff0a0a7207 */ /* 0x008fe40001000000 */
[----:B------:R-:W-:Y:S02]  /*0ec0*/  SEL R11, R11, RZ, P3 ;  /* 0x000000ff0b0b7207 */ /* 0x000fe40001800000 */
[----:B------:R-:W-:-:S05]  /*0ed0*/  IADD3 R0, PT, PT, R10, R0, R7 ;  /* 0x000000000a007210 */ /* 0x000fca0007ffe007 */
[----:B0-----:R-:W-:Y:S01]  /*0ee0*/  IMAD.IADD R9, R0, 0x1, R11 ;  /* 0x0000000100097824 */ /* 0x001fe200078e020b */
[----:B------:R-:W-:Y:S06]  /*0ef0*/  BRA `(.L_x_220) ;  /* 0x0000001000147947 */ /* 0x000fec0003800000 */
.L_x_206:
[----:B------:R-:W0:Y:S01]  /*0f00*/  S2R R0, SR_TID.X ;  /* 0x0000000000007919 */ /* 0x000e220000002100 */
[----:B------:R-:W1:Y:S02]  /*0f10*/  LDCU.64 UR4, c[0x0][0x380] ;  /* 0x00007000ff0477ac */ /* 0x000e640008000a00 */
[----:B-1----:R-:W-:Y:S02]  /*0f20*/  IMAD.U32 R12, RZ, RZ, UR4 ;  /* 0x00000004ff0c7e24 */ /* 0x002fe4000f8e00ff */
[----:B------:R-:W-:Y:S02]  /*0f30*/  IMAD.U32 R13, RZ, RZ, UR5 ;  /* 0x00000005ff0d7e24 */ /* 0x000fe4000f8e00ff */
        /* <DEDUP_REMOVED lines=17> */
[----:B------:R-:W-:Y:S01]  /*1050*/  UMOV UR4, 0x1000 ;  /* 0x0000100000047882 */ /* 0x000fe20000000000 */
[----:B--2---:R-:W-:-:S04]  /*1060*/  IADD3 R3, PT, PT, R7, R6, R3 ;  /* 0x0000000607037210 */ /* 0x004fc80007ffe003 */
[----:B---3--:R-:W-:-:S04]  /*1070*/  IADD3 R3, PT, PT, R9, R8, R3 ;  /* 0x0000000809037210 */ /* 0x008fc80007ffe003 */
[----:B----4-:R-:W-:-:S04]  /*1080*/  IADD3 R3, PT, PT, R11, R10, R3 ;  /* 0x0000000a0b037210 */ /* 0x010fc80007ffe003 */
[----:B-----5:R-:W-:-:S04]  /*1090*/  IADD3 R3, PT, PT, R15, R14, R3 ;  /* 0x0000000e0f037210 */ /* 0x020fc80007ffe003 */
[----:B------:R-:W-:Y:S01]  /*10a0*/  IADD3 R16, PT, PT, R17, R16, R3 ;  /* 0x0000001011107210 */ /* 0x000fe20007ffe003 */
[----:B------:R-:W-:-:S05]  /*10b0*/  VIADD R3, R2, 0xfffff000 ;  /* 0xfffff00002037836 */ /* 0x000fca0000000000 */
[----:B------:R-:W-:Y:S02]  /*10c0*/  ISETP.GE.U32.AND P0, PT, R3, 0x1000, PT ;  /* 0x000010000300780c */ /* 0x000fe40003f06070 */
[----:B------:R-:W-:-:S04]  /*10d0*/  IADD3 R16, PT, PT, R19, R18, R16 ;  /* 0x0000001213107210 */ /* 0x000fc80007ffe010 */
[----:B------:R-:W-:-:S05]  /*10e0*/  IADD3 R21, PT, PT, R21, R20, R16 ;  /* 0x0000001415157210 */ /* 0x000fca0007ffe010 */
[----:B------:R-:W-:Y:S02]  /*10f0*/  IMAD.IADD R7, R22, 0x1, R21 ;  /* 0x0000000116077824 */ /* 0x000fe400078e0215 */
[----:B------:R-:W-:Y:S05]  /*1100*/  @!P0 BRA `(.L_x_221) ;  /* 0x00000000008c8947 */ /* 0x000fea0003800000 */
[----:B------:R-:W0:Y:S01]  /*1110*/  LDC R2, c[0x0][0x390] ;  /* 0x0000e400ff027b82 */ /* 0x000e220000000800 */
[----:B------:R-:W-:-:S07]  /*1120*/  UMOV UR4, 0x1000 ;  /* 0x0000100000047882 */ /* 0x000fce0000000000 */
[----:B------:R-:W1:Y:S02]  /*1130*/  LDC.64 R12, c[0x0][0x380] ;  /* 0x0000e000ff0c7b82 */ /* 0x000e640000000a00 */
.L_x_223:
[----:B------:R-:W-:-:S04]  /*1140*/  VIADD R5, R0, UR4 ;  /* 0x0000000400057c36 */ /* 0x000fc80008000000 */
        /* <DEDUP_REMOVED lines=17> */
[----:B--2---:R-:W-:Y:S01]  /*1260*/  IADD3 R16, PT, PT, R18, R16, R7 ;  /* 0x0000001012107210 */ /* 0x004fe20007ffe007 */
[----:B0-----:R-:W-:-:S05]  /*1270*/  VIADD R7, R2, -UR4 ;  /* 0x8000000402077c36 */ /* 0x001fca0008000000 */
[----:B------:R-:W-:Y:S02]  /*1280*/  ISETP.GE.U32.AND P0, PT, R7, 0x1000, PT ;  /* 0x000010000700780c */ /* 0x000fe40003f06070 */
        /* <DEDUP_REMOVED lines=8> */
[----:B------:R-:W-:-:S06]  /*1310*/  UIADD3 UR4, UPT, UPT, UR4, 0x1000, URZ ;  /* 0x0000100004047890 */ /* 0x000fcc000fffe0ff */
[----:B------:R-:W-:-:S13]  /*1320*/  ISETP.LT.U32.AND P0, PT, R3, UR4, PT ;  /* 0x0000000403007c0c */ /* 0x000fda000bf01070 */
[----:B------:R-:W-:Y:S05]  /*1330*/  @!P0 BRA `(.L_x_223) ;  /* 0xfffffffc00808947 */ /* 0x000fea000383ffff */
.L_x_221:
[----:B------:R-:W-:Y:S01]  /*1340*/  VIADD R3, R2, -UR4 ;  /* 0x8000000402037c36 */ /* 0x000fe20008000000 */
[----:B------:R-:W-:Y:S04]  /*1350*/  BSSY.RECONVERGENT B1, `(.L_x_222) ;  /* 0x0000095000017945 */ /* 0x000fe80003800200 */
[----:B------:R-:W-:-:S04]  /*1360*/  ISETP.GE.AND P0, PT, R0, R3, PT ;  /* 0x000000030000720c */ /* 0x000fc80003f06270 */
[----:B------:R-:W-:-:S13]  /*1370*/  ISETP.LE.U32.OR P0, PT, R2, UR4, P0 ;  /* 0x0000000402007c0c */ /* 0x000fda0008703470 */
[----:B------:R-:W-:Y:S05]  /*1380*/  @P0 BRA `(.L_x_224) ;  /* 0x0000000800440947 */ /* 0x000fea0003800000 */
[----:B------:R-:W-:Y:S01]  /*1390*/  LOP3.LUT R3, RZ, R0, RZ, 0x33, !PT ;  /* 0x00000000ff037212 */ /* 0x000fe200078e33ff */
[----:B------:R-:W-:Y:S01]  /*13a0*/  BSSY.RECONVERGENT B2, `(.L_x_225) ;  /* 0x000004a000027945 */ /* 0x000fe20003800200 */
[----:B------:R-:W-:Y:S02]  /*13b0*/  IMAD.MOV.U32 R5, RZ, RZ, R0 ;  /* 0x000000ffff057224 */ /* 0x000fe400078e0000 */
[----:B------:R-:W-:-:S04]  /*13c0*/  IADD3 R3, PT, PT, R2, -UR4, R3 ;  /* 0x8000000402037c10 */ /* 0x000fc8000fffe003 */
[C---:B------:R-:W-:Y:S02]  /*13d0*/  ISETP.GE.U32.AND P0, PT, R3.reuse, 0xf00, PT ;  /* 0x00000f000300780c */ /* 0x040fe40003f06070 */
[----:B------:R-:W-:-:S04]  /*13e0*/  LEA.HI R3, R3, 0x1, RZ, 0x18 ;  /* 0x0000000103037811 */ /* 0x000fc800078fc0ff */
[----:B------:R-:W-:-:S07]  /*13f0*/  LOP3.LUT R4, R3, 0xf, RZ, 0xc0, !PT ;  /* 0x0000000f03047812 */ /* 0x000fce00078ec0ff */
[----:B------:R-:W-:Y:S05]  /*1400*/  @!P0 BRA `(.L_x_226) ;  /* 0x00000004000c8947 */ /* 0x000fea0003800000 */
[----:B------:R-:W-:Y:S01]  /*1410*/  LOP3.LUT R6, R3, 0x1fffff0, RZ, 0xc0, !PT ;  /* 0x01fffff003067812 */ /* 0x000fe200078ec0ff */
[----:B------:R-:W-:Y:S01]  /*1420*/  BSSY.RECONVERGENT B3, `(.L_x_227) ;  /* 0x0000040000037945 */ /* 0x000fe20003800200 */
[C---:B------:R-:W-:Y:S01]  /*1430*/  LOP3.LUT R5, R0.reuse, 0x800, RZ, 0xfc, !PT ;  /* 0x0000080000057812 */ /* 0x040fe200078efcff */
[----:B------:R-:W-:Y:S02]  /*1440*/  VIADD R2, R0, UR4 ;  /* 0x0000000400027c36 */ /* 0x000fe40008000000 */
[----:B------:R-:W-:-:S07]  /*1450*/  IMAD.MOV R6, RZ, RZ, -R6 ;  /* 0x000000ffff067224 */ /* 0x000fce00078e0a06 */
.L_x_228:
[----:B------:R-:W-:-:S04]  /*1460*/  IMAD.WIDE.U32 R26, R2, 0x4, R12 ;  /* 0x00000004021a7825 */ /* 0x000fc800078e000c */
[C---:B------:R-:W-:Y:S02]  /*1470*/  VIADD R9, R2.reuse, 0x100 ;  /* 0x0000010002097836 */ /* 0x040fe40000000000 */
[----:B------:R-:W-:Y:S01]  /*1480*/  VIADD R15, R2, 0x400 ;  /* 0x00000400020f7836 */ /* 0x000fe20000000000 */
[----:B------:R0:W2:Y:S01]  /*1490*/  LDG.E R26, desc[UR6][R26.64] ;  /* 0x000000061a1a7981 */ /* 0x0000a2000c1e1900 */
[----:B------:R-:W-:-:S04]  /*14a0*/  IMAD.WIDE.U32 R8, R9, 0x4, R12 ;  /* 0x0000000409087825 */ /* 0x000fc800078e000c */
[C---:B------:R-:W-:Y:S01]  /*14b0*/  VIADD R17, R2.reuse, 0x200 ;  /* 0x0000020002117836 */ /* 0x040fe20000000000 */
[----:B------:R1:W2:Y:S01]  /*14c0*/  LDG.E R25, desc[UR6][R8.64] ;  /* 0x0000000608197981 */ /* 0x0002a2000c1e1900 */
[C---:B------:R-:W-:Y:S02]  /*14d0*/  VIADD R11, R2.reuse, 0x300 ;  /* 0x00000300020b7836 */ /* 0x040fe40000000000 */
[----:B0-----:R-:W-:Y:S02]  /*14e0*/  VIADD R27, R2, 0x700 ;  /* 0x00000700021b7836 */ /* 0x001fe40000000000 */
[----:B------:R-:W-:-:S04]  /*14f0*/  IMAD.WIDE.U32 R14, R15, 0x4, R12 ;  /* 0x000000040f0e7825 */ /* 0x000fc800078e000c */
[--C-:B------:R-:W-:Y:S01]  /*1500*/  IMAD.WIDE.U32 R16, R17, 0x4, R12.reuse ;  /* 0x0000000411107825 */ /* 0x100fe200078e000c */
[----:B------:R0:W3:Y:S03]  /*1510*/  LDG.E R22, desc[UR6][R14.64] ;  /* 0x000000060e167981 */ /* 0x0000e6000c1e1900 */
[----:B------:R-:W-:Y:S01]  /*1520*/  VIADD R29, R2, 0x500 ;  /* 0x00000500021d7836 */ /* 0x000fe20000000000 */
[----:B------:R-:W4:Y:S01]  /*1530*/  LDG.E R24, desc[UR6][R16.64] ;  /* 0x0000000610187981 */ /* 0x000f22000c1e1900 */
[----:B------:R-:W-:-:S04]  /*1540*/  IMAD.WIDE.U32 R10, R11, 0x4, R12 ;  /* 0x000000040b0a7825 */ /* 0x000fc800078e000c */
[--C-:B-1----:R-:W-:Y:S01]  /*1550*/  IMAD.WIDE.U32 R8, R27, 0x4, R12.reuse ;  /* 0x000000041b087825 */ /* 0x102fe200078e000c */
[----:B------:R-:W4:Y:S03]  /*1560*/  LDG.E R23, desc[UR6][R10.64] ;  /* 0x000000060a177981 */ /* 0x000f26000c1e1900 */
[----:B------:R-:W-:Y:S02]  /*1570*/  VIADD R27, R2, 0x900 ;  /* 0x00000900021b7836 */ /* 0x000fe40000000000 */
[----:B------:R-:W-:-:S04]  /*1580*/  IMAD.WIDE.U32 R28, R29, 0x4, R12 ;  /* 0x000000041d1c7825 */ /* 0x000fc800078e000c */
[C---:B------:R-:W-:Y:S01]  /*1590*/  VIADD R19, R2.reuse, 0x600 ;  /* 0x0000060002137836 */ /* 0x040fe20000000000 */
[----:B------:R1:W5:Y:S01]  /*15a0*/  LDG.E R11, desc[UR6][R8.64] ;  /* 0x00000006080b7981 */ /* 0x000362000c1e1900 */
[C---:B0-----:R-:W-:Y:S02]  /*15b0*/  VIADD R15, R2.reuse, 0xa00 ;  /* 0x00000a00020f7836 */ /* 0x041fe40000000000 */
[----:B------:R-:W-:Y:S01]  /*15c0*/  VIADD R20, R2, 0x800 ;  /* 0x0000080002147836 */ /* 0x000fe20000000000 */
[----:B------:R0:W3:Y:S01]  /*15d0*/  LDG.E R21, desc[UR6][R28.64] ;  /* 0x000000061c157981 */ /* 0x0000e2000c1e1900 */
[----:B------:R-:W-:-:S04]  /*15e0*/  IMAD.WIDE.U32 R18, R19, 0x4, R12 ;  /* 0x0000000413127825 */ /* 0x000fc800078e000c */
[----:B-1----:R-:W-:-:S04]  /*15f0*/  IMAD.WIDE.U32 R8, R27, 0x4, R12 ;  /* 0x000000041b087825 */ /* 0x002fc800078e000c */
[--C-:B------:R-:W-:Y:S02]  /*1600*/  IMAD.WIDE.U32 R14, R15, 0x4, R12.reuse ;  /* 0x000000040f0e7825 */ /* 0x100fe400078e000c */
[----:B------:R-:W5:Y:S02]  /*1610*/  LDG.E R9, desc[UR6][R8.64] ;  /* 0x0000000608097981 */ /* 0x000f64000c1e1900 */
[--C-:B------:R-:W-:Y:S02]  /*1620*/  IMAD.WIDE.U32 R16, R20, 0x4, R12.reuse ;  /* 0x0000000414107825 */ /* 0x100fe400078e000c */
[----:B------:R1:W5:Y:S02]  /*1630*/  LDG.E R20, desc[UR6][R18.64] ;  /* 0x0000000612147981 */ /* 0x000364000c1e1900 */
[C---:B0-----:R-:W-:Y:S02]  /*1640*/  VIADD R29, R2.reuse, 0xb00 ;  /* 0x00000b00021d7836 */ /* 0x041fe40000000000 */
[----:B------:R-:W-:Y:S01]  /*1650*/  VIADD R27, R2, 0xc00 ;  /* 0x00000c00021b7836 */ /* 0x000fe20000000000 */
[----:B------:R0:W5:Y:S01]  /*1660*/  LDG.E R10, desc[UR6][R16.64] ;  /* 0x00000006100a7981 */ /* 0x000162000c1e1900 */
[----:B------:R-:W-:-:S03]  /*1670*/  IMAD.WIDE.U32 R28, R29, 0x4, R12 ;  /* 0x000000041d1c7825 */ /* 0x000fc600078e000c */
[----:B------:R0:W5:Y:S01]  /*1680*/  LDG.E R8, desc[UR6][R14.64] ;  /* 0x000000060e087981 */ /* 0x000162000c1e1900 */
[C---:B-1----:R-:W-:Y:S02]  /*1690*/  VIADD R19, R2.reuse, 0xe00 ;  /* 0x00000e0002137836 */ /* 0x042fe40000000000 */
[C---:B------:R-:W-:Y:S02]  /*16a0*/  VIADD R18, R2.reuse, 0xf00 ;  /* 0x00000f0002127836 */ /* 0x040fe40000000000 */
[----:B0-----:R-:W-:Y:S02]  /*16b0*/  IMAD.WIDE.U32 R16, R27, 0x4, R12 ;  /* 0x000000041b107825 */ /* 0x001fe400078e000c */
[----:B------:R-:W5:Y:S02]  /*16c0*/  LDG.E R27, desc[UR6][R28.64] ;  /* 0x000000061c1b7981 */ /* 0x000f64000c1e1900 */
[----:B------:R-:W-:-:S04]  /*16d0*/  VIADD R15, R2, 0xd00 ;  /* 0x00000d00020f7836 */ /* 0x000fc80000000000 */
[--C-:B------:R-:W-:Y:S01]  /*16e0*/  IMAD.WIDE.U32 R14, R15, 0x4, R12.reuse ;  /* 0x000000040f0e7825 */ /* 0x100fe200078e000c */
[----:B------:R0:W5:Y:S05]  /*16f0*/  LDG.E R28, desc[UR6][R16.64] ;  /* 0x00000006101c7981 */ /* 0x00016a000c1e1900 */
[----:B------:R-:W5:Y:S01]  /*1700*/  LDG.E R15, desc[UR6][R14.64] ;  /* 0x000000060e0f7981 */ /* 0x000f62000c1e1900 */
[----:B0-----:R-:W-:-:S04]  /*1710*/  IMAD.WIDE.U32 R16, R19, 0x4, R12 ;  /* 0x0000000413107825 */ /* 0x001fc800078e000c */
[----:B------:R-:W-:Y:S02]  /*1720*/  IMAD.WIDE.U32 R18, R18, 0x4, R12 ;  /* 0x0000000412127825 */ /* 0x000fe400078e000c */
[----:B------:R-:W5:Y:S04]  /*1730*/  LDG.E R16, desc[UR6][R16.64] ;  /* 0x0000000610107981 */ /* 0x000f68000c1e1900 */
[----:B------:R-:W5:Y:S01]  /*1740*/  LDG.E R19, desc[UR6][R18.64] ;  /* 0x0000000612137981 */ /* 0x000f62000c1e1900 */
[----:B------:R-:W-:-:S05]  /*1750*/  VIADD R6, R6, 0x10 ;  /* 0x0000001006067836 */ /* 0x000fca0000000000 */
[----:B------:R-:W-:Y:S01]  /*1760*/  ISETP.NE.AND P0, PT, R6, RZ, PT ;  /* 0x000000ff0600720c */ /* 0x000fe20003f05270 */
[----:B------:R-:W-:Y:S02]  /*1770*/  VIADD R5, R5, 0x1000 ;  /* 0x0000100005057836 */ /* 0x000fe40000000000 */
[----:B------:R-:W-:Y:S01]  /*1780*/  VIADD R2, R2, 0x1000 ;  /* 0x0000100002027836 */ /* 0x000fe20000000000 */
[----:B--2---:R-:W-:-:S04]  /*1790*/  IADD3 R25, PT, PT, R25, R26, R7 ;  /* 0x0000001a19197210 */ /* 0x004fc80007ffe007 */
[----:B----4-:R-:W-:-:S04]  /*17a0*/  IADD3 R23, PT, PT, R23, R24, R25 ;  /* 0x0000001817177210 */ /* 0x010fc80007ffe019 */
[----:B---3--:R-:W-:-:S04]  /*17b0*/  IADD3 R21, PT, PT, R21, R22, R23 ;  /* 0x0000001615157210 */ /* 0x008fc80007ffe017 */
[----:B-----5:R-:W-:-:S04]  /*17c0*/  IADD3 R11, PT, PT, R11, R20, R21 ;  /* 0x000000140b0b7210 */ /* 0x020fc80007ffe015 */
[----:B------:R-:W-:-:S04]  /*17d0*/  IADD3 R9, PT, PT, R9, R10, R11 ;  /* 0x0000000a09097210 */ /* 0x000fc80007ffe00b */
[----:B------:R-:W-:-:S04]  /*17e0*/  IADD3 R8, PT, PT, R27, R8, R9 ;  /* 0x000000081b087210 */ /* 0x000fc80007ffe009 */
[----:B------:R-:W-:-:S04]  /*17f0*/  IADD3 R8, PT, PT, R15, R28, R8 ;  /* 0x0000001c0f087210 */ /* 0x000fc80007ffe008 */
[----:B------:R-:W-:Y:S01]  /*1800*/  IADD3 R7, PT, PT, R19, R16, R8 ;  /* 0x0000001013077210 */ /* 0x000fe20007ffe008 */
[----:B------:R-:W-:Y:S06]  /*1810*/  @P0 BRA `(.L_x_228) ;  /* 0xfffffffc00100947 */ /* 0x000fec000383ffff */
[----:B------:R-:W-:Y:S05]  /*1820*/  BSYNC.RECONVERGENT B3 ;  /* 0x0000000000037941 */ /* 0x000fea0003800200 */
.L_x_227:
[----:B------:R-:W-:-:S07]  /*1830*/  VIADD R5, R5, 0xfffff800 ;  /* 0xfffff80005057836 */ /* 0x000fce0000000000 */
.L_x_226:
[----:B------:R-:W-:Y:S05]  /*1840*/  BSYNC.RECONVERGENT B2 ;  /* 0x0000000000027941 */ /* 0x000fea0003800200 */
.L_x_225:
[----:B------:R-:W-:-:S13]  /*1850*/  ISETP.NE.AND P0, PT, R4, RZ, PT ;  /* 0x000000ff0400720c */ /* 0x000fda0003f05270 */
[----:B------:R-:W-:Y:S05]  /*1860*/  @!P0 BRA `(.L_x_224) ;  /* 0x00000004000c8947 */ /* 0x000fea0003800000 */
[----:B------:R-:W-:Y:S01]  /*1870*/  ISETP.GE.U32.AND P0, PT, R4, 0x8, PT ;  /* 0x000000080400780c */ /* 0x000fe20003f06070 */
[----:B------:R-:W-:Y:S01]  /*1880*/  BSSY.RECONVERGENT B2, `(.L_x_229) ;  /* 0x0000021000027945 */ /* 0x000fe20003800200 */
[----:B------:R-:W-:-:S04]  /*1890*/  LOP3.LUT R24, R3, 0x7, RZ, 0xc0, !PT ;  /* 0x0000000703187812 */ /* 0x000fc800078ec0ff */
[----:B------:R-:W-:-:S07]  /*18a0*/  ISETP.NE.AND P1, PT, R24, RZ, PT ;  /* 0x000000ff1800720c */ /* 0x000fce0003f25270 */
[----:B------:R-:W-:Y:S06]  /*18b0*/  @!P0 BRA `(.L_x_230) ;  /* 0x0000000000748947 */ /* 0x000fec0003800000 */
[----:B------:R-:W-:-:S04]  /*18c0*/  VIADD R9, R5, UR4 ;  /* 0x0000000405097c36 */ /* 0x000fc80008000000 */
[C---:B------:R-:W-:Y:S02]  /*18d0*/  VIADD R21, R9.reuse, 0x100 ;  /* 0x0000010009157836 */ /* 0x040fe40000000000 */
[C---:B------:R-:W-:Y:S02]  /*18e0*/  VIADD R11, R9.reuse, 0x300 ;  /* 0x00000300090b7836 */ /* 0x040fe40000000000 */
[C---:B------:R-:W-:Y:S02]  /*18f0*/  VIADD R23, R9.reuse, 0x200 ;  /* 0x0000020009177836 */ /* 0x040fe40000000000 */
[----:B------:R-:W-:-:S04]  /*1900*/  IMAD.WIDE.U32 R16, R9, 0x4, R12 ;  /* 0x0000000409107825 */ /* 0x000fc800078e000c */
[--C-:B------:R-:W-:Y:S01]  /*1910*/  IMAD.WIDE.U32 R20, R21, 0x4, R12.reuse ;  /* 0x0000000415147825 */ /* 0x100fe200078e000c */
[----:B------:R0:W2:Y:S03]  /*1920*/  LDG.E R2, desc[UR6][R16.64] ;  /* 0x0000000610027981 */ /* 0x0000a6000c1e1900 */
[C---:B------:R-:W-:Y:S01]  /*1930*/  VIADD R15, R9.reuse, 0x400 ;  /* 0x00000400090f7836 */ /* 0x040fe20000000000 */
[----:B------:R-:W2:Y:S01]  /*1940*/  LDG.E R4, desc[UR6][R20.64] ;  /* 0x0000000614047981 */ /* 0x000ea2000c1e1900 */
[----:B------:R-:W-:Y:S02]  /*1950*/  VIADD R19, R9, 0x500 ;  /* 0x0000050009137836 */ /* 0x000fe40000000000 */
[----:B------:R-:W-:-:S04]  /*1960*/  IMAD.WIDE.U32 R10, R11, 0x4, R12 ;  /* 0x000000040b0a7825 */ /* 0x000fc800078e000c */
[--C-:B------:R-:W-:Y:S02]  /*1970*/  IMAD.WIDE.U32 R22, R23, 0x4, R12.reuse ;  /* 0x0000000417167825 */ /* 0x100fe400078e000c */
[----:B------:R-:W3:Y:S02]  /*1980*/  LDG.E R10, desc[UR6][R10.64] ;  /* 0x000000060a0a7981 */ /* 0x000ee4000c1e1900 */
[C---:B------:R-:W-:Y:S02]  /*1990*/  VIADD R25, R9.reuse, 0x600 ;  /* 0x0000060009197836 */ /* 0x040fe40000000000 */
[----:B------:R-:W-:Y:S01]  /*19a0*/  VIADD R27, R9, 0x700 ;  /* 0x00000700091b7836 */ /* 0x000fe20000000000 */
[----:B------:R-:W3:Y:S01]  /*19b0*/  LDG.E R6, desc[UR6][R22.64] ;  /* 0x0000000616067981 */ /* 0x000ee2000c1e1900 */
[----:B------:R-:W-:-:S04]  /*19c0*/  IMAD.WIDE.U32 R14, R15, 0x4, R12 ;  /* 0x000000040f0e7825 */ /* 0x000fc800078e000c */
[--C-:B------:R-:W-:Y:S02]  /*19d0*/  IMAD.WIDE.U32 R8, R19, 0x4, R12.reuse ;  /* 0x0000000413087825 */ /* 0x100fe400078e000c */
[----:B------:R-:W4:Y:S02]  /*19e0*/  LDG.E R15, desc[UR6][R14.64] ;  /* 0x000000060e0f7981 */ /* 0x000f24000c1e1900 */
[--C-:B------:R-:W-:Y:S02]  /*19f0*/  IMAD.WIDE.U32 R18, R25, 0x4, R12.reuse ;  /* 0x0000000419127825 */ /* 0x100fe400078e000c */
[----:B------:R-:W4:Y:S02]  /*1a00*/  LDG.E R8, desc[UR6][R8.64] ;  /* 0x0000000608087981 */ /* 0x000f24000c1e1900 */
[----:B0-----:R-:W-:Y:S02]  /*1a10*/  IMAD.WIDE.U32 R16, R27, 0x4, R12 ;  /* 0x000000041b107825 */ /* 0x001fe400078e000c */
[----:B------:R-:W5:Y:S04]  /*1a20*/  LDG.E R19, desc[UR6][R18.64] ;  /* 0x0000000612137981 */ /* 0x000f68000c1e1900 */
[----:B------:R-:W5:Y:S01]  /*1a30*/  LDG.E R16, desc[UR6][R16.64] ;  /* 0x0000000610107981 */ /* 0x000f62000c1e1900 */
[----:B------:R-:W-:Y:S01]  /*1a40*/  VIADD R5, R5, 0x800 ;  /* 0x0000080005057836 */ /* 0x000fe20000000000 */
[----:B--2---:R-:W-:-:S04]  /*1a50*/  IADD3 R7, PT, PT, R4, R2, R7 ;  /* 0x0000000204077210 */ /* 0x004fc80007ffe007 */
[----:B---3--:R-:W-:-:S04]  /*1a60*/  IADD3 R6, PT, PT, R10, R6, R7 ;  /* 0x000000060a067210 */ /* 0x008fc80007ffe007 */
[----:B----4-:R-:W-:-:S04]  /*1a70*/  IADD3 R6, PT, PT, R8, R15, R6 ;  /* 0x0000000f08067210 */ /* 0x010fc80007ffe006 */
[----:B-----5:R-:W-:-:S07]  /*1a80*/  IADD3 R7, PT, PT, R16, R19, R6 ;  /* 0x0000001310077210 */ /* 0x020fce0007ffe006 */
.L_x_230:
[----:B------:R-:W-:Y:S05]  /*1a90*/  BSYNC.RECONVERGENT B2 ;  /* 0x0000000000027941 */ /* 0x000fea0003800200 */
.L_x_229:
        /* <DEDUP_REMOVED lines=18> */
[----:B------:R-:W-:Y:S01]  /*1bc0*/  VIADD R5, R5, 0x400 ;  /* 0x0000040005057836 */ /* 0x000fe20000000000 */
[----:B--2---:R-:W-:-:S04]  /*1bd0*/  IADD3 R7, PT, PT, R8, R2, R7 ;  /* 0x0000000208077210 */ /* 0x004fc80007ffe007 */
[----:B---3--:R-:W-:-:S07]  /*1be0*/  IADD3 R7, PT, PT, R14, R10, R7 ;  /* 0x0000000a0e077210 */ /* 0x008fce0007ffe007 */
.L_x_232:
[----:B------:R-:W-:Y:S05]  /*1bf0*/  BSYNC.RECONVERGENT B2 ;  /* 0x0000000000027941 */ /* 0x000fea0003800200 */
.L_x_231:
[----:B------:R-:W-:Y:S05]  /*1c00*/  @!P1 BRA `(.L_x_224) ;  /* 0x0000000000249947 */ /* 0x000fea0003800000 */
[----:B------:R-:W-:Y:S02]  /*1c10*/  VIADD R5, R5, UR4 ;  /* 0x0000000405057c36 */ /* 0x000fe40008000000 */
[----:B------:R-:W-:-:S07]  /*1c20*/  IMAD.MOV R4, RZ, RZ, -R4 ;  /* 0x000000ffff047224 */ /* 0x000fce00078e0a04 */
.L_x_233:
[----:B------:R-:W-:-:S06]  /*1c30*/  IMAD.WIDE.U32 R2, R5, 0x4, R12 ;  /* 0x0000000405027825 */ /* 0x000fcc00078e000c */
[----:B------:R-:W2:Y:S01]  /*1c40*/  LDG.E R2, desc[UR6][R2.64] ;  /* 0x0000000602027981 */ /* 0x000ea2000c1e1900 */
[----:B------:R-:W-:Y:S02]  /*1c50*/  VIADD R4, R4, 0x1 ;  /* 0x0000000104047836 */ /* 0x000fe40000000000 */
[----:B------:R-:W-:-:S03]  /*1c60*/  VIADD R5, R5, 0x100 ;  /* 0x0000010005057836 */ /* 0x000fc60000000000 */
[----:B------:R-:W-:Y:S01]  /*1c70*/  ISETP.NE.AND P0, PT, R4, RZ, PT ;  /* 0x000000ff0400720c */ /* 0x000fe20003f05270 */
[----:B--2---:R-:W-:-:S12]  /*1c80*/  IMAD.IADD R7, R2, 0x1, R7 ;  /* 0x0000000102077824 */ /* 0x004fd800078e0207 */
[----:B------:R-:W-:Y:S05]  /*1c90*/  @P0 BRA `(.L_x_233) ;  /* 0xfffffffc00e40947 */ /* 0x000fea000383ffff */
.L_x_224:
[----:B------:R-:W-:Y:S05]  /*1ca0*/  BSYNC.RECONVERGENT B1 ;  /* 0x0000000000017941 */ /* 0x000fea0003800200 */
.L_x_222:
        /* <DEDUP_REMOVED lines=36> */
[----:B--2---:R-:W0:Y:S04]  /*1ef0*/  LDS.128 R4, [UR4+0x10] ;  /* 0x00001004ff047984 */ /* 0x004e280008000c00 */
[----:B------:R-:W1:Y:S01]  /*1f00*/  LDS.64 R2, [UR4+0x20] ;  /* 0x00002004ff027984 */ /* 0x000e620008000a00 */
[----:B0-----:R-:W-:-:S04]  /*1f10*/  IADD3 R0, PT, PT, R4, R0, R9 ;  /* 0x0000000004007210 */ /* 0x001fc80007ffe009 */
[----:B------:R-:W-:-:S04]  /*1f20*/  IADD3 R0, PT, PT, R6, R0, R5 ;  /* 0x0000000006007210 */ /* 0x000fc80007ffe005 */
[----:B-1----:R-:W-:-:S05]  /*1f30*/  IADD3 R0, PT, PT, R2, R0, R7 ;  /* 0x0000000002007210 */ /* 0x002fca0007ffe007 */
[----:B------:R-:W-:-:S07]  /*1f40*/  IMAD.IADD R9, R0, 0x1, R3 ;  /* 0x0000000100097824 */ /* 0x000fce00078e0203 */
.L_x_220:
[----:B------:R-:W-:Y:S05]  /*1f50*/  BSYNC.RECONVERGENT B0 ;  /* 0x0000000000007941 */ /* 0x000fea0003800200 */
.L_x_205:
[----:B------:R-:W-:Y:S05]  /*1f60*/  @P0 EXIT ;  /* 0x000000000000094d */ /* 0x000fea0003800000 */
[----:B-1----:R-:W1:Y:S01]  /*1f70*/  LDC.64 R2, c[0x0][0x388] ;  /* 0x0000e200ff027b82 */ /* 0x002e620000000a00 */
[----:B------:R-:W0:Y:S02]  /*1f80*/  LDCU UR4, c[0x0][0x398] ;  /* 0x00007300ff0477ac */ /* 0x000e240008000800 */
[----:B0-2---:R-:W-:-:S05]  /*1f90*/  VIADD R9, R9, UR4 ;  /* 0x0000000409097c36 */ /* 0x005fca0008000000 */
[----:B-1----:R-:W-:Y:S01]  /*1fa0*/  STG.E desc[UR6][R2.64], R9 ;  /* 0x0000000902007986 */ /* 0x002fe2000c101906 */
[----:B------:R-:W-:Y:S05]  /*1fb0*/  EXIT ;  /* 0x000000000000794d */ /* 0x000fea0003800000 */
.L_x_234:
        /* <DEDUP_REMOVED lines=12> */
.L_x_969:


//--------------------- .text._ZN3cub18CUB_300001_SM_10006detail11EmptyKernelIvEEvv --------------------------
	.section	.text._ZN3cub18CUB_300001_SM_10006detail11EmptyKernelIvEEvv,"ax",@progbits
	.align	128
        .global         _ZN3cub18CUB_300001_SM_10006detail11EmptyKernelIvEEvv
        .type           _ZN3cub18CUB_300001_SM_10006detail11EmptyKernelIvEEvv,@function
        .size           _ZN3cub18CUB_300001_SM_10006detail11EmptyKernelIvEEvv,(.L_x_970 - _ZN3cub18CUB_300001_SM_10006detail11EmptyKernelIvEEvv)
        .other          _ZN3cub18CUB_300001_SM_10006detail11EmptyKernelIvEEvv,@"STO_CUDA_ENTRY STV_DEFAULT"
_ZN3cub18CUB_300001_SM_10006detail11EmptyKernelIvEEvv:
.text._ZN3cub18CUB_300001_SM_10006detail11EmptyKernelIvEEvv:
[----:B------:R-:W-:Y:S01]  /*0000*/  LDC R1, c[0x0][0x37c] ;  /* 0x0000df00ff017b82 */ /* 0x000fe20000000800 */
[----:B------:R-:W-:Y:S05]  /*0010*/  EXIT ;  /* 0x000000000000794d */ /* 0x000fea0003800000 */
.L_x_235:
        /* <DEDUP_REMOVED lines=14> */
.L_x_970:


//--------------------- .text._ZN6thrust24THRUST_300001_SM_1000_NS8cuda_cub4core6detail13_kernel_agentINS1_8__reduce11ReduceAgentIPN4cuda3std3__45tupleIJilEEESC_SB_lNS1_9__extrema9arg_max_fIilNS9_4lessIiEEEEEEJSC_SC_iSH_EEEvDpT0_ --------------------------
	.section	.text._ZN6thrust24THRUST_300001_SM_1000_NS8cuda_cub4core6detail13_kernel_agentINS1_8__reduce11ReduceAgentIPN4cuda3std3__45tupleIJilEEESC_SB_lNS1_9__extrema9arg_max_fIilNS9_4lessIiEEEEEEJSC_SC_iSH_EEEvDpT0_,"ax",@progbits
	.align	128
        .global         _ZN6thrust24THRUST_300001_SM_1000_NS8cuda_cub4core6detail13_kernel_agentINS1_8__reduce11ReduceAgentIPN4cuda3std3__45tupleIJilEEESC_SB_lNS1_9__extrema9arg_max_fIilNS9_4lessIiEEEEEEJSC_SC_iSH_EEEvDpT0_
        .type           _ZN6thrust24THRUST_300001_SM_1000_NS8cuda_cub4core6detail13_kernel_agentINS1_8__reduce11ReduceAgentIPN4cuda3std3__45tupleIJilEEESC_SB_lNS1_9__extrema9arg_max_fIilNS9_4lessIiEEEEEEJSC_SC_iSH_EEEvDpT0_,@function
        .size           _ZN6thrust24THRUST_300001_SM_1000_NS8cuda_cub4core6detail13_kernel_agentINS1_8__reduce11ReduceAgentIPN4cuda3std3__45tupleIJilEEESC_SB_lNS1_9__extrema9arg_max_fIilNS9_4lessIiEEEEEEJSC_SC_iSH_EEEvDpT0_,(.L_x_971 - _ZN6thrust24THRUST_300001_SM_1000_NS8cuda_cub4core6detail13_kernel_agentINS1_8__reduce11ReduceAgentIPN4cuda3std3__45tupleIJilEEESC_SB_lNS1_9__extrema9arg_max_fIilNS9_4lessIiEEEEEEJSC_SC_iSH_EEEvDpT0_)
        .other          _ZN6thrust24THRUST_300001_SM_1000_NS8cuda_cub4core6detail13_kernel_agentINS1_8__reduce11ReduceAgentIPN4cuda3std3__45tupleIJilEEESC_SB_lNS1_9__extrema9arg_max_fIilNS9_4lessIiEEEEEEJSC_SC_iSH_EEEvDpT0_,@"STO_CUDA_ENTRY STV_DEFAULT"
_ZN6thrust24THRUST_300001_SM_1000_NS8cuda_cub4core6detail13_kernel_agentINS1_8__reduce11ReduceAgentIPN4cuda3std3__45tupleIJilEEESC_SB_lNS1_9__extrema9arg_max_fIilNS9_4lessIiEEEEEEJSC_SC_iSH_EEEvDpT0_:
.text._ZN6thrust24THRUST_300001_SM_1000_NS8cuda_cub4core6detail13_kernel_agentINS1_8__reduce11ReduceAgentIPN4cuda3std3__45tupleIJilEEESC_SB_lNS1_9__extrema9arg_max_fIilNS9_4lessIiEEEEEEJSC_SC_iSH_EEEvDpT0_:
[----:B------:R-:W-:Y:S01]  /*0000*/  LDC R1, c[0x0][0x37c] ;  /* 0x0000df00ff017b82 */ /* 0x000fe20000000800 */
[----:B------:R-:W0:Y:S02]  /*0010*/  LDCU UR8, c[0x0][0x390] ;  /* 0x00007200ff0877ac */ /* 0x000e240008000800 */
[----:B0-----:R-:W-:-:S13]  /*0020*/  ISETP.NE.AND P0, PT, RZ, UR8, PT ;  /* 0x00000008ff007c0c */ /* 0x001fda000bf05270 */
[----:B------:R-:W-:Y:S05]  /*0030*/  @!P0 EXIT ;  /* 0x000000000000894d */ /* 0x000fea0003800000 */
[----:B------:R-:W-:Y:S01]  /*0040*/  UISETP.GT.AND UP0, UPT, UR8, 0x4ff, UPT ;  /* 0x000004ff0800788c */ /* 0x000fe2000bf04270 */
[----:B------:R-:W-:Y:S01]  /*0050*/  BSSY.RECONVERGENT B0, `(.L_x_236) ;  /* 0x00005bf000007945 */ /* 0x000fe20003800200 */
[----:B------:R-:W0:Y:S07]  /*0060*/  LDCU.64 UR10, c[0x0][0x358] ;  /* 0x00006b00ff0a77ac */ /* 0x000e2e0008000a00 */
[----:B------:R-:W-:Y:S05]  /*0070*/  BRA.U UP0, `(.L_x_237) ;  /* 0x0000003100807547 */ /* 0x000fea000b800000 */
[----:B------:R-:W1:Y:S01]  /*0080*/  S2R R0, SR_TID.X ;  /* 0x0000000000007919 */ /* 0x000e620000002100 */
[----:B------:R-:W2:Y:S01]  /*0090*/  LDCU UR4, c[0x0][0x390] ;  /* 0x00007200ff0477ac */ /* 0x000ea20008000800 */
[----:B------:R-:W-:Y:S01]  /*00a0*/  BSSY.RECONVERGENT B1, `(.L_x_238) ;  /* 0x000000b000017945 */ /* 0x000fe20003800200 */
[----:B------:R-:W-:Y:S01]  /*00b0*/  IMAD.MOV.U32 R4, RZ, RZ, RZ ;  /* 0x000000ffff047224 */ /* 0x000fe200078e00ff */
[----:B------:R-:W-:Y:S02]  /*00c0*/  CS2R R2, SRZ ;  /* 0x0000000000027805 */ /* 0x000fe4000001ff00 */
[----:B-1----:R-:W-:Y:S01]  /*00d0*/  ISETP.GE.AND P0, PT, R0, UR8, PT ;  /* 0x0000000800007c0c */ /* 0x002fe2000bf06270 */
[----:B------:R-:W-:-:S12]  /*00e0*/  IMAD.MOV.U32 R5, RZ, RZ, R0 ;  /* 0x000000ffff057224 */ /* 0x000fd800078e0000 */
[----:B--2---:R-:W-:Y:S05]  /*00f0*/  @P0 BRA `(.L_x_239) ;  /* 0x0000000000140947 */ /* 0x004fea0003800000 */
[----:B------:R-:W1:Y:S02]  /*0100*/  LDC.64 R6, c[0x0][0x380] ;  /* 0x0000e000ff067b82 */ /* 0x000e640000000a00 */
[----:B-1----:R-:W-:-:S05]  /*0110*/  IMAD.WIDE.U32 R6, R0, 0x10, R6 ;  /* 0x0000001000067825 */ /* 0x002fca00078e0006 */
[----:B0-----:R1:W5:Y:S04]  /*0120*/  LDG.E.CONSTANT R4, desc[UR10][R6.64] ;  /* 0x0000000a06047981 */ /* 0x001368000c1e9900 */
[----:B------:R1:W5:Y:S01]  /*0130*/  LDG.E.64.CONSTANT R2, desc[UR10][R6.64+0x8] ;  /* 0x0000080a06027981 */ /* 0x000362000c1e9b00 */
[----:B------:R-:W-:-:S07]  /*0140*/  VIADD R5, R0, 0x100 ;  /* 0x0000010000057836 */ /* 0x000fce0000000000 */
.L_x_239:
[----:B0-----:R-:W-:Y:S05]  /*0150*/  BSYNC.RECONVERGENT B1 ;  /* 0x0000000000017941 */ /* 0x001fea0003800200 */
.L_x_238:
[----:B------:R-:W-:Y:S01]  /*0160*/  ISETP.GE.AND P0, PT, R5, UR8, PT ;  /* 0x0000000805007c0c */ /* 0x000fe2000bf06270 */
[----:B------:R-:W-:-:S12]  /*0170*/  BSSY.RECONVERGENT B1, `(.L_x_240) ;  /* 0x0000088000017945 */ /* 0x000fd80003800200 */
[----:B------:R-:W-:Y:S05]  /*0180*/  @P0 BRA `(.L_x_241) ;  /* 0x0000000800180947 */ /* 0x000fea0003800000 */
[----:B-1----:R-:W-:Y:S01]  /*0190*/  LOP3.LUT R6, RZ, R5, RZ, 0x33, !PT ;  /* 0x00000005ff067212 */ /* 0x002fe200078e33ff */
[----:B------:R-:W-:Y:S04]  /*01a0*/  BSSY.RECONVERGENT B2, `(.L_x_242) ;  /* 0x000002b000027945 */ /* 0x000fe80003800200 */
[----:B------:R-:W-:-:S05]  /*01b0*/  VIADD R12, R6, UR8 ;  /* 0x00000008060c7c36 */ /* 0x000fca0008000000 */
[----:B------:R-:W-:-:S04]  /*01c0*/  LOP3.LUT R6, R12, 0x300, RZ, 0xc0, !PT ;  /* 0x000003000c067812 */ /* 0x000fc800078ec0ff */
        /* <DEDUP_REMOVED lines=8> */
.L_x_246:
[----:B------:R-:W-:-:S05]  /*0250*/  IMAD.MOV.U32 R6, RZ, RZ, R11 ;  /* 0x000000ffff067224 */ /* 0x000fca00078e000b */
[----:B------:R-:W2:Y:S04]  /*0260*/  LDG.E.CONSTANT R14, desc[UR10][R6.64] ;  /* 0x0000000a060e7981 */ /* 0x000ea8000c1e9900 */
[----:B------:R-:W3:Y:S01]  /*0270*/  LDG.E.64.CONSTANT R8, desc[UR10][R6.64+0x8] ;  /* 0x0000080a06087981 */ /* 0x000ee2000c1e9b00 */
[----:B------:R-:W-:Y:S01]  /*0280*/  VIADD R10, R10, 0x1 ;  /* 0x000000010a0a7836 */ /* 0x000fe20000000000 */
[----:B------:R-:W-:Y:S01]  /*0290*/  BSSY.RECONVERGENT B3, `(.L_x_244) ;  /* 0x0000018000037945 */ /* 0x000fe20003800200 */
[----:B-----5:R-:W-:Y:S01]  /*02a0*/  IMAD.MOV.U32 R17, RZ, RZ, R3 ;  /* 0x000000ffff117224 */ /* 0x020fe200078e0003 */
[----:B------:R-:W-:Y:S01]  /*02b0*/  IADD3 R11, P3, PT, R6, 0x1000, RZ ;  /* 0x00001000060b7810 */ /* 0x000fe20007f7e0ff */
[----:B------:R-:W-:Y:S01]  /*02c0*/  IMAD.MOV.U32 R15, RZ, RZ, R2 ;  /* 0x000000ffff0f7224 */ /* 0x000fe200078e0002 */
[----:B------:R-:W-:Y:S01]  /*02d0*/  ISETP.NE.AND P2, PT, R10, RZ, PT ;  /* 0x000000ff0a00720c */ /* 0x000fe20003f45270 */
[----:B------:R-:W-:Y:S01]  /*02e0*/  IMAD.MOV.U32 R13, RZ, RZ, R4 ;  /* 0x000000ffff0d7224 */ /* 0x000fe200078e0004 */
[----:B--2---:R-:W-:Y:S01]  /*02f0*/  ISETP.GE.AND P0, PT, R4, R14, PT ;  /* 0x0000000e0400720c */ /* 0x004fe20003f06270 */
[----:B------:R-:W-:-:S02]  /*0300*/  IMAD.MOV.U32 R4, RZ, RZ, R14 ;  /* 0x000000ffff047224 */ /* 0x000fc400078e000e */
[----:B---3--:R-:W-:Y:S02]  /*0310*/  IMAD.MOV.U32 R2, RZ, RZ, R8 ;  /* 0x000000ffff027224 */ /* 0x008fe400078e0008 */
[----:B------:R-:W-:-:S08]  /*0320*/  IMAD.MOV.U32 R3, RZ, RZ, R9 ;  /* 0x000000ffff037224 */ /* 0x000fd000078e0009 */
[----:B------:R-:W-:Y:S05]  /*0330*/  @!P0 BRA `(.L_x_245) ;  /* 0x0000000000348947 */ /* 0x000fea0003800000 */
[----:B------:R-:W-:Y:S01]  /*0340*/  ISETP.GE.AND P4, PT, R14, R13, PT ;  /* 0x0000000d0e00720c */ /* 0x000fe20003f86270 */
[----:B------:R-:W-:Y:S02]  /*0350*/  IMAD.MOV.U32 R4, RZ, RZ, R13 ;  /* 0x000000ffff047224 */ /* 0x000fe400078e000d */
[----:B------:R-:W-:Y:S02]  /*0360*/  IMAD.MOV.U32 R2, RZ, RZ, R15 ;  /* 0x000000ffff027224 */ /* 0x000fe400078e000f */
[----:B------:R-:W-:-:S08]  /*0370*/  IMAD.MOV.U32 R3, RZ, RZ, R17 ;  /* 0x000000ffff037224 */ /* 0x000fd000078e0011 */
[CC--:B------:R-:W-:Y:S02]  /*0380*/  @P4 ISETP.LT.U32.AND P1, PT, R15.reuse, R8.reuse, PT ;  /* 0x000000080f00420c */ /* 0x0c0fe40003f21070 */
[-C--:B------:R-:W-:Y:S02]  /*0390*/  @P4 ISETP.GE.U32.AND P0, PT, R15, R8.reuse, PT ;  /* 0x000000080f00420c */ /* 0x080fe40003f06070 */
[CC--:B------:R-:W-:Y:S02]  /*03a0*/  @P4 ISETP.LT.AND.EX P1, PT, R17.reuse, R9.reuse, PT, P1 ;  /* 0x000000091100420c */ /* 0x0c0fe40003f21310 */
[-C--:B------:R-:W-:Y:S02]  /*03b0*/  @P4 ISETP.GE.AND.EX P0, PT, R17, R9.reuse, PT, P0 ;  /* 0x000000091100420c */ /* 0x080fe40003f06300 */
[----:B------:R-:W-:Y:S02]  /*03c0*/  @P4 SEL R8, R15, R8, P1 ;  /* 0x000000080f084207 */ /* 0x000fe40000800000 */
[----:B------:R-:W-:-:S02]  /*03d0*/  @P4 SEL R9, R17, R9, P1 ;  /* 0x0000000911094207 */ /* 0x000fc40000800000 */
[----:B------:R-:W-:Y:S01]  /*03e0*/  @P4 SEL R4, R13, R14, !P0 ;  /* 0x0000000e0d044207 */ /* 0x000fe20004000000 */
[----:B------:R-:W-:Y:S02]  /*03f0*/  @P4 IMAD.MOV.U32 R2, RZ, RZ, R8 ;  /* 0x000000ffff024224 */ /* 0x000fe400078e0008 */
[----:B------:R-:W-:-:S07]  /*0400*/  @P4 IMAD.MOV.U32 R3, RZ, RZ, R9 ;  /* 0x000000ffff034224 */ /* 0x000fce00078e0009 */
.L_x_245:
[----:B------:R-:W-:Y:S05]  /*0410*/  BSYNC.RECONVERGENT B3 ;  /* 0x0000000000037941 */ /* 0x000fea0003800200 */
.L_x_244:
[----:B------:R-:W-:Y:S02]  /*0420*/  IMAD.X R7, RZ, RZ, R7, P3 ;  /* 0x000000ffff077224 */ /* 0x000fe400018e0607 */
[----:B------:R-:W-:Y:S01]  /*0430*/  VIADD R5, R5, 0x100 ;  /* 0x0000010005057836 */ /* 0x000fe20000000000 */
[----:B------:R-:W-:Y:S06]  /*0440*/  @P2 BRA `(.L_x_246) ;  /* 0xfffffffc00802947 */ /* 0x000fec000383ffff */
.L_x_243:
[----:B------:R-:W-:Y:S05]  /*0450*/  BSYNC.RECONVERGENT B2 ;  /* 0x0000000000027941 */ /* 0x000fea0003800200 */
.L_x_242:
[----:B------:R-:W0:Y:S01]  /*0460*/  LDC.64 R8, c[0x0][0x380] ;  /* 0x0000e000ff087b82 */ /* 0x000e220000000a00 */
[----:B------:R-:W-:-:S13]  /*0470*/  ISETP.GE.U32.AND P0, PT, R12, 0x300, PT ;  /* 0x000003000c00780c */ /* 0x000fda0003f06070 */
[----:B------:R-:W-:Y:S05]  /*0480*/  @!P0 BRA `(.L_x_241) ;  /* 0x0000000400588947 */ /* 0x000fea0003800000 */
.L_x_255:
[----:B0-----:R-:W-:-:S05]  /*0490*/  IMAD.WIDE R18, R5, 0x10, R8 ;  /* 0x0000001005127825 */ /* 0x001fca00078e0208 */
[----:B------:R-:W2:Y:S04]  /*04a0*/  LDG.E.CONSTANT R21, desc[UR10][R18.64] ;  /* 0x0000000a12157981 */ /* 0x000ea8000c1e9900 */
[----:B------:R-:W3:Y:S04]  /*04b0*/  LDG.E.64.CONSTANT R14, desc[UR10][R18.64+0x8] ;  /* 0x0000080a120e7981 */ /* 0x000ee8000c1e9b00 */
[----:B-----5:R0:W5:Y:S04]  /*04c0*/  LDG.E.CONSTANT R27, desc[UR10][R18.64+0x1000] ;  /* 0x0010000a121b7981 */ /* 0x020168000c1e9900 */
[----:B------:R0:W5:Y:S04]  /*04d0*/  LDG.E.CONSTANT R16, desc[UR10][R18.64+0x2000] ;  /* 0x0020000a12107981 */ /* 0x000168000c1e9900 */
[----:B------:R0:W5:Y:S04]  /*04e0*/  LDG.E.CONSTANT R17, desc[UR10][R18.64+0x3000] ;  /* 0x0030000a12117981 */ /* 0x000168000c1e9900 */
[----:B------:R0:W5:Y:S04]  /*04f0*/  LDG.E.64.CONSTANT R12, desc[UR10][R18.64+0x1008] ;  /* 0x0010080a120c7981 */ /* 0x000168000c1e9b00 */
[----:B------:R0:W5:Y:S04]  /*0500*/  LDG.E.64.CONSTANT R6, desc[UR10][R18.64+0x2008] ;  /* 0x0020080a12067981 */ /* 0x000168000c1e9b00 */
[----:B------:R0:W5:Y:S01]  /*0510*/  LDG.E.64.CONSTANT R10, desc[UR10][R18.64+0x3008] ;  /* 0x0030080a120a7981 */ /* 0x000162000c1e9b00 */
[----:B------:R-:W-:Y:S01]  /*0520*/  BSSY.RECONVERGENT B2, `(.L_x_247) ;  /* 0x0000011000027945 */ /* 0x000fe20003800200 */
[----:B--2---:R-:W-:Y:S01]  /*0530*/  ISETP.GE.AND P0, PT, R4, R21, PT ;  /* 0x000000150400720c */ /* 0x004fe20003f06270 */
[----:B------:R-:W-:-:S02]  /*0540*/  IMAD.MOV.U32 R20, RZ, RZ, R21 ;  /* 0x000000ffff147224 */ /* 0x000fc400078e0015 */
[----:B---3--:R-:W-:Y:S02]  /*0550*/  IMAD.MOV.U32 R23, RZ, RZ, R14 ;  /* 0x000000ffff177224 */ /* 0x008fe400078e000e */
[----:B------:R-:W-:-:S08]  /*0560*/  IMAD.MOV.U32 R25, RZ, RZ, R15 ;  /* 0x000000ffff197224 */ /* 0x000fd000078e000f */
[----:B0-----:R-:W-:Y:S05]  /*0570*/  @!P0 BRA `(.L_x_248) ;  /* 0x00000000002c8947 */ /* 0x001fea0003800000 */
[----:B------:R-:W-:Y:S01]  /*0580*/  ISETP.GE.AND P2, PT, R21, R4, PT ;  /* 0x000000041500720c */ /* 0x000fe20003f46270 */
[----:B------:R-:W-:Y:S02]  /*0590*/  IMAD.MOV.U32 R23, RZ, RZ, R2 ;  /* 0x000000ffff177224 */ /* 0x000fe400078e0002 */
[----:B------:R-:W-:Y:S02]  /*05a0*/  IMAD.MOV.U32 R25, RZ, RZ, R3 ;  /* 0x000000ffff197224 */ /* 0x000fe400078e0003 */
[----:B------:R-:W-:-:S08]  /*05b0*/  IMAD.MOV.U32 R20, RZ, RZ, R4 ;  /* 0x000000ffff147224 */ /* 0x000fd000078e0004 */
[CC--:B------:R-:W-:Y:S02]  /*05c0*/  @P2 ISETP.GE.U32.AND P0, PT, R2.reuse, R14.reuse, PT ;  /* 0x0000000e0200220c */ /* 0x0c0fe40003f06070 */
[-C--:B------:R-:W-:Y:S02]  /*05d0*/  @P2 ISETP.LT.U32.AND P1, PT, R2, R14.reuse, PT ;  /* 0x0000000e0200220c */ /* 0x080fe40003f21070 */
[CC--:B------:R-:W-:Y:S02]  /*05e0*/  @P2 ISETP.GE.AND.EX P0, PT, R3.reuse, R15.reuse, PT, P0 ;  /* 0x0000000f0300220c */ /* 0x0c0fe40003f06300 */
[----:B------:R-:W-:Y:S02]  /*05f0*/  @P2 ISETP.LT.AND.EX P1, PT, R3, R15, PT, P1 ;  /* 0x0000000f0300220c */ /* 0x000fe40003f21310 */
[----:B------:R-:W-:Y:S02]  /*0600*/  @P2 SEL R20, R4, R21, !P0 ;  /* 0x0000001504142207 */ /* 0x000fe40004000000 */
[----:B------:R-:W-:-:S02]  /*0610*/  @P2 SEL R23, R2, R14, P1 ;  /* 0x0000000e02172207 */ /* 0x000fc40000800000 */
[----:B------:R-:W-:-:S07]  /*0620*/  @P2 SEL R25, R3, R15, P1 ;  /* 0x0000000f03192207 */ /* 0x000fce0000800000 */
.L_x_248:
[----:B------:R-:W-:Y:S05]  /*0630*/  BSYNC.RECONVERGENT B2 ;  /* 0x0000000000027941 */ /* 0x000fea0003800200 */
.L_x_247:
[----:B-----5:R-:W-:Y:S01]  /*0640*/  ISETP.GE.AND P0, PT, R20, R27, PT ;  /* 0x0000001b1400720c */ /* 0x020fe20003f06270 */
[----:B------:R-:W-:Y:S01]  /*0650*/  BSSY.RECONVERGENT B2, `(.L_x_249) ;  /* 0x0000010000027945 */ /* 0x000fe20003800200 */
[----:B------:R-:W-:Y:S02]  /*0660*/  IMAD.MOV.U32 R3, RZ, RZ, R27 ;  /* 0x000000ffff037224 */ /* 0x000fe400078e001b */
[----:B------:R-:W-:Y:S02]  /*0670*/  IMAD.MOV.U32 R19, RZ, RZ, R12 ;  /* 0x000000ffff137224 */ /* 0x000fe400078e000c */
[----:B------:R-:W-:-:S07]  /*0680*/  IMAD.MOV.U32 R21, RZ, RZ, R13 ;  /* 0x000000ffff157224 */ /* 0x000fce00078e000d */
[----:B------:R-:W-:Y:S05]  /*0690*/  @!P0 BRA `(.L_x_250) ;  /* 0x00000000002c8947 */ /* 0x000fea0003800000 */
        /* <DEDUP_REMOVED lines=11> */
.L_x_250:
[----:B------:R-:W-:Y:S05]  /*0750*/  BSYNC.RECONVERGENT B2 ;  /* 0x0000000000027941 */ /* 0x000fea0003800200 */
.L_x_249:
[----:B------:R-:W-:Y:S01]  /*0760*/  ISETP.GE.AND P0, PT, R3, R16, PT ;  /* 0x000000100300720c */ /* 0x000fe20003f06270 */
        /* <DEDUP_REMOVED lines=10> */
[----:B------:R-:W-:Y:S02]  /*0810*/  @P2 ISETP.LT.U32.AND P1, PT, R19, R6, PT ;  /* 0x000000061300220c */ /* 0x000fe40003f21070 */
[CC--:B------:R-:W-:Y:S02]  /*0820*/  @P2 ISETP.GE.AND.EX P0, PT, R21.reuse, R7.reuse, PT, P0 ;  /* 0x000000071500220c */ /* 0x0c0fe40003f06300 */
[----:B------:R-:W-:Y:S02]  /*0830*/  @P2 ISETP.LT.AND.EX P1, PT, R21, R7, PT, P1 ;  /* 0x000000071500220c */ /* 0x000fe40003f21310 */
[----:B------:R-:W-:Y:S02]  /*0840*/  @P2 SEL R12, R3, R16, !P0 ;  /* 0x00000010030c2207 */ /* 0x000fe40004000000 */
[----:B------:R-:W-:-:S02]  /*0850*/  @P2 SEL R13, R19, R6, P1 ;  /* 0x00000006130d2207 */ /* 0x000fc40000800000 */
[----:B------:R-:W-:-:S07]  /*0860*/  @P2 SEL R15, R21, R7, P1 ;  /* 0x00000007150f2207 */ /* 0x000fce0000800000 */
.L_x_252:
[----:B------:R-:W-:Y:S05]  /*0870*/  BSYNC.RECONVERGENT B2 ;  /* 0x0000000000027941 */ /* 0x000fea0003800200 */
.L_x_251:
        /* <DEDUP_REMOVED lines=19> */
.L_x_254:
[----:B------:R-:W-:Y:S05]  /*09b0*/  BSYNC.RECONVERGENT B2 ;  /* 0x0000000000027941 */ /* 0x000fea0003800200 */
.L_x_253:
[----:B------:R-:W-:-:S05]  /*09c0*/  VIADD R5, R5, 0x400 ;  /* 0x0000040005057836 */ /* 0x000fca0000000000 */
[----:B------:R-:W-:-:S13]  /*09d0*/  ISETP.GE.AND P0, PT, R5, UR4, PT ;  /* 0x0000000405007c0c */ /* 0x000fda000bf06270 */
[----:B------:R-:W-:Y:S05]  /*09e0*/  @!P0 BRA `(.L_x_255) ;  /* 0xfffffff800a88947 */ /* 0x000fea000383ffff */
.L_x_241:
[----:B------:R-:W-:Y:S05]  /*09f0*/  BSYNC.RECONVERGENT B1 ;  /* 0x0000000000017941 */ /* 0x000fea0003800200 */
.L_x_240:
[----:B------:R-:W2:Y:S02]  /*0a00*/  LDCU UR6, c[0x0][0x390] ;  /* 0x00007200ff0677ac */ /* 0x000ea40008000800 */
[----:B--2---:R-:W-:-:S09]  /*0a10*/  UISETP.GE.AND UP0, UPT, UR6, 0x100, UPT ;  /* 0x000001000600788c */ /* 0x004fd2000bf06270 */
[----:B------:R-:W-:Y:S05]  /*0a20*/  BRA.U !UP0, `(.L_x_256) ;  /* 0x00000011088c7547 */ /* 0x000fea000b800000 */
[----:B0-----:R-:W0:Y:S01]  /*0a30*/  S2R R8, SR_LANEID ;  /* 0x0000000000087919 */ /* 0x001e220000000000 */
[----:B------:R-:W-:Y:S01]  /*0a40*/  BSSY.RECONVERGENT B1, `(.L_x_257) ;  /* 0x000001b000017945 */ /* 0x000fe20003800200 */
[----:B-1---5:R-:W-:Y:S01]  /*0a50*/  IMAD.MOV.U32 R6, RZ, RZ, R2 ;  /* 0x000000ffff067224 */ /* 0x022fe200078e0002 */
[----:B------:R1:W2:Y:S01]  /*0a60*/  SHFL.DOWN PT, R9, R4, 0x1, 0x1f ;  /* 0x08201f0004097f89 */ /* 0x0002a200000e0000 */
[----:B------:R-:W-:Y:S02]  /*0a70*/  IMAD.MOV.U32 R7, RZ, RZ, R3 ;  /* 0x000000ffff077224 */ /* 0x000fe400078e0003 */
[----:B------:R-:W-:Y:S01]  /*0a80*/  IMAD.MOV.U32 R5, RZ, RZ, R4 ;  /* 0x000000ffff057224 */ /* 0x000fe200078e0004 */
[----:B------:R1:W3:Y:S04]  /*0a90*/  SHFL.DOWN PT, R11, R2, 0x1, 0x1f ;  /* 0x08201f00020b7f89 */ /* 0x0002e800000e0000 */
[----:B------:R1:W4:Y:S01]  /*0aa0*/  SHFL.DOWN PT, R13, R3, 0x1, 0x1f ;  /* 0x08201f00030d7f89 */ /* 0x00032200000e0000 */
[----:B0-----:R-:W-:-:S02]  /*0ab0*/  ISETP.GT.AND P0, PT, R8, 0x1e, PT ;  /* 0x0000001e0800780c */ /* 0x001fc40003f04270 */
[C---:B------:R-:W-:Y:S02]  /*0ac0*/  ISETP.GT.AND P1, PT, R8.reuse, 0x1d, PT ;  /* 0x0000001d0800780c */ /* 0x040fe40003f24270 */
[----:B------:R-:W-:-:S09]  /*0ad0*/  ISETP.GT.AND P3, PT, R8, 0x1b, PT ;  /* 0x0000001b0800780c */ /* 0x000fd20003f64270 */
[----:B-1234-:R-:W-:Y:S05]  /*0ae0*/  @P0 BRA `(.L_x_258) ;  /* 0x0000000000400947 */ /* 0x01efea0003800000 */
[----:B------:R-:W-:Y:S01]  /*0af0*/  ISETP.GE.AND P0, PT, R4, R9, PT ;  /* 0x000000090400720c */ /* 0x000fe20003f06270 */
[----:B------:R-:W-:Y:S02]  /*0b00*/  IMAD.MOV.U32 R6, RZ, RZ, R11 ;  /* 0x000000ffff067224 */ /* 0x000fe400078e000b */
[----:B------:R-:W-:Y:S02]  /*0b10*/  IMAD.MOV.U32 R7, RZ, RZ, R13 ;  /* 0x000000ffff077224 */ /* 0x000fe400078e000d */
[----:B------:R-:W-:-:S08]  /*0b20*/  IMAD.MOV.U32 R5, RZ, RZ, R9 ;  /* 0x000000ffff057224 */ /* 0x000fd000078e0009 */
        /* <DEDUP_REMOVED lines=12> */
.L_x_258:
[----:B------:R-:W-:Y:S05]  /*0bf0*/  BSYNC.RECONVERGENT B1 ;  /* 0x0000000000017941 */ /* 0x000fea0003800200 */
.L_x_257:
[----:B------:R0:W1:Y:S01]  /*0c00*/  SHFL.DOWN PT, R10, R5, 0x2, 0x1f ;  /* 0x08401f00050a7f89 */ /* 0x00006200000e0000 */
[----:B------:R-:W-:Y:S01]  /*0c10*/  BSSY.RECONVERGENT B1, `(.L_x_259) ;  /* 0x000001a000017945 */ /* 0x000fe20003800200 */
[C---:B------:R-:W-:Y:S01]  /*0c20*/  ISETP.GT.AND P5, PT, R8.reuse, 0x17, PT ;  /* 0x000000170800780c */ /* 0x040fe20003fa4270 */
[----:B------:R-:W-:Y:S01]  /*0c30*/  IMAD.MOV.U32 R4, RZ, RZ, R6 ;  /* 0x000000ffff047224 */ /* 0x000fe200078e0006 */
[----:B------:R0:W2:Y:S01]  /*0c40*/  SHFL.DOWN PT, R3, R6, 0x2, 0x1f ;  /* 0x08401f0006037f89 */ /* 0x0000a200000e0000 */
[C---:B------:R-:W-:Y:S01]  /*0c50*/  ISETP.GT.AND P4, PT, R8.reuse, 0xf, PT ;  /* 0x0000000f0800780c */ /* 0x040fe20003f84270 */
[----:B------:R-:W-:Y:S01]  /*0c60*/  IMAD.MOV.U32 R2, RZ, RZ, R5 ;  /* 0x000000ffff027224 */ /* 0x000fe200078e0005 */
[----:B------:R-:W-:Y:S01]  /*0c70*/  ISETP.NE.AND P2, PT, R8, RZ, PT ;  /* 0x000000ff0800720c */ /* 0x000fe20003f45270 */
[----:B------:R0:W3:Y:S01]  /*0c80*/  SHFL.DOWN PT, R12, R7, 0x2, 0x1f ;  /* 0x08401f00070c7f89 */ /* 0x0000e200000e0000 */
[----:B------:R-:W-:Y:S01]  /*0c90*/  IMAD.MOV.U32 R8, RZ, RZ, R7 ;  /* 0x000000ffff087224 */ /* 0x000fe200078e0007 */
[----:B------:R-:W-:Y:S10]  /*0ca0*/  @P1 BRA `(.L_x_260) ;  /* 0x0000000000401947 */ /* 0x000ff40003800000 */
[----:B-1----:R-:W-:Y:S01]  /*0cb0*/  ISETP.GE.AND P0, PT, R5, R10, PT ;  /* 0x0000000a0500720c */ /* 0x002fe20003f06270 */
[----:B--2---:R-:W-:Y:S02]  /*0cc0*/  IMAD.MOV.U32 R4, RZ, RZ, R3 ;  /* 0x000000ffff047224 */ /* 0x004fe400078e0003 */
[----:B---3--:R-:W-:Y:S02]  /*0cd0*/  IMAD.MOV.U32 R8, RZ, RZ, R12 ;  /* 0x000000ffff087224 */ /* 0x008fe400078e000c */
[----:B------:R-:W-:-:S08]  /*0ce0*/  IMAD.MOV.U32 R2, RZ, RZ, R10 ;  /* 0x000000ffff027224 */ /* 0x000fd000078e000a */
[----:B------:R-:W-:Y:S05]  /*0cf0*/  @!P0 BRA `(.L_x_260) ;  /* 0x00000000002c8947 */ /* 0x000fea0003800000 */
[----:B------:R-:W-:Y:S01]  /*0d00*/  ISETP.GE.AND P6, PT, R10, R5, PT ;  /* 0x000000050a00720c */ /* 0x000fe20003fc6270 */
[----:B------:R-:W-:Y:S02]  /*0d10*/  IMAD.MOV.U32 R4, RZ, RZ, R6 ;  /* 0x000000ffff047224 */ /* 0x000fe400078e0006 */
[----:B------:R-:W-:Y:S02]  /*0d20*/  IMAD.MOV.U32 R8, RZ, RZ, R7 ;  /* 0x000000ffff087224 */ /* 0x000fe400078e0007 */
[----:B------:R-:W-:-:S08]  /*0d30*/  IMAD.MOV.U32 R2, RZ, RZ, R5 ;  /* 0x000000ffff027224 */ /* 0x000fd000078e0005 */
[CC--:B------:R-:W-:Y:S02]  /*0d40*/  @P6 ISETP.GE.U32.AND P1, PT, R6.reuse, R3.reuse, PT ;  /* 0x000000030600620c */ /* 0x0c0fe40003f26070 */
[CC--:B------:R-:W-:Y:S02]  /*0d50*/  @P6 ISETP.LT.U32.AND P0, PT, R6.reuse, R3.reuse, PT ;  /* 0x000000030600620c */ /* 0x0c0fe40003f01070 */
[CC--:B------:R-:W-:Y:S02]  /*0d60*/  @P6 ISETP.GE.AND.EX P1, PT, R7.reuse, R12.reuse, PT, P1 ;  /* 0x0000000c0700620c */ /* 0x0c0fe40003f26310 */
[----:B------:R-:W-:Y:S02]  /*0d70*/  @P6 ISETP.LT.AND.EX P0, PT, R7, R12, PT, P0 ;  /* 0x0000000c0700620c */ /* 0x000fe40003f01300 */
[----:B------:R-:W-:Y:S02]  /*0d80*/  @P6 SEL R2, R5, R10, !P1 ;  /* 0x0000000a05026207 */ /* 0x000fe40004800000 */
[----:B------:R-:W-:-:S02]  /*0d90*/  @P6 SEL R4, R6, R3, P0 ;  /* 0x0000000306046207 */ /* 0x000fc40000000000 */
[----:B------:R-:W-:-:S07]  /*0da0*/  @P6 SEL R8, R7, R12, P0 ;  /* 0x0000000c07086207 */ /* 0x000fce0000000000 */
.L_x_260:
[----:B------:R-:W-:Y:S05]  /*0db0*/  BSYNC.RECONVERGENT B1 ;  /* 0x0000000000017941 */ /* 0x000fea0003800200 */
.L_x_259:
[----:B0-----:R0:W4:Y:S01]  /*0dc0*/  SHFL.DOWN PT, R5, R2, 0x4, 0x1f ;  /* 0x08801f0002057f89 */ /* 0x00112200000e0000 */
[----:B------:R-:W-:Y:S01]  /*0dd0*/  BSSY.RECONVERGENT B1, `(.L_x_261) ;  /* 0x0000017000017945 */ /* 0x000fe20003800200 */
[----:B------:R-:W-:Y:S02]  /*0de0*/  IMAD.MOV.U32 R6, RZ, RZ, R4 ;  /* 0x000000ffff067224 */ /* 0x000fe400078e0004 */
[----:B------:R0:W0:Y:S01]  /*0df0*/  SHFL.DOWN PT, R9, R4, 0x4, 0x1f ;  /* 0x08801f0004097f89 */ /* 0x00002200000e0000 */
[----:B------:R-:W-:Y:S02]  /*0e00*/  IMAD.MOV.U32 R7, RZ, RZ, R8 ;  /* 0x000000ffff077224 */ /* 0x000fe400078e0008 */
[----:B--2---:R-:W-:Y:S01]  /*0e10*/  IMAD.MOV.U32 R3, RZ, RZ, R2 ;  /* 0x000000ffff037224 */ /* 0x004fe200078e0002 */
[----:B------:R2:W0:Y:S01]  /*0e20*/  SHFL.DOWN PT, R11, R8, 0x4, 0x1f ;  /* 0x08801f00080b7f89 */ /* 0x00042200000e0000 */
[----:B------:R-:W-:Y:S05]  /*0e30*/  @P3 BRA `(.L_x_262) ;  /* 0x0000000000403947 */ /* 0x000fea0003800000 */
[----:B----4-:R-:W-:Y:S01]  /*0e40*/  ISETP.GE.AND P0, PT, R2, R5, PT ;  /* 0x000000050200720c */ /* 0x010fe20003f06270 */
[----:B0-----:R-:W-:Y:S02]  /*0e50*/  IMAD.MOV.U32 R6, RZ, RZ, R9 ;  /* 0x000000ffff067224 */ /* 0x001fe400078e0009 */
        /* <DEDUP_REMOVED lines=14> */
.L_x_262:
[----:B------:R-:W-:Y:S05]  /*0f40*/  BSYNC.RECONVERGENT B1 ;  /* 0x0000000000017941 */ /* 0x000fea0003800200 */
.L_x_261:
[----:B--2---:R2:W2:Y:S01]  /*0f50*/  SHFL.DOWN PT, R8, R3, 0x8, 0x1f ;  /* 0x09001f0003087f89 */ /* 0x0044a200000e0000 */
[----:B------:R-:W-:Y:S01]  /*0f60*/  BSSY.RECONVERGENT B1, `(.L_x_263) ;  /* 0x0000017000017945 */ /* 0x000fe20003800200 */
[----:B0-----:R-:W-:Y:S02]  /*0f70*/  IMAD.MOV.U32 R4, RZ, RZ, R6 ;  /* 0x000000ffff047224 */ /* 0x001fe400078e0006 */
[----:B------:R0:W0:Y:S01]  /*0f80*/  SHFL.DOWN PT, R9, R6, 0x8, 0x1f ;  /* 0x09001f0006097f89 */ /* 0x00002200000e0000 */
[----:B----4-:R-:W-:Y:S02]  /*0f90*/  IMAD.MOV.U32 R5, RZ, RZ, R7 ;  /* 0x000000ffff057224 */ /* 0x010fe400078e0007 */
[----:B------:R-:W-:Y:S01]  /*0fa0*/  IMAD.MOV.U32 R2, RZ, RZ, R3 ;  /* 0x000000ffff027224 */ /* 0x000fe200078e0003 */
[----:B-1----:R1:W4:Y:S01]  /*0fb0*/  SHFL.DOWN PT, R10, R7, 0x8, 0x1f ;  /* 0x09001f00070a7f89 */ /* 0x00232200000e0000 */
[----:B------:R-:W-:Y:S05]  /*0fc0*/  @P5 BRA `(.L_x_264) ;  /* 0x0000000000405947 */ /* 0x000fea0003800000 */
[----:B--2---:R-:W-:Y:S01]  /*0fd0*/  ISETP.GE.AND P0, PT, R3, R8, PT ;  /* 0x000000080300720c */ /* 0x004fe20003f06270 */
[----:B0-----:R-:W-:Y:S02]  /*0fe0*/  IMAD.MOV.U32 R4, RZ, RZ, R9 ;  /* 0x000000ffff047224 */ /* 0x001fe400078e0009 */
[----:B----4-:R-:W-:Y:S02]  /*0ff0*/  IMAD.MOV.U32 R5, RZ, RZ, R10 ;  /* 0x000000ffff057224 */ /* 0x010fe400078e000a */
        /* <DEDUP_REMOVED lines=13> */
.L_x_264:
[----:B------:R-:W-:Y:S05]  /*10d0*/  BSYNC.RECONVERGENT B1 ;  /* 0x0000000000017941 */ /* 0x000fea0003800200 */
.L_x_263:
[----:B--2---:R2:W2:Y:S01]  /*10e0*/  SHFL.DOWN PT, R3, R2, 0x10, 0x1f ;  /* 0x0a001f0002037f89 */ /* 0x0044a200000e0000 */
[----:B------:R-:W-:Y:S01]  /*10f0*/  BSSY.RECONVERGENT B1, `(.L_x_265) ;  /* 0x0000017000017945 */ /* 0x000fe20003800200 */
[----:B-1----:R-:W-:Y:S02]  /*1100*/  IMAD.MOV.U32 R7, RZ, RZ, R4 ;  /* 0x000000ffff077224 */ /* 0x002fe400078e0004 */
[----:B0-----:R0:W1:Y:S01]  /*1110*/  SHFL.DOWN PT, R9, R4, 0x10, 0x1f ;  /* 0x0a001f0004097f89 */ /* 0x00106200000e0000 */
[----:B------:R-:W-:Y:S02]  /*1120*/  IMAD.MOV.U32 R6, RZ, RZ, R5 ;  /* 0x000000ffff067224 */ /* 0x000fe400078e0005 */
[----:B------:R-:W-:Y:S01]  /*1130*/  IMAD.MOV.U32 R8, RZ, RZ, R2 ;  /* 0x000000ffff087224 */ /* 0x000fe200078e0002 */
[----:B----4-:R0:W4:Y:S01]  /*1140*/  SHFL.DOWN PT, R10, R5, 0x10, 0x1f ;  /* 0x0a001f00050a7f89 */ /* 0x01012200000e0000 */
[----:B------:R-:W-:Y:S05]  /*1150*/  @P4 BRA `(.L_x_266) ;  /* 0x0000000000404947 */ /* 0x000fea0003800000 */
[----:B--2---:R-:W-:Y:S01]  /*1160*/  ISETP.GE.AND P0, PT, R2, R3, PT ;  /* 0x000000030200720c */ /* 0x004fe20003f06270 */
[----:B-1----:R-:W-:Y:S02]  /*1170*/  IMAD.MOV.U32 R7, RZ, RZ, R9 ;  /* 0x000000ffff077224 */ /* 0x002fe400078e0009 */
        /* <DEDUP_REMOVED lines=14> */
.L_x_266:
[----:B------:R-:W-:Y:S05]  /*1260*/  BSYNC.RECONVERGENT B1 ;  /* 0x0000000000017941 */ /* 0x000fea0003800200 */
.L_x_265:
[----:B------:R-:W-:Y:S04]  /*1270*/  BSSY.RECONVERGENT B1, `(.L_x_267) ;  /* 0x000000c000017945 */ /* 0x000fe80003800200 */
[----:B------:R-:W-:Y:S05]  /*1280*/  @P2 BRA `(.L_x_268) ;  /* 0x0000000000282947 */ /* 0x000fea0003800000 */
[----:B0-----:R-:W0:Y:S01]  /*1290*/  S2R R4, SR_CgaCtaId ;  /* 0x0000000000047919 */ /* 0x001e220000008800 */
[----:B--2---:R-:W-:Y:S02]  /*12a0*/  MOV R3, 0x400 ;  /* 0x0000040000037802 */ /* 0x004fe40000000f00 */
[----:B------:R-:W-:-:S04]  /*12b0*/  SHF.R.U32.HI R2, RZ, 0x1, R0 ;  /* 0x00000001ff027819 */ /* 0x000fc80000011600 */
[----:B------:R-:W-:Y:S02]  /*12c0*/  LOP3.LUT R2, R2, 0x1f0, RZ, 0xc0, !PT ;  /* 0x000001f002027812 */ /* 0x000fe400078ec0ff */
[----:B0-----:R-:W-:-:S05]  /*12d0*/  LEA R3, R4, R3, 0x18 ;  /* 0x0000000304037211 */ /* 0x001fca00078ec0ff */
[----:B------:R-:W-:Y:S02]  /*12e0*/  IMAD.IADD R5, R2, 0x1, R3 ;  /* 0x0000000102057824 */ /* 0x000fe400078e0203 */
[----:B------:R-:W-:Y:S02]  /*12f0*/  IMAD.MOV.U32 R2, RZ, RZ, R7 ;  /* 0x000000ffff027224 */ /* 0x000fe400078e0007 */
[----:B------:R-:W-:Y:S01]  /*1300*/  IMAD.MOV.U32 R3, RZ, RZ, R6 ;  /* 0x000000ffff037224 */ /* 0x000fe200078e0006 */
[----:B------:R0:W-:Y:S04]  /*1310*/  STS [R5+0x8], R8 ;  /* 0x0000080805007388 */ /* 0x0001e80000000800 */
[----:B------:R0:W-:Y:S02]  /*1320*/  STS.64 [R5+0x10], R2 ;  /* 0x0000100205007388 */ /* 0x0001e40000000a00 */
.L_x_268:
[----:B------:R-:W-:Y:S05]  /*1330*/  BSYNC.RECONVERGENT B1 ;  /* 0x0000000000017941 */ /* 0x000fea0003800200 */
.L_x_267:
[----:B------:R-:W-:Y:S01]  /*1340*/  BAR.SYNC.DEFER_BLOCKING 0x0 ;  /* 0x0000000000007b1d */ /* 0x000fe20000010000 */
[----:B------:R-:W-:-:S13]  /*1350*/  ISETP.NE.AND P1, PT, R0, RZ, PT ;  /* 0x000000ff0000720c */ /* 0x000fda0003f25270 */
[----:B------:R-:W-:Y:S05]  /*1360*/  @P1 BRA `(.L_x_269) ;  /* 0x0000004800341947 */ /* 0x000fea0003800000 */
[----:B0-2---:R-:W0:Y:S01]  /*1370*/  S2R R3, SR_CgaCtaId ;  /* 0x0000000000037919 */ /* 0x005e220000008800 */
[----:B------:R-:W-:Y:S01]  /*1380*/  MOV R0, 0x400 ;  /* 0x0000040000007802 */ /* 0x000fe20000000f00 */
[----:B------:R-:W-:Y:S03]  /*1390*/  BSSY.RECONVERGENT B1, `(.L_x_270) ;  /* 0x0000016000017945 */ /* 0x000fe60003800200 */
[----:B0-----:R-:W-:-:S05]  /*13a0*/  LEA R24, R3, R0, 0x18 ;  /* 0x0000000003187211 */ /* 0x001fca00078ec0ff */
[----:B------:R-:W0:Y:S04]  /*13b0*/  LDS R5, [R24+0x18] ;  /* 0x0000180018057984 */ /* 0x000e280000000800 */
[----:B------:R2:W1:Y:S04]  /*13c0*/  LDS.64 R2, [R24+0x20] ;  /* 0x0000200018027984 */ /* 0x0004680000000a00 */
[----:B------:R2:W1:Y:S04]  /*13d0*/  LDS R21, [R24+0x28] ;  /* 0x0000280018157984 */ /* 0x0004680000000800 */
[----:B------:R2:W1:Y:S01]  /*13e0*/  LDS R18, [R24+0x38] ;  /* 0x0000380018127984 */ /* 0x0004620000000800 */
[----:B0-----:R-:W-:Y:S01]  /*13f0*/  ISETP.GE.AND P0, PT, R8, R5, PT ;  /* 0x000000050800720c */ /* 0x001fe20003f06270 */
[----:B------:R-:W-:-:S12]  /*1400*/  IMAD.MOV.U32 R20, RZ, RZ, R5 ;  /* 0x000000ffff147224 */ /* 0x000fd800078e0005 */
[----:B-12---:R-:W-:Y:S05]  /*1410*/  @!P0 BRA `(.L_x_271) ;  /* 0x0000000000348947 */ /* 0x006fea0003800000 */
[----:B------:R-:W-:Y:S01]  /*1420*/  ISETP.GE.AND P3, PT, R5, R8, PT ;  /* 0x000000080500720c */ /* 0x000fe20003f66270 */
[----:B------:R-:W-:-:S12]  /*1430*/  IMAD.MOV.U32 R20, RZ, RZ, R8 ;  /* 0x000000ffff147224 */ /* 0x000fd800078e0008 */
[CC--:B------:R-:W-:Y:S02]  /*1440*/  @P3 ISETP.GE.U32.AND P0, PT, R7.reuse, R2.reuse, PT ;  /* 0x000000020700320c */ /* 0x0c0fe40003f06070 */
[CC--:B------:R-:W-:Y:S02]  /*1450*/  @P3 ISETP.LT.U32.AND P2, PT, R7.reuse, R2.reuse, PT ;  /* 0x000000020700320c */ /* 0x0c0fe40003f41070 */
[CC--:B------:R-:W-:Y:S02]  /*1460*/  @P3 ISETP.GE.AND.EX P0, PT, R6.reuse, R3.reuse, PT, P0 ;  /* 0x000000030600320c */ /* 0x0c0fe40003f06300 */
[----:B------:R-:W-:Y:S02]  /*1470*/  @P3 ISETP.LT.AND.EX P2, PT, R6, R3, PT, P2 ;  /* 0x000000030600320c */ /* 0x000fe40003f41320 */
[----:B------:R-:W-:Y:S02]  /*1480*/  @P3 SEL R20, R8, R5, !P0 ;  /* 0x0000000508143207 */ /* 0x000fe40004000000 */
[----:B------:R-:W-:Y:S01]  /*1490*/  @P3 SEL R0, R7, R2, P2 ;  /* 0x0000000207003207 */ /* 0x000fe20001000000 */
[----:B------:R-:W-:Y:S01]  /*14a0*/  IMAD.MOV.U32 R2, RZ, RZ, R7 ;  /* 0x000000ffff027224 */ /* 0x000fe200078e0007 */
[----:B------:R-:W-:Y:S01]  /*14b0*/  @P3 SEL R5, R6, R3, P2 ;  /* 0x0000000306053207 */ /* 0x000fe20001000000 */
[----:B------:R-:W-:-:S02]  /*14c0*/  IMAD.MOV.U32 R3, RZ, RZ, R6 ;  /* 0x000000ffff037224 */ /* 0x000fc400078e0006 */
[----:B------:R-:W-:Y:S02]  /*14d0*/  @P3 IMAD.MOV.U32 R2, RZ, RZ, R0 ;  /* 0x000000ffff023224 */ /* 0x000fe400078e0000 */
[----:B------:R-:W-:-:S07]  /*14e0*/  @P3 IMAD.MOV.U32 R3, RZ, RZ, R5 ;  /* 0x000000ffff033224 */ /* 0x000fce00078e0005 */
.L_x_271:
[----:B------:R-:W-:Y:S05]  /*14f0*/  BSYNC.RECONVERGENT B1 ;  /* 0x0000000000017941 */ /* 0x000fea0003800200 */
.L_x_270:
[----:B------:R-:W0:Y:S01]  /*1500*/  LDS.64 R14, [R24+0x30] ;  /* 0x00003000180e7984 */ /* 0x000e220000000a00 */
[----:B------:R-:W-:Y:S01]  /*1510*/  ISETP.GE.AND P0, PT, R20, R21, PT ;  /* 0x000000151400720c */ /* 0x000fe20003f06270 */
[----:B------:R-:W-:Y:S01]  /*1520*/  BSSY.RECONVERGENT B1, `(.L_x_272) ;  /* 0x0000019000017945 */ /* 0x000fe20003800200 */
[----:B------:R-:W-:Y:S01]  /*1530*/  IMAD.MOV.U32 R23, RZ, RZ, R21 ;  /* 0x000000ffff177224 */ /* 0x000fe200078e0015 */
[----:B------:R1:W2:Y:S04]  /*1540*/  LDS R19, [R24+0x48] ;  /* 0x0000480018137984 */ /* 0x0002a80000000800 */
[----:B------:R1:W1:Y:S04]  /*1550*/  LDS R17, [R24+0x58] ;  /* 0x0000580018117984 */ /* 0x0002680000000800 */
[----:B------:R0:W1:Y:S04]  /*1560*/  LDS R16, [R24+0x68] ;  /* 0x0000680018107984 */ /* 0x0000680000000800 */
[----:B------:R0:W1:Y:S04]  /*1570*/  LDS R0, [R24+0x78] ;  /* 0x0000780018007984 */ /* 0x0000680000000800 */
[----:B---3--:R3:W1:Y:S04]  /*1580*/  LDS.64 R12, [R24+0x40] ;  /* 0x00004000180c7984 */ /* 0x0086680000000a00 */
[----:B----4-:R3:W4:Y:S04]  /*1590*/  LDS.64 R10, [R24+0x50] ;  /* 0x00005000180a7984 */ /* 0x0107280000000a00 */
[----:B------:R3:W1:Y:S04]  /*15a0*/  LDS.64 R8, [R24+0x60] ;  /* 0x0000600018087984 */ /* 0x0006680000000a00 */
[----:B------:R3:W1:Y:S04]  /*15b0*/  LDS.64 R6, [R24+0x70] ;  /* 0x0000700018067984 */ /* 0x0006680000000a00 */
[----:B------:R3:W1:Y:S01]  /*15c0*/  LDS.64 R4, [R24+0x80] ;  /* 0x0000800018047984 */ /* 0x0006620000000a00 */
[----:B0-----:R-:W-:-:S02]  /*15d0*/  IMAD.MOV.U32 R25, RZ, RZ, R14 ;  /* 0x000000ffff197224 */ /* 0x001fc400078e000e */
[----:B------:R-:W-:Y:S01]  /*15e0*/  IMAD.MOV.U32 R22, RZ, RZ, R15 ;  /* 0x000000ffff167224 */ /* 0x000fe200078e000f */
[----:B------:R-:W-:Y:S06]  /*15f0*/  @!P0 BRA `(.L_x_273) ;  /* 0x00000000002c8947 */ /* 0x000fec0003800000 */
        /* <DEDUP_REMOVED lines=11> */
.L_x_273:
[----:B------:R-:W-:Y:S05]  /*16b0*/  BSYNC.RECONVERGENT B1 ;  /* 0x0000000000017941 */ /* 0x000fea0003800200 */
.L_x_272:
[----:B------:R-:W-:Y:S01]  /*16c0*/  ISETP.GE.AND P0, PT, R23, R18, PT ;  /* 0x000000121700720c */ /* 0x000fe20003f06270 */
[----:B------:R-:W-:Y:S01]  /*16d0*/  BSSY.RECONVERGENT B1, `(.L_x_274) ;  /* 0x0000010000017945 */ /* 0x000fe20003800200 */
[----:B------:R-:W-:Y:S02]  /*16e0*/  IMAD.MOV.U32 R2, RZ, RZ, R18 ;  /* 0x000000ffff027224 */ /* 0x000fe400078e0012 */
[----:B-1----:R-:W-:Y:S02]  /*16f0*/  IMAD.MOV.U32 R3, RZ, RZ, R12 ;  /* 0x000000ffff037224 */ /* 0x002fe400078e000c */
        /* <DEDUP_REMOVED lines=13> */
.L_x_275:
[----:B------:R-:W-:Y:S05]  /*17d0*/  BSYNC.RECONVERGENT B1 ;  /* 0x0000000000017941 */ /* 0x000fea0003800200 */
.L_x_274:
[----:B--2---:R-:W-:Y:S01]  /*17e0*/  ISETP.GE.AND P0, PT, R2, R19, PT ;  /* 0x000000130200720c */ /* 0x004fe20003f06270 */
[----:B------:R-:W-:Y:S01]  /*17f0*/  BSSY.RECONVERGENT B1, `(.L_x_276) ;  /* 0x0000010000017945 */ /* 0x000fe20003800200 */
[----:B------:R-:W-:Y:S02]  /*1800*/  IMAD.MOV.U32 R12, RZ, RZ, R19 ;  /* 0x000000ffff0c7224 */ /* 0x000fe400078e0013 */
[----:B----4-:R-:W-:Y:S02]  /*1810*/  IMAD.MOV.U32 R15, RZ, RZ, R10 ;  /* 0x000000ffff0f7224 */ /* 0x010fe400078e000a */
[----:B------:R-:W-:-:S07]  /*1820*/  IMAD.MOV.U32 R14, RZ, RZ, R11 ;  /* 0x000000ffff0e7224 */ /* 0x000fce00078e000b */
        /* <DEDUP_REMOVED lines=12> */
.L_x_277:
[----:B------:R-:W-:Y:S05]  /*18f0*/  BSYNC.RECONVERGENT B1 ;  /* 0x0000000000017941 */ /* 0x000fea0003800200 */
.L_x_276:
        /* <DEDUP_REMOVED lines=17> */
.L_x_279:
[----:B------:R-:W-:Y:S05]  /*1a10*/  BSYNC.RECONVERGENT B1 ;  /* 0x0000000000017941 */ /* 0x000fea0003800200 */
.L_x_278:
        /* <DEDUP_REMOVED lines=17> */
.L_x_281:
[----:B------:R-:W-:Y:S05]  /*1b30*/  BSYNC.RECONVERGENT B1 ;  /* 0x0000000000017941 */ /* 0x000fea0003800200 */
.L_x_280:
        /* <DEDUP_REMOVED lines=9> */
[----:B------:R-:W-:Y:S05]  /*1bd0*/  @!P0 BRA `(.L_x_269) ;  /* 0x0000004000188947 */ /* 0x000fea0003800000 */
[CC--:B------:R-:W-:Y:S02]  /*1be0*/  ISETP.GE.U32.AND P0, PT, R11.reuse, R4.reuse, PT ;  /* 0x000000040b00720c */ /* 0x0c0fe40003f06070 */
[----:B------:R-:W-:Y:S02]  /*1bf0*/  ISETP.LT.U32.AND P2, PT, R11, R4, PT ;  /* 0x000000040b00720c */ /* 0x000fe40003f41070 */
[CC--:B------:R-:W-:Y:S02]  /*1c00*/  ISETP.GE.AND.EX P0, PT, R2.reuse, R5.reuse, PT, P0 ;  /* 0x000000050200720c */ /* 0x0c0fe40003f06300 */
[----:B------:R-:W-:Y:S02]  /*1c10*/  ISETP.LT.AND.EX P2, PT, R2, R5, PT, P2 ;  /* 0x000000050200720c */ /* 0x000fe40003f41320 */
[----:B------:R-:W-:Y:S02]  /*1c20*/  SEL R8, R9, R0, !P0 ;  /* 0x0000000009087207 */ /* 0x000fe40004000000 */
[----:B------:R-:W-:-:S02]  /*1c30*/  SEL R7, R11, R4, P2 ;  /* 0x000000040b077207 */ /* 0x000fc40001000000 */
[----:B------:R-:W-:Y:S01]  /*1c40*/  SEL R6, R2, R5, P2 ;  /* 0x0000000502067207 */ /* 0x000fe20001000000 */
[----:B------:R-:W-:Y:S06]  /*1c50*/  BRA `(.L_x_269) ;  /* 0x0000003c00f87947 */ /* 0x000fec0003800000 */
.L_x_256:
[----:B------:R-:W2:Y:S01]  /*1c60*/  S2R R12, SR_LANEID ;  /* 0x00000000000c7919 */ /* 0x000ea20000000000 */
[----:B------:R-:W-:Y:S01]  /*1c70*/  LOP3.LUT R5, R0, 0x3e0, RZ, 0xc0, !PT ;  /* 0x000003e000057812 */ /* 0x000fe200078ec0ff */
[----:B------:R-:W-:Y:S01]  /*1c80*/  BSSY.RECONVERGENT B1, `(.L_x_282) ;  /* 0x0000026000017945 */ /* 0x000fe20003800200 */
[----:B-----5:R-:W-:Y:S02]  /*1c90*/  IMAD.MOV.U32 R14, RZ, RZ, R2 ;  /* 0x000000ffff0e7224 */ /* 0x020fe400078e0002 */
[----:B------:R-:W-:Y:S02]  /*1ca0*/  IMAD.MOV.U32 R16, RZ, RZ, R3 ;  /* 0x000000ffff107224 */ /* 0x000fe400078e0003 */
[----:B-1----:R-:W-:Y:S01]  /*1cb0*/  VIADD R6, R5, 0x20 ;  /* 0x0000002005067836 */ /* 0x002fe20000000000 */
[----:B------:R-:W-:-:S04]  /*1cc0*/  LOP3.LUT R5, RZ, R5, RZ, 0x33, !PT ;  /* 0x00000005ff057212 */ /* 0x000fc800078e33ff */
[----:B------:R-:W-:Y:S01]  /*1cd0*/  ISETP.GT.AND P0, PT, R6, UR6, PT ;  /* 0x0000000606007c0c */ /* 0x000fe2000bf04270 */
[----:B------:R-:W-:-:S05]  /*1ce0*/  VIADD R5, R5, UR6 ;  /* 0x0000000605057c36 */ /* 0x000fca0008000000 */
[----:B------:R-:W-:-:S05]  /*1cf0*/  SEL R5, R5, 0x1f, P0 ;  /* 0x0000001f05057807 */ /* 0x000fca0000000000 */
[----:B------:R1:W3:Y:S04]  /*1d00*/  SHFL.DOWN PT, R7, R4, 0x1, R5 ;  /* 0x0820000004077989 */ /* 0x0002e800000e0005 */
[----:B0-----:R1:W0:Y:S04]  /*1d10*/  SHFL.DOWN PT, R9, R2, 0x1, R5 ;  /* 0x0820000002097989 */ /* 0x00122800000e0005 */
[----:B------:R1:W4:Y:S01]  /*1d20*/  SHFL.DOWN PT, R11, R3, 0x1, R5 ;  /* 0x08200000030b7989 */ /* 0x00032200000e0005 */
[C---:B--2---:R-:W-:Y:S01]  /*1d30*/  ISETP.GE.AND P0, PT, R12.reuse, R5, PT ;  /* 0x000000050c00720c */ /* 0x044fe20003f06270 */
[C---:B------:R-:W-:Y:S01]  /*1d40*/  VIADD R6, R12.reuse, 0x2 ;  /* 0x000000020c067836 */ /* 0x040fe20000000000 */
[C---:B------:R-:W-:Y:S01]  /*1d50*/  ISETP.NE.AND P3, PT, R12.reuse, RZ, PT ;  /* 0x000000ff0c00720c */ /* 0x040fe20003f65270 */
[----:B------:R-:W-:-:S02]  /*1d60*/  VIADD R8, R12, 0x4 ;  /* 0x000000040c087836 */ /* 0x000fc40000000000 */
[----:B------:R-:W-:Y:S01]  /*1d70*/  VIADD R10, R12, 0x8 ;  /* 0x000000080c0a7836 */ /* 0x000fe20000000000 */
[-C--:B------:R-:W-:Y:S01]  /*1d80*/  ISETP.GT.AND P6, PT, R6, R5.reuse, PT ;  /* 0x000000050600720c */ /* 0x080fe20003fc4270 */
[----:B------:R-:W-:Y:S01]  /*1d90*/  IMAD.MOV.U32 R6, RZ, RZ, R4 ;  /* 0x000000ffff067224 */ /* 0x000fe200078e0004 */
[-C--:B------:R-:W-:Y:S01]  /*1da0*/  ISETP.GT.AND P4, PT, R8, R5.reuse, PT ;  /* 0x000000050800720c */ /* 0x080fe20003f84270 */
[----:B------:R-:W-:Y:S01]  /*1db0*/  VIADD R8, R12, 0x10 ;  /* 0x000000100c087836 */ /* 0x000fe20000000000 */
[----:B------:R-:W-:-:S03]  /*1dc0*/  ISETP.GT.AND P2, PT, R10, R5, PT ;  /* 0x000000050a00720c */ /* 0x000fc60003f44270 */
[----:B-1----:R-:W-:Y:S10]  /*1dd0*/  @P0 BRA `(.L_x_283) ;  /* 0x0000000000400947 */ /* 0x002ff40003800000 */
[----:B---3--:R-:W-:Y:S01]  /*1de0*/  ISETP.GE.AND P0, PT, R4, R7, PT ;  /* 0x000000070400720c */ /* 0x008fe20003f06270 */
        /* <DEDUP_REMOVED lines=15> */
.L_x_283:
[----:B------:R-:W-:Y:S05]  /*1ee0*/  BSYNC.RECONVERGENT B1 ;  /* 0x0000000000017941 */ /* 0x000fea0003800200 */
.L_x_282:
[----:B------:R1:W2:Y:S01]  /*1ef0*/  SHFL.DOWN PT, R3, R6, 0x2, R5 ;  /* 0x0840000006037989 */ /* 0x0002a200000e0005 */
[----:B------:R-:W-:Y:S01]  /*1f00*/  BSSY.RECONVERGENT B1, `(.L_x_284) ;  /* 0x0000018000017945 */ /* 0x000fe20003800200 */
[----:B------:R-:W-:Y:S01]  /*1f10*/  ISETP.GT.AND P5, PT, R8, R5, PT ;  /* 0x000000050800720c */ /* 0x000fe20003fa4270 */
[----:B------:R-:W-:Y:S01]  /*1f20*/  IMAD.MOV.U32 R10, RZ, RZ, R14 ;  /* 0x000000ffff0a7224 */ /* 0x000fe200078e000e */
[----:B---3--:R1:W3:Y:S01]  /*1f30*/  SHFL.DOWN PT, R7, R14, 0x2, R5 ;  /* 0x084000000e077989 */ /* 0x0082e200000e0005 */
[----:B------:R-:W-:Y:S02]  /*1f40*/  IMAD.MOV.U32 R12, RZ, RZ, R16 ;  /* 0x000000ffff0c7224 */ /* 0x000fe400078e0010 */
[----:B------:R-:W-:Y:S01]  /*1f50*/  IMAD.MOV.U32 R2, RZ, RZ, R6 ;  /* 0x000000ffff027224 */ /* 0x000fe200078e0006 */
[----:B0-----:R1:W0:Y:S01]  /*1f60*/  SHFL.DOWN PT, R9, R16, 0x2, R5 ;  /* 0x0840000010097989 */ /* 0x00122200000e0005 */
[----:B------:R-:W-:Y:S06]  /*1f70*/  @P6 BRA `(.L_x_285) ;  /* 0x0000000000406947 */ /* 0x000fec0003800000 */
[----:B--2---:R-:W-:Y:S01]  /*1f80*/  ISETP.GE.AND P0, PT, R6, R3, PT ;  /* 0x000000030600720c */ /* 0x004fe20003f06270 */
[----:B---3--:R-:W-:Y:S02]  /*1f90*/  IMAD.MOV.U32 R10, RZ, RZ, R7 ;  /* 0x000000ffff0a7224 */ /* 0x008fe400078e0007 */
[----:B0-----:R-:W-:Y:S02]  /*1fa0*/  IMAD.MOV.U32 R12, RZ, RZ, R9 ;  /* 0x000000ffff0c7224 */ /* 0x001fe400078e0009 */
        /* <DEDUP_REMOVED lines=13> */
.L_x_285:
[----:B------:R-:W-:Y:S05]  /*2080*/  BSYNC.RECONVERGENT B1 ;  /* 0x0000000000017941 */ /* 0x000fea0003800200 */
.L_x_284:
[----:B--2---:R2:W2:Y:S01]  /*2090*/  SHFL.DOWN PT, R3, R2, 0x4, R5 ;  /* 0x0880000002037989 */ /* 0x0044a200000e0005 */
[----:B------:R-:W-:Y:S01]  /*20a0*/  BSSY.RECONVERGENT B1, `(.L_x_286) ;  /* 0x0000017000017945 */ /* 0x000fe20003800200 */
[----:B------:R-:W-:Y:S02]  /*20b0*/  IMAD.MOV.U32 R4, RZ, RZ, R2 ;  /* 0x000000ffff047224 */ /* 0x000fe400078e0002 */
[----:B---3--:R3:W2:Y:S01]  /*20c0*/  SHFL.DOWN PT, R7, R10, 0x4, R5 ;  /* 0x088000000a077989 */ /* 0x0086a200000e0005 */
[----:B-1----:R-:W-:Y:S02]  /*20d0*/  IMAD.MOV.U32 R6, RZ, RZ, R10 ;  /* 0x000000ffff067224 */ /* 0x002fe400078e000a */
[----:B------:R-:W-:Y:S01]  /*20e0*/  IMAD.MOV.U32 R8, RZ, RZ, R12 ;  /* 0x000000ffff087224 */ /* 0x000fe200078e000c */
[----:B0-----:R3:W0:Y:S01]  /*20f0*/  SHFL.DOWN PT, R9, R12, 0x4, R5 ;  /* 0x088000000c097989 */ /* 0x00162200000e0005 */
[----:B------:R-:W-:Y:S05]  /*2100*/  @P4 BRA `(.L_x_287) ;  /* 0x0000000000404947 */ /* 0x000fea0003800000 */
[----:B--2---:R-:W-:Y:S01]  /*2110*/  ISETP.GE.AND P0, PT, R2, R3, PT ;  /* 0x000000030200720c */ /* 0x004fe20003f06270 */
[----:B------:R-:W-:Y:S02]  /*2120*/  IMAD.MOV.U32 R4, RZ, RZ, R3 ;  /* 0x000000ffff047224 */ /* 0x000fe400078e0003 */
[----:B------:R-:W-:Y:S02]  /*2130*/  IMAD.MOV.U32 R6, RZ, RZ, R7 ;  /* 0x000000ffff067224 */ /* 0x000fe400078e0007 */
[----:B0-----:R-:W-:-:S08]  /*2140*/  IMAD.MOV.U32 R8, RZ, RZ, R9 ;  /* 0x000000ffff087224 */ /* 0x001fd000078e0009 */
        /* <DEDUP_REMOVED lines=12> */
.L_x_287:
[----:B------:R-:W-:Y:S05]  /*2210*/  BSYNC.RECONVERGENT B1 ;  /* 0x0000000000017941 */ /* 0x000fea0003800200 */
.L_x_286:
[----:B--2---:R1:W2:Y:S01]  /*2220*/  SHFL.DOWN PT, R3, R4, 0x8, R5 ;  /* 0x0900000004037989 */ /* 0x0042a200000e0005 */
[----:B------:R-:W-:Y:S01]  /*2230*/  BSSY.RECONVERGENT B1, `(.L_x_288) ;  /* 0x0000017000017945 */ /* 0x000fe20003800200 */
[----:B------:R-:W-:Y:S02]  /*2240*/  IMAD.MOV.U32 R2, RZ, RZ, R4 ;  /* 0x000000ffff027224 */ /* 0x000fe400078e0004 */
[----:B------:R1:W1:Y:S01]  /*2250*/  SHFL.DOWN PT, R7, R6, 0x8, R5 ;  /* 0x0900000006077989 */ /* 0x00026200000e0005 */
[----:B---3--:R-:W-:Y:S02]  /*2260*/  IMAD.MOV.U32 R10, RZ, RZ, R6 ;  /* 0x000000ffff0a7224 */ /* 0x008fe400078e0006 */
[----:B------:R-:W-:Y:S01]  /*2270*/  IMAD.MOV.U32 R12, RZ, RZ, R8 ;  /* 0x000000ffff0c7224 */ /* 0x000fe200078e0008 */
[----:B0-----:R0:W3:Y:S01]  /*2280*/  SHFL.DOWN PT, R9, R8, 0x8, R5 ;  /* 0x0900000008097989 */ /* 0x0010e200000e0005 */
[----:B------:R-:W-:Y:S05]  /*2290*/  @P2 BRA `(.L_x_289) ;  /* 0x0000000000402947 */ /* 0x000fea0003800000 */
[----:B--2---:R-:W-:Y:S01]  /*22a0*/  ISETP.GE.AND P0, PT, R4, R3, PT ;  /* 0x000000030400720c */ /* 0x004fe20003f06270 */
[----:B------:R-:W-:Y:S02]  /*22b0*/  IMAD.MOV.U32 R2, RZ, RZ, R3 ;  /* 0x000000ffff027224 */ /* 0x000fe400078e0003 */
[----:B-1----:R-:W-:Y:S02]  /*22c0*/  IMAD.MOV.U32 R10, RZ, RZ, R7 ;  /* 0x000000ffff0a7224 */ /* 0x002fe400078e0007 */
[----:B---3--:R-:W-:-:S08]  /*22d0*/  IMAD.MOV.U32 R12, RZ, RZ, R9 ;  /* 0x000000ffff0c7224 */ /* 0x008fd000078e0009 */
        /* <DEDUP_REMOVED lines=12> */
.L_x_289:
[----:B------:R-:W-:Y:S05]  /*23a0*/  BSYNC.RECONVERGENT B1 ;  /* 0x0000000000017941 */ /* 0x000fea0003800200 */
.L_x_288:
[----:B--2---:R2:W2:Y:S01]  /*23b0*/  SHFL.DOWN PT, R3, R2, 0x10, R5 ;  /* 0x0a00000002037989 */ /* 0x0044a200000e0005 */
[----:B------:R-:W-:Y:S01]  /*23c0*/  BSSY.RECONVERGENT B1, `(.L_x_290) ;  /* 0x0000017000017945 */ /* 0x000fe20003800200 */
[----:B0-----:R-:W-:Y:S02]  /*23d0*/  IMAD.MOV.U32 R8, RZ, RZ, R2 ;  /* 0x000000ffff087224 */ /* 0x001fe400078e0002 */
[----:B---3--:R0:W3:Y:S01]  /*23e0*/  SHFL.DOWN PT, R9, R10, 0x10, R5 ;  /* 0x0a0000000a097989 */ /* 0x0080e200000e0005 */
[----:B-1----:R-:W-:Y:S02]  /*23f0*/  IMAD.MOV.U32 R7, RZ, RZ, R10 ;  /* 0x000000ffff077224 */ /* 0x002fe400078e000a */
[----:B------:R-:W-:Y:S01]  /*2400*/  IMAD.MOV.U32 R6, RZ, RZ, R12 ;  /* 0x000000ffff067224 */ /* 0x000fe200078e000c */
[----:B----4-:R0:W1:Y:S01]  /*2410*/  SHFL.DOWN PT, R11, R12, 0x10, R5 ;  /* 0x0a0000000c0b7989 */ /* 0x01006200000e0005 */
[----:B------:R-:W-:Y:S05]  /*2420*/  @P5 BRA `(.L_x_291) ;  /* 0x0000000000405947 */ /* 0x000fea0003800000 */
[----:B--2---:R-:W-:Y:S01]  /*2430*/  ISETP.GE.AND P0, PT, R2, R3, PT ;  /* 0x000000030200720c */ /* 0x004fe20003f06270 */
[----:B------:R-:W-:Y:S02]  /*2440*/  IMAD.MOV.U32 R8, RZ, RZ, R3 ;  /* 0x000000ffff087224 */ /* 0x000fe400078e0003 */
[----:B---3--:R-:W-:Y:S02]  /*2450*/  IMAD.MOV.U32 R7, RZ, RZ, R9 ;  /* 0x000000ffff077224 */ /* 0x008fe400078e0009 */
[----:B-1----:R-:W-:-:S08]  /*2460*/  IMAD.MOV.U32 R6, RZ, RZ, R11 ;  /* 0x000000ffff067224 */ /* 0x002fd000078e000b */
        /* <DEDUP_REMOVED lines=12> */
.L_x_291:
[----:B------:R-:W-:Y:S05]  /*2530*/  BSYNC.RECONVERGENT B1 ;  /* 0x0000000000017941 */ /* 0x000fea0003800200 */
.L_x_290:
[----:B------:R-:W-:Y:S04]  /*2540*/  BSSY.RECONVERGENT B1, `(.L_x_292) ;  /* 0x000000c000017945 */ /* 0x000fe80003800200 */
[----:B------:R-:W-:Y:S05]  /*2550*/  @P3 BRA `(.L_x_293) ;  /* 0x0000000000283947 */ /* 0x000fea0003800000 */
[----:B------:R-:W4:Y:S01]  /*2560*/  S2R R4, SR_CgaCtaId ;  /* 0x0000000000047919 */ /* 0x000f220000008800 */
[----:B--2---:R-:W-:Y:S02]  /*2570*/  MOV R3, 0x400 ;  /* 0x0000040000037802 */ /* 0x004fe40000000f00 */
[----:B------:R-:W-:-:S04]  /*2580*/  SHF.R.U32.HI R2, RZ, 0x1, R0 ;  /* 0x00000001ff027819 */ /* 0x000fc80000011600 */
[----:B------:R-:W-:Y:S02]  /*2590*/  LOP3.LUT R2, R2, 0x1f0, RZ, 0xc0, !PT ;  /* 0x000001f002027812 */ /* 0x000fe400078ec0ff */
[----:B----4-:R-:W-:-:S05]  /*25a0*/  LEA R3, R4, R3, 0x18 ;  /* 0x0000000304037211 */ /* 0x010fca00078ec0ff */
[----:B0-----:R-:W-:Y:S02]  /*25b0*/  IMAD.IADD R5, R2, 0x1, R3 ;  /* 0x0000000102057824 */ /* 0x001fe400078e0203 */
[----:B------:R-:W-:Y:S02]  /*25c0*/  IMAD.MOV.U32 R2, RZ, RZ, R7 ;  /* 0x000000ffff027224 */ /* 0x000fe400078e0007 */
[----:B------:R-:W-:Y:S01]  /*25d0*/  IMAD.MOV.U32 R3, RZ, RZ, R6 ;  /* 0x000000ffff037224 */ /* 0x000fe200078e0006 */
[----:B------:R4:W-:Y:S04]  /*25e0*/  STS [R5+0x8], R8 ;  /* 0x0000080805007388 */ /* 0x0009e80000000800 */
[----:B------:R4:W-:Y:S02]  /*25f0*/  STS.64 [R5+0x10], R2 ;  /* 0x0000100205007388 */ /* 0x0009e40000000a00 */
.L_x_293:
[----:B------:R-:W-:Y:S05]  /*2600*/  BSYNC.RECONVERGENT B1 ;  /* 0x0000000000017941 */ /* 0x000fea0003800200 */
.L_x_292:
[----:B------:R-:W-:Y:S01]  /*2610*/  BAR.SYNC.DEFER_BLOCKING 0x0 ;  /* 0x0000000000007b1d */ /* 0x000fe20000010000 */
[----:B------:R-:W-:-:S13]  /*2620*/  ISETP.NE.AND P1, PT, R0, RZ, PT ;  /* 0x000000ff0000720c */ /* 0x000fda0003f25270 */
[----:B------:R-:W-:Y:S05]  /*2630*/  @P1 BRA `(.L_x_269) ;  /* 0x0000003400801947 */ /* 0x000fea0003800000 */
[----:B------:R-:W-:Y:S01]  /*2640*/  UISETP.GE.AND UP0, UPT, UR6, 0x21, UPT ;  /* 0x000000210600788c */ /* 0x000fe2000bf06270 */
[----:B------:R-:W-:Y:S02]  /*2650*/  IMAD.MOV.U32 R0, RZ, RZ, R8 ;  /* 0x000000ffff007224 */ /* 0x000fe400078e0008 */
[----:B---3--:R-:W-:Y:S02]  /*2660*/  IMAD.MOV.U32 R9, RZ, RZ, R7 ;  /* 0x000000ffff097224 */ /* 0x008fe400078e0007 */
[----:B0-----:R-:W-:-:S04]  /*2670*/  IMAD.MOV.U32 R10, RZ, RZ, R6 ;  /* 0x000000ffff0a7224 */ /* 0x001fc800078e0006 */
[----:B------:R-:W-:Y:S05]  /*2680*/  BRA.U !UP0, `(.L_x_294) ;  /* 0x00000001085c7547 */ /* 0x000fea000b800000 */
[----:B------:R-:W0:Y:S01]  /*2690*/  S2UR UR5, SR_CgaCtaId ;  /* 0x00000000000579c3 */ /* 0x000e220000008800 */
[----:B------:R-:W-:Y:S01]  /*26a0*/  UMOV UR4, 0x400 ;  /* 0x0000040000047882 */ /* 0x000fe20000000000 */
[----:B------:R-:W-:Y:S01]  /*26b0*/  BSSY.RECONVERGENT B1, `(.L_x_294) ;  /* 0x0000014000017945 */ /* 0x000fe20003800200 */
[----:B0-----:R-:W-:-:S09]  /*26c0*/  ULEA UR4, UR5, UR4, 0x18 ;  /* 0x0000000405047291 */ /* 0x001fd2000f8ec0ff */
[----:B--2-4-:R-:W0:Y:S04]  /*26d0*/  LDS R3, [UR4+0x18] ;  /* 0x00001804ff037984 */ /* 0x014e280008000800 */
[----:B------:R-:W2:Y:S01]  /*26e0*/  LDS.64 R4, [UR4+0x20] ;  /* 0x00002004ff047984 */ /* 0x000ea20008000a00 */
[----:B0-----:R-:W-:Y:S01]  /*26f0*/  ISETP.GE.AND P0, PT, R8, R3, PT ;  /* 0x000000030800720c */ /* 0x001fe20003f06270 */
[----:B------:R-:W-:Y:S02]  /*2700*/  IMAD.MOV.U32 R0, RZ, RZ, R3 ;  /* 0x000000ffff007224 */ /* 0x000fe400078e0003 */
[----:B--2---:R-:W-:Y:S02]  /*2710*/  IMAD.MOV.U32 R9, RZ, RZ, R4 ;  /* 0x000000ffff097224 */ /* 0x004fe400078e0004 */
        /* <DEDUP_REMOVED lines=13> */
.L_x_295:
[----:B------:R-:W-:Y:S05]  /*27f0*/  BSYNC.RECONVERGENT B1 ;  /* 0x0000000000017941 */ /* 0x000fea0003800200 */
.L_x_294:
[----:B------:R-:W-:Y:S01]  /*2800*/  UISETP.GE.AND UP0, UPT, UR6, 0x41, UPT ;  /* 0x000000410600788c */ /* 0x000fe2000bf06270 */
[----:B--2-4-:R-:W-:Y:S02]  /*2810*/  IMAD.MOV.U32 R2, RZ, RZ, R0 ;  /* 0x000000ffff027224 */ /* 0x014fe400078e0000 */
[----:B------:R-:W-:Y:S02]  /*2820*/  IMAD.MOV.U32 R5, RZ, RZ, R9 ;  /* 0x000000ffff057224 */ /* 0x000fe400078e0009 */
[----:B------:R-:W-:-:S04]  /*2830*/  IMAD.MOV.U32 R4, RZ, RZ, R10 ;  /* 0x000000ffff047224 */ /* 0x000fc800078e000a */
[----:B------:R-:W-:Y:S05]  /*2840*/  BRA.U !UP0, `(.L_x_296) ;  /* 0x00000001085c7547 */ /* 0x000fea000b800000 */
[----:B------:R-:W0:Y:S01]  /*2850*/  S2UR UR5, SR_CgaCtaId ;  /* 0x00000000000579c3 */ /* 0x000e220000008800 */
[----:B------:R-:W-:Y:S01]  /*2860*/  UMOV UR4, 0x400 ;  /* 0x0000040000047882 */ /* 0x000fe20000000000 */
[----:B------:R-:W-:Y:S01]  /*2870*/  BSSY.RECONVERGENT B1, `(.L_x_296) ;  /* 0x0000014000017945 */ /* 0x000fe20003800200 */
[----:B0-----:R-:W-:-:S09]  /*2880*/  ULEA UR4, UR5, UR4, 0x18 ;  /* 0x0000000405047291 */ /* 0x001fd2000f8ec0ff */
[----:B------:R-:W0:Y:S04]  /*2890*/  LDS R3, [UR4+0x28] ;  /* 0x00002804ff037984 */ /* 0x000e280008000800 */
        /* <DEDUP_REMOVED lines=17> */
.L_x_297:
[----:B------:R-:W-:Y:S05]  /*29b0*/  BSYNC.RECONVERGENT B1 ;  /* 0x0000000000017941 */ /* 0x000fea0003800200 */
.L_x_296:
[----:B------:R-:W-:Y:S01]  /*29c0*/  UISETP.GE.AND UP0, UPT, UR6, 0x61, UPT ;  /* 0x000000610600788c */ /* 0x000fe2000bf06270 */
[----:B------:R-:W-:Y:S02]  /*29d0*/  IMAD.MOV.U32 R0, RZ, RZ, R2 ;  /* 0x000000ffff007224 */ /* 0x000fe400078e0002 */
        /* <DEDUP_REMOVED lines=25> */
.L_x_299:
[----:B------:R-:W-:Y:S05]  /*2b70*/  BSYNC.RECONVERGENT B1 ;  /* 0x0000000000017941 */ /* 0x000fea0003800200 */
.L_x_298:
        /* <DEDUP_REMOVED lines=27> */
.L_x_301:
[----:B------:R-:W-:Y:S05]  /*2d30*/  BSYNC.RECONVERGENT B1 ;  /* 0x0000000000017941 */ /* 0x000fea0003800200 */
.L_x_300:
        /* <DEDUP_REMOVED lines=27> */
.L_x_303:
[----:B------:R-:W-:Y:S05]  /*2ef0*/  BSYNC.RECONVERGENT B1 ;  /* 0x0000000000017941 */ /* 0x000fea0003800200 */
.L_x_302:
        /* <DEDUP_REMOVED lines=27> */
.L_x_305:
[----:B------:R-:W-:Y:S05]  /*30b0*/  BSYNC.RECONVERGENT B1 ;  /* 0x0000000000017941 */ /* 0x000fea0003800200 */
.L_x_304:
[----:B------:R-:W-:Y:S01]  /*30c0*/  UISETP.GE.AND UP0, UPT, UR6, 0xe1, UPT ;  /* 0x000000e10600788c */ /* 0x000fe2000bf06270 */
[----:B------:R-:W-:Y:S02]  /*30d0*/  IMAD.MOV.U32 R8, RZ, RZ, R2 ;  /* 0x000000ffff087224 */ /* 0x000fe400078e0002 */
[----:B------:R-:W-:Y:S02]  /*30e0*/  IMAD.MOV.U32 R7, RZ, RZ, R5 ;  /* 0x000000ffff077224 */ /* 0x000fe400078e0005 */
[----:B------:R-:W-:-:S04]  /*30f0*/  IMAD.MOV.U32 R6, RZ, RZ, R4 ;  /* 0x000000ffff067224 */ /* 0x000fc800078e0004 */
[----:B------:R-:W-:Y:S05]  /*3100*/  BRA.U !UP0, `(.L_x_269) ;  /* 0x0000002908cc7547 */ /* 0x000fea000b800000 */
[----:B------:R-:W0:Y:S01]  /*3110*/  S2UR UR5, SR_CgaCtaId ;  /* 0x00000000000579c3 */ /* 0x000e220000008800 */
[----:B------:R-:W-:Y:S02]  /*3120*/  UMOV UR4, 0x400 ;  /* 0x0000040000047882 */ /* 0x000fe40000000000 */
[----:B0-----:R-:W-:-:S09]  /*3130*/  ULEA UR4, UR5, UR4, 0x18 ;  /* 0x0000000405047291 */ /* 0x001fd2000f8ec0ff */
[----:B------:R-:W0:Y:S04]  /*3140*/  LDS R3, [UR4+0x78] ;  /* 0x00007804ff037984 */ /* 0x000e280008000800 */
[----:B-1----:R-:W1:Y:S01]  /*3150*/  LDS.64 R10, [UR4+0x80] ;  /* 0x00008004ff0a7984 */ /* 0x002e620008000a00 */
[----:B0-----:R-:W-:Y:S01]  /*3160*/  ISETP.GE.AND P0, PT, R2, R3, PT ;  /* 0x000000030200720c */ /* 0x001fe20003f06270 */
[----:B------:R-:W-:Y:S02]  /*3170*/  IMAD.MOV.U32 R8, RZ, RZ, R3 ;  /* 0x000000ffff087224 */ /* 0x000fe400078e0003 */
[----:B-1----:R-:W-:Y:S02]  /*3180*/  IMAD.MOV.U32 R7, RZ, RZ, R10 ;  /* 0x000000ffff077224 */ /* 0x002fe400078e000a */
        /* <DEDUP_REMOVED lines=8> */
[CC--:B------:R-:W-:Y:S02]  /*3210*/  ISETP.LT.U32.AND P2, PT, R5.reuse, R10.reuse, PT ;  /* 0x0000000a0500720c */ /* 0x0c0fe40003f41070 */
[CC--:B------:R-:W-:Y:S02]  /*3220*/  ISETP.GE.AND.EX P0, PT, R4.reuse, R11.reuse, PT, P0 ;  /* 0x0000000b0400720c */ /* 0x0c0fe40003f06300 */
[----:B------:R-:W-:Y:S02]  /*3230*/  ISETP.LT.AND.EX P2, PT, R4, R11, PT, P2 ;  /* 0x0000000b0400720c */ /* 0x000fe40003f41320 */
[----:B------:R-:W-:Y:S02]  /*3240*/  SEL R8, R2, R3, !P0 ;  /* 0x0000000302087207 */ /* 0x000fe40004000000 */
[----:B------:R-:W-:-:S02]  /*3250*/  SEL R7, R5, R10, P2 ;  /* 0x0000000a05077207 */ /* 0x000fc40001000000 */
[----:B------:R-:W-:Y:S01]  /*3260*/  SEL R6, R4, R11, P2 ;  /* 0x0000000b04067207 */ /* 0x000fe20001000000 */
[----:B------:R-:W-:Y:S06]  /*3270*/  BRA `(.L_x_269) ;  /* 0x0000002800707947 */ /* 0x000fec0003800000 */
.L_x_237:
[----:B------:R-:W1:Y:S01]  /*3280*/  S2R R0, SR_TID.X ;  /* 0x0000000000007919 */ /* 0x000e620000002100 */
[----:B------:R-:W1:Y:S02]  /*3290*/  LDC.64 R2, c[0x0][0x380] ;  /* 0x0000e000ff027b82 */ /* 0x000e640000000a00 */
[----:B-1----:R-:W-:-:S05]  /*32a0*/  IMAD.WIDE.U32 R2, R0, 0x10, R2 ;  /* 0x0000001000027825 */ /* 0x002fca00078e0002 */
[----:B0-----:R-:W2:Y:S04]  /*32b0*/  LDG.E.CONSTANT R11, desc[UR10][R2.64] ;  /* 0x0000000a020b7981 */ /* 0x001ea8000c1e9900 */
[----:B------:R-:W2:Y:S04]  /*32c0*/  LDG.E.CONSTANT R6, desc[UR10][R2.64+0x1000] ;  /* 0x0010000a02067981 */ /* 0x000ea8000c1e9900 */
[----:B------:R-:W3:Y:S04]  /*32d0*/  LDG.E.64.CONSTANT R4, desc[UR10][R2.64+0x8] ;  /* 0x0000080a02047981 */ /* 0x000ee8000c1e9b00 */
[----:B------:R-:W3:Y:S04]  /*32e0*/  LDG.E.64.CONSTANT R16, desc[UR10][R2.64+0x1008] ;  /* 0x0010080a02107981 */ /* 0x000ee8000c1e9b00 */
[----:B------:R-:W4:Y:S04]  /*32f0*/  LDG.E.CONSTANT R7, desc[UR10][R2.64+0x2000] ;  /* 0x0020000a02077981 */ /* 0x000f28000c1e9900 */
[----:B------:R-:W5:Y:S04]  /*3300*/  LDG.E.64.CONSTANT R14, desc[UR10][R2.64+0x2008] ;  /* 0x0020080a020e7981 */ /* 0x000f68000c1e9b00 */
[----:B------:R-:W5:Y:S04]  /*3310*/  LDG.E.CONSTANT R10, desc[UR10][R2.64+0x3000] ;  /* 0x0030000a020a7981 */ /* 0x000f68000c1e9900 */
[----:B------:R-:W5:Y:S04]  /*3320*/  LDG.E.64.CONSTANT R12, desc[UR10][R2.64+0x3008] ;  /* 0x0030080a020c7981 */ /* 0x000f68000c1e9b00 */
[----:B------:R-:W5:Y:S04]  /*3330*/  LDG.E.CONSTANT R26, desc[UR10][R2.64+0x4000] ;  /* 0x0040000a021a7981 */ /* 0x000f68000c1e9900 */
[----:B------:R0:W5:Y:S01]  /*3340*/  LDG.E.64.CONSTANT R8, desc[UR10][R2.64+0x4008] ;  /* 0x0040080a02087981 */ /* 0x000162000c1e9b00 */
[----:B------:R-:W-:Y:S01]  /*3350*/  UISETP.GE.U32.AND UP0, UPT, UR8, 0xa00, UPT ;  /* 0x00000a000800788c */ /* 0x000fe2000bf06070 */
[----:B0-----:R-:W-:-:S02]  /*3360*/  IMAD.MOV.U32 R3, RZ, RZ, 0x500 ;  /* 0x00000500ff037424 */ /* 0x001fc400078e00ff */
[----:B------:R-:W-:Y:S01]  /*3370*/  IMAD.MOV.U32 R2, RZ, RZ, RZ ;  /* 0x000000ffff027224 */ /* 0x000fe200078e00ff */
[----:B--2---:R-:W-:-:S13]  /*3380*/  ISETP.GE.AND P1, PT, R11, R6, PT ;  /* 0x000000060b00720c */ /* 0x004fda0003f26270 */
[----:B---3--:R-:W-:-:S04]  /*3390*/  @P1 ISETP.GE.U32.AND P0, PT, R4, R16, PT ;  /* 0x000000100400120c */ /* 0x008fc80003f06070 */
[----:B------:R-:W-:-:S04]  /*33a0*/  @P1 ISETP.GE.AND.EX P0, PT, R5, R17, PT, P0 ;  /* 0x000000110500120c */ /* 0x000fc80003f06300 */
[----:B------:R-:W-:-:S04]  /*33b0*/  @P1 ISETP.LT.OR P0, PT, R6, R11, !P0 ;  /* 0x0000000b0600120c */ /* 0x000fc80004701670 */
[----:B------:R-:W-:Y:S02]  /*33c0*/  @P1 SEL R6, R11, R6, P0 ;  /* 0x000000060b061207 */ /* 0x000fe40000000000 */
[----:B------:R-:W-:Y:S02]  /*33d0*/  @P1 SEL R16, R4, R16, P0 ;  /* 0x0000001004101207 */ /* 0x000fe40000000000 */
[----:B----4-:R-:W-:Y:S02]  /*33e0*/  ISETP.GE.AND P2, PT, R6, R7, PT ;  /* 0x000000070600720c */ /* 0x010fe40003f46270 */
[----:B------:R-:W-:-:S11]  /*33f0*/  @P1 SEL R17, R5, R17, P0 ;  /* 0x0000001105111207 */ /* 0x000fd60000000000 */
[----:B-----5:R-:W-:-:S04]  /*3400*/  @P2 ISETP.GE.U32.AND P0, PT, R16, R14, PT ;  /* 0x0000000e1000220c */ /* 0x020fc80003f06070 */
[----:B------:R-:W-:-:S04]  /*3410*/  @P2 ISETP.GE.AND.EX P0, PT, R17, R15, PT, P0 ;  /* 0x0000000f1100220c */ /* 0x000fc80003f06300 */
[----:B------:R-:W-:-:S04]  /*3420*/  @P2 ISETP.LT.OR P0, PT, R7, R6, !P0 ;  /* 0x000000060700220c */ /* 0x000fc80004701670 */
[----:B------:R-:W-:Y:S02]  /*3430*/  @P2 SEL R7, R6, R7, P0 ;  /* 0x0000000706072207 */ /* 0x000fe40000000000 */
[----:B------:R-:W-:Y:S02]  /*3440*/  @P2 SEL R14, R16, R14, P0 ;  /* 0x0000000e100e2207 */ /* 0x000fe40000000000 */
[----:B------:R-:W-:Y:S02]  /*3450*/  ISETP.GE.AND P1, PT, R7, R10, PT ;  /* 0x0000000a0700720c */ /* 0x000fe40003f26270 */
[----:B------:R-:W-:-:S11]  /*3460*/  @P2 SEL R15, R17, R15, P0 ;  /* 0x0000000f110f2207 */ /* 0x000fd60000000000 */
[----:B------:R-:W-:-:S04]  /*3470*/  @P1 ISETP.GE.U32.AND P0, PT, R14, R12, PT ;  /* 0x0000000c0e00120c */ /* 0x000fc80003f06070 */
        /* <DEDUP_REMOVED lines=11> */
[----:B------:R-:W-:Y:S01]  /*3530*/  @P2 SEL R9, R13, R9, P0 ;  /* 0x000000090d092207 */ /* 0x000fe20000000000 */
[----:B------:R-:W-:Y:S06]  /*3540*/  BRA.U !UP0, `(.L_x_306) ;  /* 0x0000000908dc7547 */ /* 0x000fec000b800000 */
[----:B------:R-:W-:Y:S01]  /*3550*/  UIADD3 UR9, UP0, UPT, UR8, -0xa00, URZ ;  /* 0xfffff60008097890 */ /* 0x000fe2000ff1e0ff */
[----:B------:R-:W-:Y:S02]  /*3560*/  IMAD.MOV.U32 R3, RZ, RZ, 0x500 ;  /* 0x00000500ff037424 */ /* 0x000fe400078e00ff */
[----:B------:R-:W-:Y:S01]  /*3570*/  IMAD.MOV.U32 R2, RZ, RZ, RZ ;  /* 0x000000ffff027224 */ /* 0x000fe200078e00ff */
[----:B------:R-:W-:Y:S02]  /*3580*/  ULEA.HI.X.SX32 UR8, UR8, 0xffffffff, 0x1, UP0 ;  /* 0xffffffff08087891 */ /* 0x000fe400080f0eff */
[----:B------:R-:W-:Y:S02]  /*3590*/  UIMAD.WIDE.U32 UR12, UR9, -0x33333333, URZ ;  /* 0xcccccccd090c78a5 */ /* 0x000fe4000f8e00ff */
[----:B------:R-:W-:Y:S02]  /*35a0*/  UIMAD.WIDE.U32 UR4, UR8, -0x33333333, URZ ;  /* 0xcccccccd080478a5 */ /* 0x000fe4000f8e00ff */
[----:B------:R-:W-:-:S02]  /*35b0*/  UISETP.GE.U32.AND UP1, UPT, UR9, 0x500, UPT ;  /* 0x000005000900788c */ /* 0x000fc4000bf26070 */
[----:B------:R-:W-:Y:S02]  /*35c0*/  UIMAD.WIDE.U32 UR4, UP0, UR9, -0x33333334, UR4 ;  /* 0xcccccccc090478a5 */ /* 0x000fe4000f800004 */
[----:B------:R-:W-:Y:S02]  /*35d0*/  UISETP.GE.U32.AND.EX UP1, UPT, UR8, URZ, UPT, UP1 ;  /* 0x000000ff0800728c */ /* 0x000fe4000bf26110 */
[----:B------:R-:W-:Y:S02]  /*35e0*/  UIADD3.X UR7, UPT, UPT, URZ, URZ, URZ, UP0, !UPT ;  /* 0x000000ffff077290 */ /* 0x000fe400087fe4ff */
[----:B------:R-:W-:Y:S01]  /*35f0*/  UIADD3 URZ, UP0, UPT, UR13, UR4, URZ ;  /* 0x000000040dff7290 */ /* 0x000fe2000ff1e0ff */
[----:B------:R-:W-:-:S03]  /*3600*/  UMOV UR6, UR5 ;  /* 0x0000000500067c82 */ /* 0x000fc60008000000 */
[----:B------:R-:W-:-:S04]  /*3610*/  UIMAD.WIDE.U32.X UR4, UR8, -0x33333334, UR6, UP0 ;  /* 0xcccccccc080478a5 */ /* 0x000fc800080e0406 */
[----:B------:R-:W-:-:S04]  /*3620*/  USHF.R.U64 UR6, UR4, 0xa, UR5 ;  /* 0x0000000a04067899 */ /* 0x000fc80008001205 */
[----:B------:R-:W-:-:S04]  /*3630*/  ULOP3.LUT UR7, UR6, 0x1, URZ, 0xc0, !UPT ;  /* 0x0000000106077892 */ /* 0x000fc8000f8ec0ff */
[----:B------:R-:W-:-:S04]  /*3640*/  UISETP.NE.U32.AND UP0, UPT, UR7, 0x1, UPT ;  /* 0x000000010700788c */ /* 0x000fc8000bf05070 */
[----:B------:R-:W-:Y:S01]  /*3650*/  UISETP.NE.U32.AND.EX UP0, UPT, URZ, URZ, UPT, UP0 ;  /* 0x000000ffff00728c */ /* 0x000fe2000bf05100 */
[----:B------:R-:W-:Y:S10]  /*3660*/  BRA.U !UP1, `(.L_x_307) ;  /* 0x0000000509b87547 */ /* 0x000ff4000b800000 */
[----:B------:R-:W0:Y:S01]  /*3670*/  LDCU.64 UR8, c[0x0][0x380] ;  /* 0x00007000ff0877ac */ /* 0x000e220008000a00 */
[----:B------:R-:W-:Y:S02]  /*3680*/  IMAD.MOV.U32 R3, RZ, RZ, 0x500 ;  /* 0x00000500ff037424 */ /* 0x000fe400078e00ff */
[----:B------:R-:W-:Y:S01]  /*3690*/  IMAD.MOV.U32 R2, RZ, RZ, RZ ;  /* 0x000000ffff027224 */ /* 0x000fe200078e00ff */
[----:B------:R-:W-:-:S04]  /*36a0*/  UIADD3 UR4, UP1, UPT, UR6, 0x1, URZ ;  /* 0x0000000106047890 */ /* 0x000fc8000ff3e0ff */
[----:B------:R-:W-:Y:S02]  /*36b0*/  ULEA.HI.X UR5, UR5, URZ, URZ, 0x16, UP1 ;  /* 0x000000ff05057291 */ /* 0x000fe400088fb4ff */
[----:B------:R-:W-:Y:S02]  /*36c0*/  ULOP3.LUT UR4, UR4, 0xfffffffe, URZ, 0xc0, !UPT ;  /* 0xfffffffe04047892 */ /* 0x000fe4000f8ec0ff */
[----:B------:R-:W-:Y:S01]  /*36d0*/  ULOP3.LUT UR5, UR5, 0x7fffff, URZ, 0xc0, !UPT ;  /* 0x007fffff05057892 */ /* 0x000fe2000f8ec0ff */
[----:B0-----:R-:W-:-:S04]  /*36e0*/  LEA R28, P0, R0, UR8, 0x4 ;  /* 0x00000008001c7c11 */ /* 0x001fc8000f8020ff */
[----:B------:R-:W-:Y:S02]  /*36f0*/  IADD3 R28, P1, PT, R28, 0xe008, RZ ;  /* 0x0000e0081c1c7810 */ /* 0x000fe40007f3e0ff */
[----:B------:R-:W-:-:S05]  /*3700*/  LEA.HI.X R29, R0, UR9, RZ, 0x4, P0 ;  /* 0x00000009001d7c11 */ /* 0x000fca00080f24ff */
[----:B------:R-:W-:-:S07]  /*3710*/  IMAD.X R29, RZ, RZ, R29, P1 ;  /* 0x000000ffff1d7224 */ /* 0x000fce00008e061d */
.L_x_308:
[----:B------:R-:W2:Y:S04]  /*3720*/  LDG.E.CONSTANT R25, desc[UR10][R28.64+-0x9008] ;  /* 0xff6ff80a1c197981 */ /* 0x000ea8000c1e9900 */
[----:B------:R-:W3:Y:S04]  /*3730*/  LDG.E.64.CONSTANT R22, desc[UR10][R28.64+-0x9000] ;  /* 0xff70000a1c167981 */ /* 0x000ee8000c1e9b00 */
[----:B------:R-:W4:Y:S04]  /*3740*/  LDG.E.CONSTANT R27, desc[UR10][R28.64+-0x8008] ;  /* 0xff7ff80a1c1b7981 */ /* 0x000f28000c1e9900 */
[----:B------:R-:W5:Y:S04]  /*3750*/  LDG.E.64.CONSTANT R10, desc[UR10][R28.64+-0x8000] ;  /* 0xff80000a1c0a7981 */ /* 0x000f68000c1e9b00 */
[----:B------:R-:W5:Y:S04]  /*3760*/  LDG.E.CONSTANT R4, desc[UR10][R28.64+-0x7008] ;  /* 0xff8ff80a1c047981 */ /* 0x000f68000c1e9900 */
        /* <DEDUP_REMOVED lines=8> */
[----:B------:R-:W5:Y:S01]  /*37f0*/  LDG.E.64.CONSTANT R20, desc[UR10][R28.64+-0x3000] ;  /* 0xffd0000a1c147981 */ /* 0x000f62000c1e9b00 */
[----:B--2---:R-:W-:-:S13]  /*3800*/  ISETP.GE.AND P1, PT, R26, R25, PT ;  /* 0x000000191a00720c */ /* 0x004fda0003f26270 */
[----:B---3--:R-:W-:-:S04]  /*3810*/  @P1 ISETP.GE.U32.AND P0, PT, R8, R22, PT ;  /* 0x000000160800120c */ /* 0x008fc80003f06070 */
[----:B------:R-:W-:-:S04]  /*3820*/  @P1 ISETP.GE.AND.EX P0, PT, R9, R23, PT, P0 ;  /* 0x000000170900120c */ /* 0x000fc80003f06300 */
[----:B------:R-:W-:-:S04]  /*3830*/  @P1 ISETP.LT.OR P0, PT, R25, R26, !P0 ;  /* 0x0000001a1900120c */ /* 0x000fc80004701670 */
[----:B------:R-:W-:Y:S02]  /*3840*/  @P1 SEL R25, R26, R25, P0 ;  /* 0x000000191a191207 */ /* 0x000fe40000000000 */
[----:B------:R-:W-:Y:S01]  /*3850*/  @P1 SEL R22, R8, R22, P0 ;  /* 0x0000001608161207 */ /* 0x000fe20000000000 */
[----:B------:R-:W2:Y:S01]  /*3860*/  LDG.E.CONSTANT R26, desc[UR10][R28.64+-0x8] ;  /* 0xfffff80a1c1a7981 */ /* 0x000ea2000c1e9900 */
[----:B----4-:R-:W-:Y:S02]  /*3870*/  ISETP.GE.AND P2, PT, R25, R27, PT ;  /* 0x0000001b1900720c */ /* 0x010fe40003f46270 */
[----:B------:R-:W-:Y:S02]  /*3880*/  @P1 SEL R23, R9, R23, P0 ;  /* 0x0000001709171207 */ /* 0x000fe40000000000 */
[----:B------:R0:W3:Y:S09]  /*3890*/  LDG.E.64.CONSTANT R8, desc[UR10][R28.64] ;  /* 0x0000000a1c087981 */ /* 0x0000f2000c1e9b00 */
[----:B-----5:R-:W-:-:S04]  /*38a0*/  @P2 ISETP.GE.U32.AND P0, PT, R22, R10, PT ;  /* 0x0000000a1600220c */ /* 0x020fc80003f06070 */
[----:B------:R-:W-:-:S04]  /*38b0*/  @P2 ISETP.GE.AND.EX P0, PT, R23, R11, PT, P0 ;  /* 0x0000000b1700220c */ /* 0x000fc80003f06300 */
[----:B------:R-:W-:-:S04]  /*38c0*/  @P2 ISETP.LT.OR P0, PT, R27, R25, !P0 ;  /* 0x000000191b00220c */ /* 0x000fc80004701670 */
[----:B------:R-:W-:Y:S02]  /*38d0*/  @P2 SEL R27, R25, R27, P0 ;  /* 0x0000001b191b2207 */ /* 0x000fe40000000000 */
[----:B------:R-:W4:Y:S02]  /*38e0*/  LDG.E.CONSTANT R25, desc[UR10][R28.64+-0x2008] ;  /* 0xffdff80a1c197981 */ /* 0x000f24000c1e9900 */
[----:B------:R-:W-:Y:S02]  /*38f0*/  ISETP.GE.AND P1, PT, R27, R4, PT ;  /* 0x000000041b00720c */ /* 0x000fe40003f26270 */
[----:B------:R-:W-:Y:S02]  /*3900*/  @P2 SEL R10, R22, R10, P0 ;  /* 0x0000000a160a2207 */ /* 0x000fe40000000000 */
[----:B------:R-:W-:Y:S02]  /*3910*/  @P2 SEL R11, R23, R11, P0 ;  /* 0x0000000b170b2207 */ /* 0x000fe40000000000 */
[----:B------:R-:W5:Y:S07]  /*3920*/  LDG.E.64.CONSTANT R22, desc[UR10][R28.64+-0x2000] ;  /* 0xffe0000a1c167981 */ /* 0x000f6e000c1e9b00 */
[----:B------:R-:W-:-:S04]  /*3930*/  @P1 ISETP.GE.U32.AND P0, PT, R10, R12, PT ;  /* 0x0000000c0a00120c */ /* 0x000fc80003f06070 */
[----:B------:R-:W-:-:S04]  /*3940*/  @P1 ISETP.GE.AND.EX P0, PT, R11, R13, PT, P0 ;  /* 0x0000000d0b00120c */ /* 0x000fc80003f06300 */
[----:B------:R-:W-:-:S04]  /*3950*/  @P1 ISETP.LT.OR P0, PT, R4, R27, !P0 ;  /* 0x0000001b0400120c */ /* 0x000fc80004701670 */
[----:B------:R-:W-:Y:S02]  /*3960*/  @P1 SEL R4, R27, R4, P0 ;  /* 0x000000041b041207 */ /* 0x000fe40000000000 */
[----:B------:R-:W2:Y:S01]  /*3970*/  LDG.E.CONSTANT R27, desc[UR10][R28.64+-0x1008] ;  /* 0xffeff80a1c1b7981 */ /* 0x000ea2000c1e9900 */
[----:B------:R-:W-:Y:S02]  /*3980*/  @P1 SEL R12, R10, R12, P0 ;  /* 0x0000000c0a0c1207 */ /* 0x000fe40000000000 */
[----:B------:R-:W-:Y:S02]  /*3990*/  @P1 SEL R13, R11, R13, P0 ;  /* 0x0000000d0b0d1207 */ /* 0x000fe40000000000 */
[----:B------:R-:W3:Y:S01]  /*39a0*/  LDG.E.64.CONSTANT R10, desc[UR10][R28.64+-0x1000] ;  /* 0xfff0000a1c0a7981 */ /* 0x000ee2000c1e9b00 */
[----:B------:R-:W-:-:S13]  /*39b0*/  ISETP.GE.AND P2, PT, R4, R5, PT ;  /* 0x000000050400720c */ /* 0x000fda0003f46270 */
[----:B------:R-:W-:-:S04]  /*39c0*/  @P2 ISETP.GE.U32.AND P0, PT, R12, R14, PT ;  /* 0x0000000e0c00220c */ /* 0x000fc80003f06070 */
[----:B------:R-:W-:-:S04]  /*39d0*/  @P2 ISETP.GE.AND.EX P0, PT, R13, R15, PT, P0 ;  /* 0x0000000f0d00220c */ /* 0x000fc80003f06300 */
[----:B------:R-:W-:-:S04]  /*39e0*/  @P2 ISETP.LT.OR P0, PT, R5, R4, !P0 ;  /* 0x000000040500220c */ /* 0x000fc80004701670 */
[----:B------:R-:W-:-:S04]  /*39f0*/  @P2 SEL R5, R4, R5, P0 ;  /* 0x0000000504052207 */ /* 0x000fc80000000000 */
[----:B------:R-:W-:Y:S02]  /*3a00*/  ISETP.GE.AND P1, PT, R5, R6, PT ;  /* 0x000000060500720c */ /* 0x000fe40003f26270 */
[----:B------:R-:W-:Y:S02]  /*3a10*/  @P2 SEL R14, R12, R14, P0 ;  /* 0x0000000e0c0e2207 */ /* 0x000fe40000000000 */
[----:B------:R-:W-:-:S09]  /*3a20*/  @P2 SEL R15, R13, R15, P0 ;  /* 0x0000000f0d0f2207 */ /* 0x000fd20000000000 */
        /* <DEDUP_REMOVED lines=17> */
[----:B------:R-:W-:Y:S02]  /*3b40*/  @P1 SEL R24, R7, R24, P0 ;  /* 0x0000001807181207 */ /* 0x000fe40000000000 */
[----:B------:R-:W-:Y:S02]  /*3b50*/  @P1 SEL R20, R18, R20, P0 ;  /* 0x0000001412141207 */ /* 0x000fe40000000000 */
[----:B------:R-:W-:Y:S01]  /*3b60*/  @P1 SEL R21, R19, R21, P0 ;  /* 0x0000001513151207 */ /* 0x000fe20000000000 */
[----:B------:R-:W-:-:S04]  /*3b70*/  UIADD3 UR4, UP1, UPT, UR4, -0x2, URZ ;  /* 0xfffffffe04047890 */ /* 0x000fc8000ff3e0ff */
[----:B------:R-:W-:Y:S02]  /*3b80*/  UIADD3.X UR5, UPT, UPT, UR5, -0x1, URZ, UP1, !UPT ;  /* 0xffffffff05057890 */ /* 0x000fe40008ffe4ff */
[----:B------:R-:W-:-:S04]  /*3b90*/  UISETP.NE.U32.AND UP1, UPT, UR4, URZ, UPT ;  /* 0x000000ff0400728c */ /* 0x000fc8000bf25070 */
[----:B------:R-:W-:Y:S01]  /*3ba0*/  UISETP.NE.AND.EX UP1, UPT, UR5, URZ, UPT, UP1 ;  /* 0x000000ff0500728c */ /* 0x000fe2000bf25310 */
[----:B----4-:R-:W-:-:S13]  /*3bb0*/  ISETP.GE.AND P2, PT, R24, R25, PT ;  /* 0x000000191800720c */ /* 0x010fda0003f46270 */
[----:B-----5:R-:W-:-:S04]  /*3bc0*/  @P2 ISETP.GE.U32.AND P0, PT, R20, R22, PT ;  /* 0x000000161400220c */ /* 0x020fc80003f06070 */
[----:B------:R-:W-:-:S04]  /*3bd0*/  @P2 ISETP.GE.AND.EX P0, PT, R21, R23, PT, P0 ;  /* 0x000000171500220c */ /* 0x000fc80003f06300 */
[----:B------:R-:W-:-:S04]  /*3be0*/  @P2 ISETP.LT.OR P0, PT, R25, R24, !P0 ;  /* 0x000000181900220c */ /* 0x000fc80004701670 */
[----:B------:R-:W-:-:S04]  /*3bf0*/  @P2 SEL R25, R24, R25, P0 ;  /* 0x0000001918192207 */ /* 0x000fc80000000000 */
[----:B--2---:R-:W-:Y:S02]  /*3c00*/  ISETP.GE.AND P3, PT, R25, R27, PT ;  /* 0x0000001b1900720c */ /* 0x004fe40003f66270 */
[----:B------:R-:W-:Y:S02]  /*3c10*/  @P2 SEL R22, R20, R22, P0 ;  /* 0x0000001614162207 */ /* 0x000fe40000000000 */
[----:B------:R-:W-:-:S09]  /*3c20*/  @P2 SEL R23, R21, R23, P0 ;  /* 0x0000001715172207 */ /* 0x000fd20000000000 */
[----:B---3--:R-:W-:-:S04]  /*3c30*/  @P3 ISETP.GE.U32.AND P0, PT, R22, R10, PT ;  /* 0x0000000a1600320c */ /* 0x008fc80003f06070 */
[----:B------:R-:W-:-:S04]  /*3c40*/  @P3 ISETP.GE.AND.EX P0, PT, R23, R11, PT, P0 ;  /* 0x0000000b1700320c */ /* 0x000fc80003f06300 */
[----:B------:R-:W-:-:S04]  /*3c50*/  @P3 ISETP.LT.OR P0, PT, R27, R25, !P0 ;  /* 0x000000191b00320c */ /* 0x000fc80004701670 */
[----:B------:R-:W-:-:S04]  /*3c60*/  @P3 SEL R27, R25, R27, P0 ;  /* 0x0000001b191b3207 */ /* 0x000fc80000000000 */
[----:B------:R-:W-:Y:S02]  /*3c70*/  ISETP.GE.AND P1, PT, R27, R26, PT ;  /* 0x0000001a1b00720c */ /* 0x000fe40003f26270 */
[----:B------:R-:W-:Y:S02]  /*3c80*/  @P3 SEL R10, R22, R10, P0 ;  /* 0x0000000a160a3207 */ /* 0x000fe40000000000 */
[----:B------:R-:W-:Y:S02]  /*3c90*/  @P3 SEL R11, R23, R11, P0 ;  /* 0x0000000b170b3207 */ /* 0x000fe40000000000 */
[----:B0-----:R-:W-:-:S07]  /*3ca0*/  IADD3 R28, P3, PT, R28, 0xa000, RZ ;  /* 0x0000a0001c1c7810 */ /* 0x001fce0007f7e0ff */
[----:B------:R-:W-:-:S04]  /*3cb0*/  @P1 ISETP.GE.U32.AND P0, PT, R10, R8, PT ;  /* 0x000000080a00120c */ /* 0x000fc80003f06070 */
[----:B------:R-:W-:Y:S02]  /*3cc0*/  @P1 ISETP.GE.AND.EX P0, PT, R11, R9, PT, P0 ;  /* 0x000000090b00120c */ /* 0x000fe40003f06300 */
[----:B------:R-:W-:Y:S02]  /*3cd0*/  IADD3 R3, P2, PT, R3, 0xa00, RZ ;  /* 0x00000a0003037810 */ /* 0x000fe40007f5e0ff */
[----:B------:R-:W-:Y:S01]  /*3ce0*/  @P1 ISETP.LT.OR P0, PT, R26, R27, !P0 ;  /* 0x0000001b1a00120c */ /* 0x000fe20004701670 */
[----:B------:R-:W-:Y:S02]  /*3cf0*/  IMAD.X R29, RZ, RZ, R29, P3 ;  /* 0x000000ffff1d7224 */ /* 0x000fe400018e061d */
[----:B------:R-:W-:Y:S01]  /*3d00*/  IMAD.X R2, RZ, RZ, R2, P2 ;  /* 0x000000ffff027224 */ /* 0x000fe200010e0602 */
[----:B------:R-:W-:Y:S02]  /*3d10*/  @P1 SEL R26, R27, R26, P0 ;  /* 0x0000001a1b1a1207 */ /* 0x000fe40000000000 */
[----:B------:R-:W-:-:S02]  /*3d20*/  @P1 SEL R8, R10, R8, P0 ;  /* 0x000000080a081207 */ /* 0x000fc40000000000 */
[----:B------:R-:W-:Y:S01]  /*3d30*/  @P1 SEL R9, R11, R9, P0 ;  /* 0x000000090b091207 */ /* 0x000fe20000000000 */
[----:B------:R-:W-:Y:S06]  /*3d40*/  BRA.U UP1, `(.L_x_308) ;  /* 0xfffffff901747547 */ /* 0x000fec000b83ffff */
.L_x_307:
[----:B------:R-:W-:Y:S05]  /*3d50*/  BRA.U !UP0, `(.L_x_306) ;  /* 0x0000000108d87547 */ /* 0x000fea000b800000 */
[----:B------:R-:W0:Y:S02]  /*3d60*/  LDC.64 R4, c[0x0][0x380] ;  /* 0x0000e000ff047b82 */ /* 0x000e240000000a00 */
[----:B0-----:R-:W-:-:S03]  /*3d70*/  IMAD.WIDE.U32 R4, R0, 0x10, R4 ;  /* 0x0000001000047825 */ /* 0x001fc600078e0004 */
[----:B------:R-:W-:-:S04]  /*3d80*/  LEA R14, P0, R3, R4, 0x4 ;  /* 0x00000004030e7211 */ /* 0x000fc800078020ff */
[----:B------:R-:W-:-:S05]  /*3d90*/  LEA.HI.X R15, R3, R5, R2, 0x4, P0 ;  /* 0x00000005030f7211 */ /* 0x000fca00000f2402 */
        /* <DEDUP_REMOVED lines=38> */
[----:B------:R-:W-:Y:S02]  /*4000*/  @P2 SEL R13, R5, R13, P0 ;  /* 0x0000000d050d2207 */ /* 0x000fe40000000000 */
[----:B------:R-:W-:-:S05]  /*4010*/  IADD3 R3, P2, PT, R3, 0x500, RZ ;  /* 0x0000050003037810 */ /* 0x000fca0007f5e0ff */
[----:B------:R-:W-:-:S04]  /*4020*/  IMAD.X R2, RZ, RZ, R2, P2 ;  /* 0x000000ffff027224 */ /* 0x000fc800010e0602 */
[----:B------:R-:W-:-:S04]  /*4030*/  @P1 ISETP.GE.U32.AND P0, PT, R12, R16, PT ;  /* 0x000000100c00120c */ /* 0x000fc80003f06070 */
[----:B------:R-:W-:-:S04]  /*4040*/  @P1 ISETP.GE.AND.EX P0, PT, R13, R17, PT, P0 ;  /* 0x000000110d00120c */ /* 0x000fc80003f06300 */
[----:B------:R-:W-:-:S04]  /*4050*/  @P1 ISETP.LT.OR P0, PT, R23, R20, !P0 ;  /* 0x000000141700120c */ /* 0x000fc80004701670 */
[----:B------:R-:W-:Y:S02]  /*4060*/  @P1 SEL R16, R12, R16, P0 ;  /* 0x000000100c101207 */ /* 0x000fe40000000000 */
[----:B------:R-:W-:Y:S02]  /*4070*/  @P1 SEL R17, R13, R17, P0 ;  /* 0x000000110d111207 */ /* 0x000fe40000000000 */
[----:B------:R-:W-:Y:S01]  /*4080*/  @P1 SEL R23, R20, R23, P0 ;  /* 0x0000001714171207 */ /* 0x000fe20000000000 */
[----:B------:R-:W-:Y:S02]  /*4090*/  IMAD.MOV.U32 R8, RZ, RZ, R16 ;  /* 0x000000ffff087224 */ /* 0x000fe400078e0010 */
[----:B------:R-:W-:Y:S02]  /*40a0*/  IMAD.MOV.U32 R9, RZ, RZ, R17 ;  /* 0x000000ffff097224 */ /* 0x000fe400078e0011 */
[----:B------:R-:W-:-:S07]  /*40b0*/  IMAD.MOV.U32 R26, RZ, RZ, R23 ;  /* 0x000000ffff1a7224 */ /* 0x000fce00078e0017 */
.L_x_306:
[----:B------:R-:W0:Y:S02]  /*40c0*/  LDCU UR4, c[0x0][0x390] ;  /* 0x00007200ff0477ac */ /* 0x000e240008000800 */
[----:B0-----:R-:W-:Y:S02]  /*40d0*/  USHF.R.S32.HI UR5, URZ, 0x1f, UR4 ;  /* 0x0000001fff057899 */ /* 0x001fe40008011404 */
[----:B------:R-:W-:-:S04]  /*40e0*/  ISETP.GE.U32.AND P0, PT, R3, UR4, PT ;  /* 0x0000000403007c0c */ /* 0x000fc8000bf06070 */
[----:B------:R-:W-:-:S13]  /*40f0*/  ISETP.GE.AND.EX P0, PT, R2, UR5, PT, P0 ;  /* 0x0000000502007c0c */ /* 0x000fda000bf06300 */
[----:B------:R-:W-:Y:S05]  /*4100*/  @P0 BRA `(.L_x_309) ;  /* 0x0000000800480947 */ /* 0x000fea0003800000 */
[----:B------:R-:W-:Y:S01]  /*4110*/  IADD3 R5, PT, PT, -R3, UR4, RZ ;  /* 0x0000000403057c10 */ /* 0x000fe2000fffe1ff */
[----:B------:R-:W-:Y:S03]  /*4120*/  BSSY.RECONVERGENT B1, `(.L_x_309) ;  /* 0x0000090000017945 */ /* 0x000fe60003800200 */
[----:B------:R-:W-:-:S13]  /*4130*/  ISETP.GE.AND P0, PT, R0, R5, PT ;  /* 0x000000050000720c */ /* 0x000fda0003f06270 */
[----:B------:R-:W-:Y:S05]  /*4140*/  @P0 BRA `(.L_x_310) ;  /* 0x0000000800340947 */ /* 0x000fea0003800000 */
[----:B------:R-:W-:Y:S01]  /*4150*/  LOP3.LUT R4, RZ, R0, RZ, 0x33, !PT ;  /* 0x00000000ff047212 */ /* 0x000fe200078e33ff */
[----:B------:R-:W-:Y:S03]  /*4160*/  BSSY.RECONVERGENT B2, `(.L_x_311) ;  /* 0x000002d000027945 */ /* 0x000fe60003800200 */
[----:B------:R-:W-:-:S04]  /*4170*/  IADD3 R14, PT, PT, -R3, UR4, R4 ;  /* 0x00000004030e7c10 */ /* 0x000fc8000fffe104 */
[----:B------:R-:W-:-:S04]  /*4180*/  LOP3.LUT R4, R14, 0x300, RZ, 0xc0, !PT ;  /* 0x000003000e047812 */ /* 0x000fc800078ec0ff */
[----:B------:R-:W-:Y:S01]  /*4190*/  ISETP.NE.AND P0, PT, R4, 0x300, PT ;  /* 0x000003000400780c */ /* 0x000fe20003f05270 */
[----:B------:R-:W-:-:S12]  /*41a0*/  IMAD.MOV.U32 R4, RZ, RZ, R0 ;  /* 0x000000ffff047224 */ /* 0x000fd800078e0000 */
[----:B------:R-:W-:Y:S05]  /*41b0*/  @!P0 BRA `(.L_x_312) ;  /* 0x00000000009c8947 */ /* 0x000fea0003800000 */
[----:B------:R-:W0:Y:S01]  /*41c0*/  LDCU.64 UR6, c[0x0][0x380] ;  /* 0x00007000ff0677ac */ /* 0x000e220008000a00 */
[----:B------:R-:W-:Y:S02]  /*41d0*/  IADD3 R11, P0, PT, R0, R3, RZ ;  /* 0x00000003000b7210 */ /* 0x000fe40007f1e0ff */
[----:B------:R-:W-:-:S03]  /*41e0*/  LEA.HI R4, R14, 0x1, RZ, 0x18 ;  /* 0x000000010e047811 */ /* 0x000fc600078fc0ff */
[----:B------:R-:W-:Y:S01]  /*41f0*/  IMAD.X R10, RZ, RZ, R2, P0 ;  /* 0x000000ffff0a7224 */ /* 0x000fe200000e0602 */
[----:B------:R-:W-:Y:S01]  /*4200*/  LOP3.LUT R6, R4, 0x3, RZ, 0xc0, !PT ;  /* 0x0000000304067812 */ /* 0x000fe200078ec0ff */
[----:B------:R-:W-:-:S04]  /*4210*/  IMAD.MOV.U32 R4, RZ, RZ, R0 ;  /* 0x000000ffff047224 */ /* 0x000fc800078e0000 */
[----:B------:R-:W-:Y:S01]  /*4220*/  IMAD.MOV R12, RZ, RZ, -R6 ;  /* 0x000000ffff0c7224 */ /* 0x000fe200078e0a06 */
[----:B0-----:R-:W-:-:S04]  /*4230*/  LEA R13, P1, R11, UR6, 0x4 ;  /* 0x000000060b0d7c11 */ /* 0x001fc8000f8220ff */
[----:B------:R-:W-:-:S09]  /*4240*/  LEA.HI.X R11, R11, UR7, R10, 0x4, P1 ;  /* 0x000000070b0b7c11 */ /* 0x000fd200088f240a */
.L_x_315:
[----:B------:R-:W-:-:S05]  /*4250*/  IMAD.MOV.U32 R10, RZ, RZ, R13 ;  /* 0x000000ffff0a7224 */ /* 0x000fca00078e000d */
[----:B------:R-:W2:Y:S04]  /*4260*/  LDG.E.CONSTANT R19, desc[UR10][R10.64] ;  /* 0x0000000a0a137981 */ /* 0x000ea8000c1e9900 */
[----:B------:R-:W3:Y:S01]  /*4270*/  LDG.E.64.CONSTANT R6, desc[UR10][R10.64+0x8] ;  /* 0x0000080a0a067981 */ /* 0x000ee2000c1e9b00 */
[----:B------:R-:W-:Y:S01]  /*4280*/  VIADD R12, R12, 0x1 ;  /* 0x000000010c0c7836 */ /* 0x000fe20000000000 */
[----:B------:R-:W-:Y:S01]  /*4290*/  BSSY.RECONVERGENT B3, `(.L_x_313) ;  /* 0x0000016000037945 */ /* 0x000fe20003800200 */
[----:B------:R-:W-:Y:S01]  /*42a0*/  IMAD.MOV.U32 R15, RZ, RZ, R8 ;  /* 0x000000ffff0f7224 */ /* 0x000fe200078e0008 */
        /* <DEDUP_REMOVED lines=20> */
.L_x_314:
[----:B------:R-:W-:Y:S05]  /*43f0*/  BSYNC.RECONVERGENT B3 ;  /* 0x0000000000037941 */ /* 0x000fea0003800200 */
.L_x_313:
[----:B------:R-:W-:Y:S02]  /*4400*/  IMAD.X R11, RZ, RZ, R11, P3 ;  /* 0x000000ffff0b7224 */ /* 0x000fe400018e060b */
[----:B------:R-:W-:Y:S01]  /*4410*/  VIADD R4, R4, 0x100 ;  /* 0x0000010004047836 */ /* 0x000fe20000000000 */
[----:B------:R-:W-:Y:S06]  /*4420*/  @P2 BRA `(.L_x_315) ;  /* 0xfffffffc00882947 */ /* 0x000fec000383ffff */
.L_x_312:
[----:B------:R-:W-:Y:S05]  /*4430*/  BSYNC.RECONVERGENT B2 ;  /* 0x0000000000027941 */ /* 0x000fea0003800200 */
.L_x_311:
[----:B------:R-:W-:-:S13]  /*4440*/  ISETP.GE.U32.AND P0, PT, R14, 0x300, PT ;  /* 0x000003000e00780c */ /* 0x000fda0003f06070 */
[----:B------:R-:W-:Y:S05]  /*4450*/  @!P0 BRA `(.L_x_310) ;  /* 0x0000000400708947 */ /* 0x000fea0003800000 */
[----:B------:R-:W0:Y:S01]  /*4460*/  LDCU.64 UR6, c[0x0][0x380] ;  /* 0x00007000ff0677ac */ /* 0x000e220008000a00 */
[----:B------:R-:W-:-:S05]  /*4470*/  IADD3 R3, P0, PT, R4, R3, RZ ;  /* 0x0000000304037210 */ /* 0x000fca0007f1e0ff */
[----:B------:R-:W-:Y:S01]  /*4480*/  IMAD.X R2, RZ, RZ, R2, P0 ;  /* 0x000000ffff027224 */ /* 0x000fe200000e0602 */
[----:B0-----:R-:W-:-:S04]  /*4490*/  LEA R10, P1, R3, UR6, 0x4 ;  /* 0x00000006030a7c11 */ /* 0x001fc8000f8220ff */
[----:B------:R-:W-:Y:S02]  /*44a0*/  IADD3 R10, P0, PT, R10, 0x3008, RZ ;  /* 0x000030080a0a7810 */ /* 0x000fe40007f1e0ff */
[----:B------:R-:W-:-:S05]  /*44b0*/  LEA.HI.X R11, R3, UR7, R2, 0x4, P1 ;  /* 0x00000007030b7c11 */ /* 0x000fca00088f2402 */
[----:B------:R-:W-:-:S07]  /*44c0*/  IMAD.X R11, RZ, RZ, R11, P0 ;  /* 0x000000ffff0b7224 */ /* 0x000fce00000e060b */
.L_x_324:
[----:B------:R-:W2:Y:S04]  /*44d0*/  LDG.E.CONSTANT R17, desc[UR10][R10.64+-0x3008] ;  /* 0xffcff80a0a117981 */ /* 0x000ea8000c1e9900 */
[----:B------:R-:W3:Y:S04]  /*44e0*/  LDG.E.64.CONSTANT R14, desc[UR10][R10.64+-0x3000] ;  /* 0xffd0000a0a0e7981 */ /* 0x000ee8000c1e9b00 */
[----:B------:R0:W5:Y:S04]  /*44f0*/  LDG.E.CONSTANT R23, desc[UR10][R10.64+-0x2008] ;  /* 0xffdff80a0a177981 */ /* 0x000168000c1e9900 */
        /* <DEDUP_REMOVED lines=22> */
.L_x_317:
[----:B------:R-:W-:Y:S05]  /*4660*/  BSYNC.RECONVERGENT B2 ;  /* 0x0000000000027941 */ /* 0x000fea0003800200 */
.L_x_316:
        /* <DEDUP_REMOVED lines=17> */
.L_x_319:
[----:B------:R-:W-:Y:S05]  /*4780*/  BSYNC.RECONVERGENT B2 ;  /* 0x0000000000027941 */ /* 0x000fea0003800200 */
.L_x_318:
        /* <DEDUP_REMOVED lines=17> */
.L_x_321:
[----:B------:R-:W-:Y:S05]  /*48a0*/  BSYNC.RECONVERGENT B2 ;  /* 0x0000000000027941 */ /* 0x000fea0003800200 */
.L_x_320:
        /* <DEDUP_REMOVED lines=17> */
.L_x_323:
[----:B------:R-:W-:Y:S05]  /*49c0*/  BSYNC.RECONVERGENT B2 ;  /* 0x0000000000027941 */ /* 0x000fea0003800200 */
.L_x_322:
[----:B------:R-:W-:Y:S01]  /*49d0*/  VIADD R4, R4, 0x400 ;  /* 0x0000040004047836 */ /* 0x000fe20000000000 */
[----:B------:R-:W-:-:S04]  /*49e0*/  IADD3 R10, P1, PT, R10, 0x4000, RZ ;  /* 0x000040000a0a7810 */ /* 0x000fc80007f3e0ff */
[----:B------:R-:W-:Y:S01]  /*49f0*/  ISETP.GE.AND P0, PT, R4, R5, PT ;  /* 0x000000050400720c */ /* 0x000fe20003f06270 */
[----:B------:R-:W-:-:S12]  /*4a00*/  IMAD.X R11, RZ, RZ, R11, P1 ;  /* 0x000000ffff0b7224 */ /* 0x000fd800008e060b */
[----:B------:R-:W-:Y:S05]  /*4a10*/  @!P0 BRA `(.L_x_324) ;  /* 0xfffffff800ac8947 */ /* 0x000fea000383ffff */
.L_x_310:
[----:B------:R-:W-:Y:S05]  /*4a20*/  BSYNC.RECONVERGENT B1 ;  /* 0x0000000000017941 */ /* 0x000fea0003800200 */
.L_x_309:
[----:B------:R-:W0:Y:S01]  /*4a30*/  S2R R2, SR_LANEID ;  /* 0x0000000000027919 */ /* 0x000e220000000000 */
[----:B------:R-:W-:Y:S01]  /*4a40*/  BSSY.RECONVERGENT B1, `(.L_x_325) ;  /* 0x000001e000017945 */ /* 0x000fe20003800200 */
[----:B------:R-:W-:Y:S01]  /*4a50*/  IMAD.MOV.U32 R6, RZ, RZ, R8 ;  /* 0x000000ffff067224 */ /* 0x000fe200078e0008 */
[----:B------:R1:W2:Y:S01]  /*4a60*/  SHFL.DOWN PT, R3, R26, 0x1, 0x1f ;  /* 0x08201f001a037f89 */ /* 0x0002a200000e0000 */
[----:B------:R-:W-:-:S03]  /*4a70*/  IMAD.MOV.U32 R7, RZ, RZ, R9 ;  /* 0x000000ffff077224 */ /* 0x000fc600078e0009 */
[----:B------:R1:W3:Y:S04]  /*4a80*/  SHFL.DOWN PT, R5, R8, 0x1, 0x1f ;  /* 0x08201f0008057f89 */ /* 0x0002e800000e0000 */
[----:B------:R1:W4:Y:S01]  /*4a90*/  SHFL.DOWN PT, R4, R9, 0x1, 0x1f ;  /* 0x08201f0009047f89 */ /* 0x00032200000e0000 */
[C---:B0-----:R-:W-:Y:S02]  /*4aa0*/  ISETP.GT.AND P0, PT, R2.reuse, 0x1e, PT ;  /* 0x0000001e0200780c */ /* 0x041fe40003f04270 */
[C---:B------:R-:W-:Y:S02]  /*4ab0*/  ISETP.GT.AND P1, PT, R2.reuse, 0x1d, PT ;  /* 0x0000001d0200780c */ /* 0x040fe40003f24270 */
[C---:B------:R-:W-:Y:S02]  /*4ac0*/  ISETP.GT.AND P5, PT, R2.reuse, 0x1b, PT ;  /* 0x0000001b0200780c */ /* 0x040fe40003fa4270 */
[----:B------:R-:W-:-:S02]  /*4ad0*/  ISETP.GT.AND P4, PT, R2, 0x17, PT ;  /* 0x000000170200780c */ /* 0x000fc40003f84270 */
[C---:B------:R-:W-:Y:S02]  /*4ae0*/  ISETP.GT.AND P3, PT, R2.reuse, 0xf, PT ;  /* 0x0000000f0200780c */ /* 0x040fe40003f64270 */
[----:B------:R-:W-:Y:S01]  /*4af0*/  ISETP.NE.AND P2, PT, R2, RZ, PT ;  /* 0x000000ff0200720c */ /* 0x000fe20003f45270 */
[----:B------:R-:W-:Y:S02]  /*4b00*/  IMAD.MOV.U32 R2, RZ, RZ, R26 ;  /* 0x000000ffff027224 */ /* 0x000fe400078e001a */
[----:B-1234-:R-:W-:Y:S10]  /*4b10*/  @P0 BRA `(.L_x_326) ;  /* 0x0000000000400947 */ /* 0x01eff40003800000 */
        /* <DEDUP_REMOVED lines=9> */
[----:B------:R-:W-:-:S04]  /*4bb0*/  @P6 ISETP.GE.U32.AND P0, PT, R8, R5, PT ;  /* 0x000000050800620c */ /* 0x000fc80003f06070 */
[----:B------:R-:W-:-:S04]  /*4bc0*/  @P6 ISETP.GE.AND.EX P0, PT, R9, R4, PT, P0 ;  /* 0x000000040900620c */ /* 0x000fc80003f06300 */
[----:B------:R-:W-:Y:S02]  /*4bd0*/  @P6 SEL R2, R26, R3, !P0 ;  /* 0x000000031a026207 */ /* 0x000fe40004000000 */
[----:B------:R-:W-:-:S04]  /*4be0*/  @P6 ISETP.LT.U32.AND P0, PT, R8, R5, PT ;  /* 0x000000050800620c */ /* 0x000fc80003f01070 */
[----:B------:R-:W-:-:S04]  /*4bf0*/  @P6 ISETP.LT.AND.EX P0, PT, R9, R4, PT, P0 ;  /* 0x000000040900620c */ /* 0x000fc80003f01300 */
[----:B------:R-:W-:Y:S02]  /*4c00*/  @P6 SEL R6, R8, R5, P0 ;  /* 0x0000000508066207 */ /* 0x000fe40000000000 */
[----:B------:R-:W-:-:S07]  /*4c10*/  @P6 SEL R7, R9, R4, P0 ;  /* 0x0000000409076207 */ /* 0x000fce0000000000 */
.L_x_326:
[----:B------:R-:W-:Y:S05]  /*4c20*/  BSYNC.RECONVERGENT B1 ;  /* 0x0000000000017941 */ /* 0x000fea0003800200 */
.L_x_325:
[----:B------:R0:W1:Y:S01]  /*4c30*/  SHFL.DOWN PT, R9, R2, 0x2, 0x1f ;  /* 0x08401f0002097f89 */ /* 0x00006200000e0000 */
[----:B------:R-:W-:Y:S01]  /*4c40*/  BSSY.RECONVERGENT B1, `(.L_x_327) ;  /* 0x0000017000017945 */ /* 0x000fe20003800200 */
[----:B------:R-:W-:Y:S02]  /*4c50*/  IMAD.MOV.U32 R3, RZ, RZ, R2 ;  /* 0x000000ffff037224 */ /* 0x000fe400078e0002 */
[----:B------:R0:W2:Y:S01]  /*4c60*/  SHFL.DOWN PT, R11, R6, 0x2, 0x1f ;  /* 0x08401f00060b7f89 */ /* 0x0000a200000e0000 */
[----:B------:R-:W-:Y:S02]  /*4c70*/  IMAD.MOV.U32 R4, RZ, RZ, R6 ;  /* 0x000000ffff047224 */ /* 0x000fe400078e0006 */
[----:B------:R-:W-:Y:S01]  /*4c80*/  IMAD.MOV.U32 R5, RZ, RZ, R7 ;  /* 0x000000ffff057224 */ /* 0x000fe200078e0007 */
[----:B------:R0:W3:Y:S01]  /*4c90*/  SHFL.DOWN PT, R8, R7, 0x2, 0x1f ;  /* 0x08401f0007087f89 */ /* 0x0000e200000e0000 */
[----:B------:R-:W-:Y:S05]  /*4ca0*/  @P1 BRA `(.L_x_328) ;  /* 0x0000000000401947 */ /* 0x000fea0003800000 */
[----:B-1----:R-:W-:Y:S01]  /*4cb0*/  ISETP.GE.AND P0, PT, R2, R9, PT ;  /* 0x000000090200720c */ /* 0x002fe20003f06270 */
[----:B------:R-:W-:Y:S02]  /*4cc0*/  IMAD.MOV.U32 R3, RZ, RZ, R9 ;  /* 0x000000ffff037224 */ /* 0x000fe400078e0009 */
[----:B--2---:R-:W-:Y:S02]  /*4cd0*/  IMAD.MOV.U32 R4, RZ, RZ, R11 ;  /* 0x000000ffff047224 */ /* 0x004fe400078e000b */
        /* <DEDUP_REMOVED lines=13> */
.L_x_328:
[----:B------:R-:W-:Y:S05]  /*4db0*/  BSYNC.RECONVERGENT B1 ;  /* 0x0000000000017941 */ /* 0x000fea0003800200 */
.L_x_327:
[----:B---3--:R3:W4:Y:S01]  /*4dc0*/  SHFL.DOWN PT, R8, R3, 0x4, 0x1f ;  /* 0x08801f0003087f89 */ /* 0x00872200000e0000 */
[----:B------:R-:W-:Y:S01]  /*4dd0*/  BSSY.RECONVERGENT B1, `(.L_x_329) ;  /* 0x0000017000017945 */ /* 0x000fe20003800200 */
[----:B0-----:R-:W-:Y:S02]  /*4de0*/  IMAD.MOV.U32 R2, RZ, RZ, R3 ;  /* 0x000000ffff027224 */ /* 0x001fe400078e0003 */
[----:B-1----:R3:W0:Y:S01]  /*4df0*/  SHFL.DOWN PT, R9, R4, 0x4, 0x1f ;  /* 0x08801f0004097f89 */ /* 0x00262200000e0000 */
[----:B------:R-:W-:Y:S02]  /*4e00*/  IMAD.MOV.U32 R6, RZ, RZ, R4 ;  /* 0x000000ffff067224 */ /* 0x000fe400078e0004 */
[----:B------:R-:W-:Y:S01]  /*4e10*/  IMAD.MOV.U32 R7, RZ, RZ, R5 ;  /* 0x000000ffff077224 */ /* 0x000fe200078e0005 */
[----:B------:R3:W1:Y:S01]  /*4e20*/  SHFL.DOWN PT, R10, R5, 0x4, 0x1f ;  /* 0x08801f00050a7f89 */ /* 0x00066200000e0000 */
[----:B------:R-:W-:Y:S05]  /*4e30*/  @P5 BRA `(.L_x_330) ;  /* 0x0000000000405947 */ /* 0x000fea0003800000 */
[----:B----4-:R-:W-:Y:S01]  /*4e40*/  ISETP.GE.AND P0, PT, R3, R8, PT ;  /* 0x000000080300720c */ /* 0x010fe20003f06270 */
[----:B------:R-:W-:Y:S02]  /*4e50*/  IMAD.MOV.U32 R2, RZ, RZ, R8 ;  /* 0x000000ffff027224 */ /* 0x000fe400078e0008 */
[----:B0-----:R-:W-:Y:S02]  /*4e60*/  IMAD.MOV.U32 R6, RZ, RZ, R9 ;  /* 0x000000ffff067224 */ /* 0x001fe400078e0009 */
[----:B-1----:R-:W-:-:S08]  /*4e70*/  IMAD.MOV.U32 R7, RZ, RZ, R10 ;  /* 0x000000ffff077224 */ /* 0x002fd000078e000a */
        /* <DEDUP_REMOVED lines=12> */
.L_x_330:
[----:B------:R-:W-:Y:S05]  /*4f40*/  BSYNC.RECONVERGENT B1 ;  /* 0x0000000000017941 */ /* 0x000fea0003800200 */
.L_x_329:
[----:B0-----:R0:W0:Y:S01]  /*4f50*/  SHFL.DOWN PT, R9, R2, 0x8, 0x1f ;  /* 0x09001f0002097f89 */ /* 0x00102200000e0000 */
[----:B------:R-:W-:Y:S01]  /*4f60*/  BSSY.RECONVERGENT B1, `(.L_x_331) ;  /* 0x0000017000017945 */ /* 0x000fe20003800200 */
[----:B---3--:R-:W-:Y:S02]  /*4f70*/  IMAD.MOV.U32 R3, RZ, RZ, R2 ;  /* 0x000000ffff037224 */ /* 0x008fe400078e0002 */
[----:B--2---:R2:W3:Y:S01]  /*4f80*/  SHFL.DOWN PT, R11, R6, 0x8, 0x1f ;  /* 0x09001f00060b7f89 */ /* 0x0044e200000e0000 */
[----:B------:R-:W-:Y:S02]  /*4f90*/  IMAD.MOV.U32 R4, RZ, RZ, R6 ;  /* 0x000000ffff047224 */ /* 0x000fe400078e0006 */
[----:B------:R-:W-:Y:S01]  /*4fa0*/  IMAD.MOV.U32 R5, RZ, RZ, R7 ;  /* 0x000000ffff057224 */ /* 0x000fe200078e0007 */
[----:B----4-:R2:W4:Y:S01]  /*4fb0*/  SHFL.DOWN PT, R8, R7, 0x8, 0x1f ;  /* 0x09001f0007087f89 */ /* 0x01052200000e0000 */
[----:B------:R-:W-:Y:S05]  /*4fc0*/  @P4 BRA `(.L_x_332) ;  /* 0x0000000000404947 */ /* 0x000fea0003800000 */
[----:B0-----:R-:W-:Y:S01]  /*4fd0*/  ISETP.GE.AND P0, PT, R2, R9, PT ;  /* 0x000000090200720c */ /* 0x001fe20003f06270 */
[----:B------:R-:W-:Y:S02]  /*4fe0*/  IMAD.MOV.U32 R3, RZ, RZ, R9 ;  /* 0x000000ffff037224 */ /* 0x000fe400078e0009 */
[----:B---3--:R-:W-:Y:S02]  /*4ff0*/  IMAD.MOV.U32 R4, RZ, RZ, R11 ;  /* 0x000000ffff047224 */ /* 0x008fe400078e000b */
[----:B----4-:R-:W-:-:S08]  /*5000*/  IMAD.MOV.U32 R5, RZ, RZ, R8 ;  /* 0x000000ffff057224 */ /* 0x010fd000078e0008 */
        /* <DEDUP_REMOVED lines=12> */
.L_x_332:
[----:B------:R-:W-:Y:S05]  /*50d0*/  BSYNC.RECONVERGENT B1 ;  /* 0x0000000000017941 */ /* 0x000fea0003800200 */
.L_x_331:
[----:B0-----:R0:W0:Y:S01]  /*50e0*/  SHFL.DOWN PT, R2, R3, 0x10, 0x1f ;  /* 0x0a001f0003027f89 */ /* 0x00102200000e0000 */
[----:B------:R-:W-:Y:S01]  /*50f0*/  BSSY.RECONVERGENT B1, `(.L_x_333) ;  /* 0x0000017000017945 */ /* 0x000fe20003800200 */
[----:B----4-:R-:W-:Y:S02]  /*5100*/  IMAD.MOV.U32 R8, RZ, RZ, R3 ;  /* 0x000000ffff087224 */ /* 0x010fe400078e0003 */
[----:B------:R4:W0:Y:S01]  /*5110*/  SHFL.DOWN PT, R9, R4, 0x10, 0x1f ;  /* 0x0a001f0004097f89 */ /* 0x00082200000e0000 */
[----:B--2---:R-:W-:Y:S02]  /*5120*/  IMAD.MOV.U32 R7, RZ, RZ, R4 ;  /* 0x000000ffff077224 */ /* 0x004fe400078e0004 */
[----:B------:R-:W-:Y:S01]  /*5130*/  IMAD.MOV.U32 R6, RZ, RZ, R5 ;  /* 0x000000ffff067224 */ /* 0x000fe200078e0005 */
[----:B-1----:R4:W1:Y:S01]  /*5140*/  SHFL.DOWN PT, R10, R5, 0x10, 0x1f ;  /* 0x0a001f00050a7f89 */ /* 0x00286200000e0000 */
[----:B------:R-:W-:Y:S05]  /*5150*/  @P3 BRA `(.L_x_334) ;  /* 0x0000000000403947 */ /* 0x000fea0003800000 */
[----:B0-----:R-:W-:Y:S01]  /*5160*/  ISETP.GE.AND P0, PT, R3, R2, PT ;  /* 0x000000020300720c */ /* 0x001fe20003f06270 */
[----:B------:R-:W-:Y:S02]  /*5170*/  IMAD.MOV.U32 R8, RZ, RZ, R2 ;  /* 0x000000ffff087224 */ /* 0x000fe400078e0002 */
[----:B------:R-:W-:Y:S02]  /*5180*/  IMAD.MOV.U32 R7, RZ, RZ, R9 ;  /* 0x000000ffff077224 */ /* 0x000fe400078e0009 */
        /* <DEDUP_REMOVED lines=13> */
.L_x_334:
[----:B------:R-:W-:Y:S05]  /*5260*/  BSYNC.RECONVERGENT B1 ;  /* 0x0000000000017941 */ /* 0x000fea0003800200 */
.L_x_333:
[----:B------:R-:W-:Y:S04]  /*5270*/  BSSY.RECONVERGENT B1, `(.L_x_335) ;  /* 0x000000c000017945 */ /* 0x000fe80003800200 */
[----:B------:R-:W-:Y:S05]  /*5280*/  @P2 BRA `(.L_x_336) ;  /* 0x0000000000282947 */ /* 0x000fea0003800000 */
[----:B----4-:R-:W2:Y:S01]  /*5290*/  S2R R4, SR_CgaCtaId ;  /* 0x0000000000047919 */ /* 0x010ea20000008800 */
[----:B0-----:R-:W-:Y:S02]  /*52a0*/  MOV R3, 0x400 ;  /* 0x0000040000037802 */ /* 0x001fe40000000f00 */
[----:B------:R-:W-:-:S04]  /*52b0*/  SHF.R.U32.HI R2, RZ, 0x1, R0 ;  /* 0x00000001ff027819 */ /* 0x000fc80000011600 */
[----:B------:R-:W-:Y:S02]  /*52c0*/  LOP3.LUT R2, R2, 0x1f0, RZ, 0xc0, !PT ;  /* 0x000001f002027812 */ /* 0x000fe400078ec0ff */
[----:B--2---:R-:W-:-:S05]  /*52d0*/  LEA R3, R4, R3, 0x18 ;  /* 0x0000000304037211 */ /* 0x004fca00078ec0ff */
[----:B------:R-:W-:Y:S02]  /*52e0*/  IMAD.IADD R5, R2, 0x1, R3 ;  /* 0x0000000102057824 */ /* 0x000fe400078e0203 */
[----:B------:R-:W-:Y:S02]  /*52f0*/  IMAD.MOV.U32 R2, RZ, RZ, R7 ;  /* 0x000000ffff027224 */ /* 0x000fe400078e0007 */
[----:B------:R-:W-:Y:S01]  /*5300*/  IMAD.MOV.U32 R3, RZ, RZ, R6 ;  /* 0x000000ffff037224 */ /* 0x000fe200078e0006 */
[----:B------:R2:W-:Y:S04]  /*5310*/  STS [R5+0x8], R8 ;  /* 0x0000080805007388 */ /* 0x0005e80000000800 */
[----:B------:R2:W-:Y:S02]  /*5320*/  STS.64 [R5+0x10], R2 ;  /* 0x0000100205007388 */ /* 0x0005e40000000a00 */
.L_x_336:
[----:B------:R-:W-:Y:S05]  /*5330*/  BSYNC.RECONVERGENT B1 ;  /* 0x0000000000017941 */ /* 0x000fea0003800200 */
.L_x_335:
        /* <DEDUP_REMOVED lines=8> */
[----:B----4-:R-:W2:Y:S04]  /*53c0*/  LDS.64 R4, [R24+0x20] ;  /* 0x0000200018047984 */ /* 0x010ea80000000a00 */
[----:B------:R4:W1:Y:S04]  /*53d0*/  LDS R18, [R24+0x28] ;  /* 0x0000280018127984 */ /* 0x0008680000000800 */
[----:B------:R4:W1:Y:S01]  /*53e0*/  LDS R16, [R24+0x38] ;  /* 0x0000380018107984 */ /* 0x0008620000000800 */
[----:B0-----:R-:W-:Y:S01]  /*53f0*/  ISETP.GE.AND P0, PT, R8, R3, PT ;  /* 0x000000030800720c */ /* 0x001fe20003f06270 */
[----:B------:R-:W-:-:S02]  /*5400*/  IMAD.MOV.U32 R19, RZ, RZ, R3 ;  /* 0x000000ffff137224 */ /* 0x000fc400078e0003 */
[----:B--2---:R-:W-:Y:S02]  /*5410*/  IMAD.MOV.U32 R21, RZ, RZ, R4 ;  /* 0x000000ffff157224 */ /* 0x004fe400078e0004 */
[----:B------:R-:W-:-:S08]  /*5420*/  IMAD.MOV.U32 R20, RZ, RZ, R5 ;  /* 0x000000ffff147224 */ /* 0x000fd000078e0005 */
[----:B-1--4-:R-:W-:Y:S05]  /*5430*/  @!P0 BRA `(.L_x_338) ;  /* 0x00000000002c8947 */ /* 0x012fea0003800000 */
        /* <DEDUP_REMOVED lines=11> */
.L_x_338:
[----:B------:R-:W-:Y:S05]  /*54f0*/  BSYNC.RECONVERGENT B1 ;  /* 0x0000000000017941 */ /* 0x000fea0003800200 */
.L_x_337:
[----:B------:R-:W0:Y:S01]  /*5500*/  LDS.64 R4, [R24+0x30] ;  /* 0x0000300018047984 */ /* 0x000e220000000a00 */
[----:B------:R-:W-:Y:S01]  /*5510*/  ISETP.GE.AND P0, PT, R19, R18, PT ;  /* 0x000000121300720c */ /* 0x000fe20003f06270 */
[----:B------:R-:W-:Y:S01]  /*5520*/  BSSY.RECONVERGENT B1, `(.L_x_339) ;  /* 0x0000019000017945 */ /* 0x000fe20003800200 */
[----:B------:R-:W-:Y:S01]  /*5530*/  IMAD.MOV.U32 R23, RZ, RZ, R18 ;  /* 0x000000ffff177224 */ /* 0x000fe200078e0012 */
[----:B------:R1:W2:Y:S04]  /*5540*/  LDS R17, [R24+0x48] ;  /* 0x0000480018117984 */ /* 0x0002a80000000800 */
[----:B------:R1:W4:Y:S04]  /*5550*/  LDS R15, [R24+0x58] ;  /* 0x00005800180f7984 */ /* 0x0003280000000800 */
[----:B------:R1:W1:Y:S04]  /*5560*/  LDS R14, [R24+0x68] ;  /* 0x00006800180e7984 */ /* 0x0002680000000800 */
[----:B------:R0:W1:Y:S04]  /*5570*/  LDS R0, [R24+0x78] ;  /* 0x0000780018007984 */ /* 0x0000680000000800 */
[----:B------:R0:W1:Y:S04]  /*5580*/  LDS.64 R6, [R24+0x40] ;  /* 0x0000400018067984 */ /* 0x0000680000000a00 */
[----:B------:R0:W1:Y:S04]  /*5590*/  LDS.64 R8, [R24+0x50] ;  /* 0x0000500018087984 */ /* 0x0000680000000a00 */
[----:B---3--:R3:W1:Y:S04]  /*55a0*/  LDS.64 R10, [R24+0x60] ;  /* 0x00006000180a7984 */ /* 0x0086680000000a00 */
        /* <DEDUP_REMOVED lines=16> */
.L_x_340:
[----:B------:R-:W-:Y:S05]  /*56b0*/  BSYNC.RECONVERGENT B1 ;  /* 0x0000000000017941 */ /* 0x000fea0003800200 */
.L_x_339:
        /* <DEDUP_REMOVED lines=17> */
.L_x_342:
[----:B------:R-:W-:Y:S05]  /*57d0*/  BSYNC.RECONVERGENT B1 ;  /* 0x0000000000017941 */ /* 0x000fea0003800200 */
.L_x_341:
[----:B--2---:R-:W-:Y:S01]  /*57e0*/  ISETP.GE.AND P0, PT, R4, R17, PT ;  /* 0x000000110400720c */ /* 0x004fe20003f06270 */
        /* <DEDUP_REMOVED lines=16> */
.L_x_344:
[----:B------:R-:W-:Y:S05]  /*58f0*/  BSYNC.RECONVERGENT B1 ;  /* 0x0000000000017941 */ /* 0x000fea0003800200 */
.L_x_343:
[----:B----4-:R-:W-:Y:S01]  /*5900*/  ISETP.GE.AND P0, PT, R6, R15, PT ;  /* 0x0000000f0600720c */ /* 0x010fe20003f06270 */
        /* <DEDUP_REMOVED lines=16> */
.L_x_346:
[----:B------:R-:W-:Y:S05]  /*5a10*/  BSYNC.RECONVERGENT B1 ;  /* 0x0000000000017941 */ /* 0x000fea0003800200 */
.L_x_345:
        /* <DEDUP_REMOVED lines=17> */
.L_x_348:
[----:B------:R-:W-:Y:S05]  /*5b30*/  BSYNC.RECONVERGENT B1 ;  /* 0x0000000000017941 */ /* 0x000fea0003800200 */
.L_x_347:
        /* <DEDUP_REMOVED lines=16> */
.L_x_269:
[----:B------:R-:W-:Y:S05]  /*5c40*/  BSYNC.RECONVERGENT B0 ;  /* 0x0000000000007941 */ /* 0x000fea0003800200 */
.L_x_236:
[----:B------:R-:W-:Y:S05]  /*5c50*/  @P1 EXIT ;  /* 0x000000000000194d */ /* 0x000fea0003800000 */
[----:B0-2-4-:R-:W0:Y:S01]  /*5c60*/  LDC.64 R2, c[0x0][0x388] ;  /* 0x0000e200ff027b82 */ /* 0x015e220000000a00 */
[----:B------:R-:W-:-:S04]  /*5c70*/  LOP3.LUT R7, R7, R6, RZ, 0x3c, !PT ;  /* 0x0000000607077212 */ /* 0x000fc800078e3cff */
[----:B------:R-:W-:-:S04]  /*5c80*/  LOP3.LUT R6, R7, R6, RZ, 0x3c, !PT ;  /* 0x0000000607067212 */ /* 0x000fc800078e3cff */
[----:B------:R-:W-:-:S05]  /*5c90*/  LOP3.LUT R7, R7, R6, RZ, 0x3c, !PT ;  /* 0x0000000607077212 */ /* 0x000fca00078e3cff */
[----:B0-----:R-:W-:Y:S04]  /*5ca0*/  STG.E.64 desc[UR10][R2.64+0x8], R6 ;  /* 0x0000080602007986 */ /* 0x001fe8000c101b0a */
[----:B------:R-:W-:Y:S01]  /*5cb0*/  STG.E desc[UR10][R2.64], R8 ;  /* 0x0000000802007986 */ /* 0x000fe2000c10190a */
[----:B------:R-:W-:Y:S05]  /*5cc0*/  EXIT ;  /* 0x000000000000794d */ /* 0x000fea0003800000 */
.L_x_349:
        /* <DEDUP_REMOVED lines=11> */
.L_x_971:


//--------------------- .text._ZN6thrust24THRUST_300001_SM_1000_NS8cuda_cub4core6detail13_kernel_agentINS1_8__reduce10DrainAgentIlEEJN3cub18CUB_300001_SM_10009GridQueueIyEElEEEvDpT0_ --------------------------
	.section	.text._ZN6thrust24THRUST_300001_SM_1000_NS8cuda_cub4core6detail13_kernel_agentINS1_8__reduce10DrainAgentIlEEJN3cub18CUB_300001_SM_10009GridQueueIyEElEEEvDpT0_,"ax",@progbits
	.align	128
        .global         _ZN6thrust24THRUST_300001_SM_1000_NS8cuda_cub4core6detail13_kernel_agentINS1_8__reduce10DrainAgentIlEEJN3cub18CUB_300001_SM_10009GridQueueIyEElEEEvDpT0_
        .type           _ZN6thrust24THRUST_300001_SM_1000_NS8cuda_cub4core6detail13_kernel_agentINS1_8__reduce10DrainAgentIlEEJN3cub18CUB_300001_SM_10009GridQueueIyEElEEEvDpT0_,@function
        .size           _ZN6thrust24THRUST_300001_SM_1000_NS8cuda_cub4core6detail13_kernel_agentINS1_8__reduce10DrainAgentIlEEJN3cub18CUB_300001_SM_10009GridQueueIyEElEEEvDpT0_,(.L_x_972 - _ZN6thrust24THRUST_300001_SM_1000_NS8cuda_cub4core6detail13_kernel_agentINS1_8__reduce10DrainAgentIlEEJN3cub18CUB_300001_SM_10009GridQueueIyEElEEEvDpT0_)
        .other          _ZN6thrust24THRUST_300001_SM_1000_NS8cuda_cub4core6detail13_kernel_agentINS1_8__reduce10DrainAgentIlEEJN3cub18CUB_300001_SM_10009GridQueueIyEElEEEvDpT0_,@"STO_CUDA_ENTRY STV_DEFAULT"
_ZN6thrust24THRUST_300001_SM_1000_NS8cuda_cub4core6detail13_kernel_agentINS1_8__reduce10DrainAgentIlEEJN3cub18CUB_300001_SM_10009GridQueueIyEElEEEvDpT0_:
.text._ZN6thrust24THRUST_300001_SM_1000_NS8cuda_cub4core6detail13_kernel_agentINS1_8__reduce10DrainAgentIlEEJN3cub18CUB_300001_SM_10009GridQueueIyEElEEEvDpT0_:
[----:B------:R-:W-:Y:S08]  /*0000*/  LDC R1, c[0x0][0x37c] ;  /* 0x0000df00ff017b82 */ /* 0x000ff00000000800 */
[----:B------:R-:W0:Y:S01]  /*0010*/  LDC.64 R2, c[0x0][0x380] ;  /* 0x0000e000ff027b82 */ /* 0x000e220000000a00 */
[----:B------:R-:W0:Y:S07]  /*0020*/  LDCU.64 UR4, c[0x0][0x358] ;  /* 0x00006b00ff0477ac */ /* 0x000e2e0008000a00 */
[----:B------:R-:W1:Y:S01]  /*0030*/  LDC.64 R4, c[0x0][0x388] ;  /* 0x0000e200ff047b82 */ /* 0x000e620000000a00 */
[----:B0-----:R-:W-:Y:S04]  /*0040*/  STG.E.64 desc[UR4][R2.64+0x8], RZ ;  /* 0x000008ff02007986 */ /* 0x001fe8000c101b04 */
[----:B-1----:R-:W-:Y:S01]  /*0050*/  STG.E.64 desc[UR4][R2.64], R4 ;  /* 0x0000000402007986 */ /* 0x002fe2000c101b04 */
[----:B------:R-:W-:Y:S05]  /*0060*/  EXIT ;  /* 0x000000000000794d */ /* 0x000fea0003800000 */
.L_x_350:
        /* <DEDUP_REMOVED lines=9> */
.L_x_972:


//--------------------- .text._ZN6thrust24THRUST_300001_SM_1000_NS8cuda_cub4core6detail13_kernel_agentINS1_8__reduce11ReduceAgentINS0_12zip_iteratorIN4cuda3std3__45tupleIJNS0_10device_ptrIiEENS0_17counting_iteratorIlNS0_11use_defaultESF_SF_EEEEEEEPNSB_IJilEEESJ_lNS1_9__extrema9arg_max_fIilNSA_4lessIiEEEEEEJSI_SK_lN3cub18CUB_300001_SM_100013GridEvenShareIlEENSS_9GridQueueIyEESP_EEEvDpT0_ --------------------------
	.section	.text._ZN6thrust24THRUST_300001_SM_1000_NS8cuda_cub4core6detail13_kernel_agentINS1_8__reduce11ReduceAgentINS0_12zip_iteratorIN4cuda3std3__45tupleIJNS0_10device_ptrIiEENS0_17counting_iteratorIlNS0_11use_defaultESF_SF_EEEEEEEPNSB_IJilEEESJ_lNS1_9__extrema9arg_max_fIilNSA_4lessIiEEEEEEJSI_SK_lN3cub18CUB_300001_SM_100013GridEvenShareIlEENSS_9GridQueueIyEESP_EEEvDpT0_,"ax",@progbits
	.align	128
        .global         _ZN6thrust24THRUST_300001_SM_1000_NS8cuda_cub4core6detail13_kernel_agentINS1_8__reduce11ReduceAgentINS0_12zip_iteratorIN4cuda3std3__45tupleIJNS0_10device_ptrIiEENS0_17counting_iteratorIlNS0_11use_defaultESF_SF_EEEEEEEPNSB_IJilEEESJ_lNS1_9__extrema9arg_max_fIilNSA_4lessIiEEEEEEJSI_SK_lN3cub18CUB_300001_SM_100013GridEvenShareIlEENSS_9GridQueueIyEESP_EEEvDpT0_
        .type           _ZN6thrust24THRUST_300001_SM_1000_NS8cuda_cub4core6detail13_kernel_agentINS1_8__reduce11ReduceAgentINS0_12zip_iteratorIN4cuda3std3__45tupleIJNS0_10device_ptrIiEENS0_17counting_iteratorIlNS0_11use_defaultESF_SF_EEEEEEEPNSB_IJilEEESJ_lNS1_9__extrema9arg_max_fIilNSA_4lessIiEEEEEEJSI_SK_lN3cub18CUB_300001_SM_100013GridEvenShareIlEENSS_9GridQueueIyEESP_EEEvDpT0_,@function
        .size           _ZN6thrust24THRUST_300001_SM_1000_NS8cuda_cub4core6detail13_kernel_agentINS1_8__reduce11ReduceAgentINS0_12zip_iteratorIN4cuda3std3__45tupleIJNS0_10device_ptrIiEENS0_17counting_iteratorIlNS0_11use_defaultESF_SF_EEEEEEEPNSB_IJilEEESJ_lNS1_9__extrema9arg_max_fIilNSA_4lessIiEEEEEEJSI_SK_lN3cub18CUB_300001_SM_100013GridEvenShareIlEENSS_9GridQueueIyEESP_EEEvDpT0_,(.L_x_973 - _ZN6thrust24THRUST_300001_SM_1000_NS8cuda_cub4core6detail13_kernel_agentINS1_8__reduce11ReduceAgentINS0_12zip_iteratorIN4cuda3std3__45tupleIJNS0_10device_ptrIiEENS0_17counting_iteratorIlNS0_11use_defaultESF_SF_EEEEEEEPNSB_IJilEEESJ_lNS1_9__extrema9arg_max_fIilNSA_4lessIiEEEEEEJSI_SK_lN3cub18CUB_300001_SM_100013GridEvenShareIlEENSS_9GridQueueIyEESP_EEEvDpT0_)
        .other          _ZN6thrust24THRUST_300001_SM_1000_NS8cuda_cub4core6detail13_kernel_agentINS1_8__reduce11ReduceAgentINS0_12zip_iteratorIN4cuda3std3__45tupleIJNS0_10device_ptrIiEENS0_17counting_iteratorIlNS0_11use_defaultESF_SF_EEEEEEEPNSB_IJilEEESJ_lNS1_9__extrema9arg_max_fIilNSA_4lessIiEEEEEEJSI_SK_lN3cub18CUB_300001_SM_100013GridEvenShareIlEENSS_9GridQueueIyEESP_EEEvDpT0_,@"STO_CUDA_ENTRY STV_DEFAULT"
_ZN6thrust24THRUST_300001_SM_1000_NS8cuda_cub4core6detail13_kernel_agentINS1_8__reduce11ReduceAgentINS0_12zip_iteratorIN4cuda3std3__45tupleIJNS0_10device_ptrIiEENS0_17counting_iteratorIlNS0_11use_defaultESF_SF_EEEEEEEPNSB_IJilEEESJ_lNS1_9__extrema9arg_max_fIilNSA_4lessIiEEEEEEJSI_SK_lN3cub18CUB_300001_SM_100013GridEvenShareIlEENSS_9GridQueueIyEESP_EEEvDpT0_:
.text._ZN6thrust24THRUST_300001_SM_1000_NS8cuda_cub4core6detail13_kernel_agentINS1_8__reduce11ReduceAgentINS0_12zip_iteratorIN4cuda3std3__45tupleIJNS0_10device_ptrIiEENS0_17counting_iteratorIlNS0_11use_defaultESF_SF_EEEEEEEPNSB_IJilEEESJ_lNS1_9__extrema9arg_max_fIilNSA_4lessIiEEEEEEJSI_SK_lN3cub18CUB_300001_SM_100013GridEvenShareIlEENSS_9GridQueueIyEESP_EEEvDpT0_:
[----:B------:R-:W-:Y:S01]  /*0000*/  LDC R1, c[0x0][0x37c] ;  /* 0x0000df00ff017b82 */ /* 0x000fe20000000800 */
[----:B------:R-:W0:Y:S01]  /*0010*/  S2R R0, SR_CTAID.X ;  /* 0x0000000000007919 */ /* 0x000e220000002500 */
[----:B------:R-:W1:Y:S01]  /*0020*/  LDCU.64 UR4, c[0x0][0x398] ;  /* 0x00007300ff0477ac */ /* 0x000e620008000a00 */
[----:B------:R-:W-:Y:S01]  /*0030*/  BSSY.RECONVERGENT B0, `(.L_x_351) ;  /* 0x00005a5000007945 */ /* 0x000fe20003800200 */
[----:B------:R-:W2:Y:S01]  /*0040*/  LDCU UR6, c[0x0][0x370] ;  /* 0x00006e00ff0677ac */ /* 0x000ea20008000800 */
[----:B------:R-:W3:Y:S01]  /*0050*/  LDCU.64 UR10, c[0x0][0x358] ;  /* 0x00006b00ff0a77ac */ /* 0x000ee20008000a00 */
[----:B-1----:R-:W-:Y:S02]  /*0060*/  IMAD.U32 R7, RZ, RZ, UR4 ;  /* 0x00000004ff077e24 */ /* 0x002fe4000f8e00ff */
[----:B------:R-:W-:Y:S01]  /*0070*/  IMAD.U32 R18, RZ, RZ, UR5 ;  /* 0x00000005ff127e24 */ /* 0x000fe2000f8e00ff */
[----:B--2---:R-:W-:Y:S01]  /*0080*/  UIMAD UR6, UR6, 0x500, URZ ;  /* 0x00000500060678a4 */ /* 0x004fe2000f8e02ff */
[----:B0-----:R-:W-:-:S05]  /*0090*/  IMAD R6, R0, 0x500, RZ ;  /* 0x0000050000067824 */ /* 0x001fca00078e02ff */
[----:B------:R-:W-:-:S04]  /*00a0*/  IADD3 R2, P1, PT, R6, 0x500, RZ ;  /* 0x0000050006027810 */ /* 0x000fc80007f3e0ff */
[----:B------:R-:W-:Y:S01]  /*00b0*/  ISETP.GT.U32.AND P0, PT, R2, R7, PT ;  /* 0x000000070200720c */ /* 0x000fe20003f04070 */
[----:B------:R-:W-:-:S05]  /*00c0*/  IMAD.X R3, RZ, RZ, RZ, P1 ;  /* 0x000000ffff037224 */ /* 0x000fca00008e06ff */
[----:B------:R-:W-:-:S13]  /*00d0*/  ISETP.GT.AND.EX P0, PT, R3, R18, PT, P0 ;  /* 0x000000120300720c */ /* 0x000fda0003f04300 */
[----:B---3--:R-:W-:Y:S05]  /*00e0*/  @!P0 BRA `(.L_x_352) ;  /* 0x0000003000d48947 */ /* 0x008fea0003800000 */
[----:B------:R-:W0:Y:S01]  /*00f0*/  S2R R9, SR_TID.X ;  /* 0x0000000000097919 */ /* 0x000e220000002100 */
[----:B------:R-:W-:Y:S01]  /*0100*/  IMAD.IADD R10, R7, 0x1, -R6 ;  /* 0x00000001070a7824 */ /* 0x000fe200078e0a06 */
[----:B------:R-:W-:Y:S01]  /*0110*/  BSSY.RECONVERGENT B1, `(.L_x_353) ;  /* 0x0000010000017945 */ /* 0x000fe20003800200 */
[----:B------:R-:W-:Y:S02]  /*0120*/  IMAD.MOV.U32 R12, RZ, RZ, RZ ;  /* 0x000000ffff0c7224 */ /* 0x000fe400078e00ff */
[----:B------:R-:W-:Y:S02]  /*0130*/  IMAD.MOV.U32 R11, RZ, RZ, RZ ;  /* 0x000000ffff0b7224 */ /* 0x000fe400078e00ff */
[----:B------:R-:W-:Y:S01]  /*0140*/  IMAD.MOV.U32 R8, RZ, RZ, RZ ;  /* 0x000000ffff087224 */ /* 0x000fe200078e00ff */
[----:B0-----:R-:W-:Y:S01]  /*0150*/  ISETP.GE.AND P0, PT, R9, R10, PT ;  /* 0x0000000a0900720c */ /* 0x001fe20003f06270 */
[----:B------:R-:W-:-:S12]  /*0160*/  IMAD.MOV.U32 R13, RZ, RZ, R9 ;  /* 0x000000ffff0d7224 */ /* 0x000fd800078e0009 */
[----:B------:R-:W-:Y:S05]  /*0170*/  @P0 BRA `(.L_x_354) ;  /* 0x0000000000240947 */ /* 0x000fea0003800000 */
[----:B------:R-:W0:Y:S01]  /*0180*/  LDCU.128 UR4, c[0x0][0x380] ;  /* 0x00007000ff0477ac */ /* 0x000e220008000c00 */
[----:B------:R-:W-:-:S05]  /*0190*/  IADD3 R11, P0, PT, R6, R9, RZ ;  /* 0x00000009060b7210 */ /* 0x000fca0007f1e0ff */
[----:B------:R-:W-:Y:S01]  /*01a0*/  IMAD.X R8, RZ, RZ, RZ, P0 ;  /* 0x000000ffff087224 */ /* 0x000fe200000e06ff */
[----:B0-----:R-:W-:-:S04]  /*01b0*/  LEA R2, P1, R11, UR4, 0x2 ;  /* 0x000000040b027c11 */ /* 0x001fc8000f8210ff */
[----:B------:R-:W-:-:S05]  /*01c0*/  LEA.HI.X R3, R11, UR5, R8, 0x2, P1 ;  /* 0x000000050b037c11 */ /* 0x000fca00088f1408 */
[----:B------:R0:W5:Y:S01]  /*01d0*/  LDG.E R12, desc[UR10][R2.64] ;  /* 0x0000000a020c7981 */ /* 0x000162000c1e1900 */
[----:B------:R-:W-:Y:S01]  /*01e0*/  IADD3 R11, P0, PT, R11, UR6, RZ ;  /* 0x000000060b0b7c10 */ /* 0x000fe2000ff1e0ff */
[----:B------:R-:W-:-:S03]  /*01f0*/  VIADD R13, R9, 0x100 ;  /* 0x00000100090d7836 */ /* 0x000fc60000000000 */
[----:B------:R-:W-:-:S09]  /*0200*/  IADD3.X R8, PT, PT, R8, UR7, RZ, P0, !PT ;  /* 0x0000000708087c10 */ /* 0x000fd200087fe4ff */
.L_x_354:
[----:B------:R-:W-:Y:S05]  /*0210*/  BSYNC.RECONVERGENT B1 ;  /* 0x0000000000017941 */ /* 0x000fea0003800200 */
.L_x_353:
[----:B------:R-:W-:Y:S01]  /*0220*/  ISETP.GE.AND P0, PT, R13, R10, PT ;  /* 0x0000000a0d00720c */ /* 0x000fe20003f06270 */
[----:B------:R-:W-:-:S12]  /*0230*/  BSSY.RECONVERGENT B1, `(.L_x_355) ;  /* 0x0000099000017945 */ /* 0x000fd80003800200 */
[----:B------:R-:W-:Y:S05]  /*0240*/  @P0 BRA `(.L_x_356) ;  /* 0x00000008005c0947 */ /* 0x000fea0003800000 */
[----:B0-----:R-:W-:Y:S01]  /*0250*/  LOP3.LUT R2, RZ, R13, RZ, 0x33, !PT ;  /* 0x0000000dff027212 */ /* 0x001fe200078e33ff */
[----:B------:R-:W-:Y:S03]  /*0260*/  BSSY.RECONVERGENT B2, `(.L_x_357) ;  /* 0x000002e000027945 */ /* 0x000fe60003800200 */
[----:B------:R-:W-:-:S04]  /*0270*/  IADD3 R15, PT, PT, -R6, R7, R2 ;  /* 0x00000007060f7210 */ /* 0x000fc80007ffe102 */
[----:B------:R-:W-:-:S04]  /*0280*/  LOP3.LUT R2, R15, 0x300, RZ, 0xc0, !PT ;  /* 0x000003000f027812 */ /* 0x000fc800078ec0ff */
[----:B------:R-:W-:-:S13]  /*0290*/  ISETP.NE.AND P0, PT, R2, 0x300, PT ;  /* 0x000003000200780c */ /* 0x000fda0003f05270 */
[----:B------:R-:W-:Y:S05]  /*02a0*/  @!P0 BRA `(.L_x_358) ;  /* 0x0000000000a48947 */ /* 0x000fea0003800000 */
[----:B------:R-:W0:Y:S01]  /*02b0*/  LDCU.128 UR4, c[0x0][0x380] ;  /* 0x00007000ff0477ac */ /* 0x000e220008000c00 */
[----:B------:R-:W-:Y:S02]  /*02c0*/  IADD3 R3, P0, PT, R6, R13, RZ ;  /* 0x0000000d06037210 */ /* 0x000fe40007f1e0ff */
[----:B------:R-:W-:-:S03]  /*02d0*/  LEA.HI R2, R15, 0x1, RZ, 0x18 ;  /* 0x000000010f027811 */ /* 0x000fc600078fc0ff */
[----:B------:R-:W-:Y:S01]  /*02e0*/  IMAD.X R14, RZ, RZ, RZ, P0 ;  /* 0x000000ffff0e7224 */ /* 0x000fe200000e06ff */
[----:B------:R-:W-:-:S05]  /*02f0*/  LOP3.LUT R2, R2, 0x3, RZ, 0xc0, !PT ;  /* 0x0000000302027812 */ /* 0x000fca00078ec0ff */
[----:B------:R-:W-:Y:S01]  /*0300*/  IMAD.MOV R4, RZ, RZ, -R2 ;  /* 0x000000ffff047224 */ /* 0x000fe200078e0a02 */
[C---:B0-----:R-:W-:Y:S02]  /*0310*/  LEA R5, P2, R3.reuse, UR4, 0x2 ;  /* 0x0000000403057c11 */ /* 0x041fe4000f8410ff */
[C---:B------:R-:W-:Y:S02]  /*0320*/  IADD3 R7, P1, PT, R3.reuse, UR6, RZ ;  /* 0x0000000603077c10 */ /* 0x040fe4000ff3e0ff */
[----:B------:R-:W-:Y:S02]  /*0330*/  LEA.HI.X R3, R3, UR5, R14, 0x2, P2 ;  /* 0x0000000503037c11 */ /* 0x000fe400090f140e */
[----:B------:R-:W-:-:S09]  /*0340*/  IADD3.X R14, PT, PT, R14, UR7, RZ, P1, !PT ;  /* 0x000000070e0e7c10 */ /* 0x000fd20008ffe4ff */
.L_x_361:
[----:B------:R-:W-:-:S05]  /*0350*/  IMAD.MOV.U32 R2, RZ, RZ, R5 ;  /* 0x000000ffff027224 */ /* 0x000fca00078e0005 */
[----:B------:R-:W2:Y:S01]  /*0360*/  LDG.E R19, desc[UR10][R2.64] ;  /* 0x0000000a02137981 */ /* 0x000ea2000c1e1900 */
[----:B------:R-:W-:Y:S01]  /*0370*/  VIADD R4, R4, 0x1 ;  /* 0x0000000104047836 */ /* 0x000fe20000000000 */
[----:B------:R-:W-:Y:S01]  /*0380*/  BSSY.RECONVERGENT B3, `(.L_x_359) ;  /* 0x0000016000037945 */ /* 0x000fe20003800200 */
[----:B------:R-:W-:Y:S01]  /*0390*/  IMAD.MOV.U32 R18, RZ, RZ, R11 ;  /* 0x000000ffff127224 */ /* 0x000fe200078e000b */
[----:B------:R-:W-:Y:S01]  /*03a0*/  IADD3 R5, P3, PT, R5, 0x400, RZ ;  /* 0x0000040005057810 */ /* 0x000fe20007f7e0ff */
[----:B------:R-:W-:Y:S01]  /*03b0*/  IMAD.MOV.U32 R17, RZ, RZ, R8 ;  /* 0x000000ffff117224 */ /* 0x000fe200078e0008 */
[----:B------:R-:W-:Y:S01]  /*03c0*/  ISETP.NE.AND P2, PT, R4, RZ, PT ;  /* 0x000000ff0400720c */ /* 0x000fe20003f45270 */
[----:B-----5:R-:W-:Y:S02]  /*03d0*/  IMAD.MOV.U32 R16, RZ, RZ, R12 ;  /* 0x000000ffff107224 */ /* 0x020fe400078e000c */
[----:B------:R-:W-:Y:S02]  /*03e0*/  IMAD.MOV.U32 R11, RZ, RZ, R7 ;  /* 0x000000ffff0b7224 */ /* 0x000fe400078e0007 */
[----:B------:R-:W-:Y:S01]  /*03f0*/  IMAD.MOV.U32 R8, RZ, RZ, R14 ;  /* 0x000000ffff087224 */ /* 0x000fe200078e000e */
[----:B--2---:R-:W-:Y:S01]  /*0400*/  ISETP.GE.AND P0, PT, R12, R19, PT ;  /* 0x000000130c00720c */ /* 0x004fe20003f06270 */
[----:B------:R-:W-:-:S12]  /*0410*/  IMAD.MOV.U32 R12, RZ, RZ, R19 ;  /* 0x000000ffff0c7224 */ /* 0x000fd800078e0013 */
        /* <DEDUP_REMOVED lines=12> */
.L_x_360:
[----:B------:R-:W-:Y:S05]  /*04e0*/  BSYNC.RECONVERGENT B3 ;  /* 0x0000000000037941 */ /* 0x000fea0003800200 */
.L_x_359:
[----:B------:R-:W-:Y:S01]  /*04f0*/  IADD3 R7, P0, PT, R7, 0x100, RZ ;  /* 0x0000010007077810 */ /* 0x000fe20007f1e0ff */
[----:B------:R-:W-:Y:S02]  /*0500*/  VIADD R13, R13, 0x100 ;  /* 0x000001000d0d7836 */ /* 0x000fe40000000000 */
[----:B------:R-:W-:Y:S02]  /*0510*/  IMAD.X R3, RZ, RZ, R3, P3 ;  /* 0x000000ffff037224 */ /* 0x000fe400018e0603 */
[----:B------:R-:W-:Y:S01]  /*0520*/  IMAD.X R14, RZ, RZ, R14, P0 ;  /* 0x000000ffff0e7224 */ /* 0x000fe200000e060e */
[----:B------:R-:W-:Y:S07]  /*0530*/  @P2 BRA `(.L_x_361) ;  /* 0xfffffffc00842947 */ /* 0x000fee000383ffff */
.L_x_358:
[----:B------:R-:W-:Y:S05]  /*0540*/  BSYNC.RECONVERGENT B2 ;  /* 0x0000000000027941 */ /* 0x000fea0003800200 */
.L_x_357:
[----:B------:R-:W-:-:S13]  /*0550*/  ISETP.GE.U32.AND P0, PT, R15, 0x300, PT ;  /* 0x000003000f00780c */ /* 0x000fda0003f06070 */
[----:B------:R-:W-:Y:S05]  /*0560*/  @!P0 BRA `(.L_x_356) ;  /* 0x0000000400948947 */ /* 0x000fea0003800000 */
[----:B------:R-:W0:Y:S01]  /*0570*/  LDC.64 R4, c[0x0][0x380] ;  /* 0x0000e000ff047b82 */ /* 0x000e220000000a00 */
[----:B------:R-:W-:-:S07]  /*0580*/  VIADD R7, R13, 0x200 ;  /* 0x000002000d077836 */ /* 0x000fce0000000000 */
[----:B------:R-:W1:Y:S02]  /*0590*/  LDC.64 R2, c[0x0][0x388] ;  /* 0x0000e200ff027b82 */ /* 0x000e640000000a00 */
.L_x_370:
[----:B------:R-:W-:-:S05]  /*05a0*/  VIADD R13, R7, 0xfffffe00 ;  /* 0xfffffe00070d7836 */ /* 0x000fca0000000000 */
[----:B------:R-:W-:-:S04]  /*05b0*/  IADD3 R19, P0, PT, R6, R13, RZ ;  /* 0x0000000d06137210 */ /* 0x000fc80007f1e0ff */
[----:B------:R-:W-:Y:S02]  /*05c0*/  LEA.HI.X.SX32 R18, R13, RZ, 0x1, P0 ;  /* 0x000000ff0d127211 */ /* 0x000fe400000f0eff */
[----:B0-----:R-:W-:-:S04]  /*05d0*/  LEA R16, P0, R19, R4, 0x2 ;  /* 0x0000000413107211 */ /* 0x001fc800078010ff */
[----:B------:R-:W-:-:S05]  /*05e0*/  LEA.HI.X R17, R19, R5, R18, 0x2, P0 ;  /* 0x0000000513117211 */ /* 0x000fca00000f1412 */
[----:B------:R-:W2:Y:S04]  /*05f0*/  LDG.E R25, desc[UR10][R16.64] ;  /* 0x0000000a10197981 */ /* 0x000ea8000c1e1900 */
[----:B-----5:R0:W5:Y:S04]  /*0600*/  LDG.E R15, desc[UR10][R16.64+0x400] ;  /* 0x0004000a100f7981 */ /* 0x020168000c1e1900 */
[----:B------:R0:W5:Y:S04]  /*0610*/  LDG.E R13, desc[UR10][R16.64+0x800] ;  /* 0x0008000a100d7981 */ /* 0x000168000c1e1900 */
[----:B------:R0:W5:Y:S01]  /*0620*/  LDG.E R14, desc[UR10][R16.64+0xc00] ;  /* 0x000c000a100e7981 */ /* 0x000162000c1e1900 */
[----:B-1----:R-:W-:Y:S01]  /*0630*/  IADD3 R20, P1, PT, R19, R2, RZ ;  /* 0x0000000213147210 */ /* 0x002fe20007f3e0ff */
[----:B------:R-:W-:Y:S01]  /*0640*/  BSSY.RECONVERGENT B2, `(.L_x_362) ;  /* 0x0000013000027945 */ /* 0x000fe20003800200 */
[----:B------:R-:W-:-:S03]  /*0650*/  VIADD R19, R7, 0xffffff00 ;  /* 0xffffff0007137836 */ /* 0x000fc60000000000 */
[----:B------:R-:W-:Y:S02]  /*0660*/  IMAD.X R23, R18, 0x1, R3, P1 ;  /* 0x0000000112177824 */ /* 0x000fe400008e0603 */
[----:B------:R-:W-:Y:S02]  /*0670*/  IMAD.MOV.U32 R21, RZ, RZ, R20 ;  /* 0x000000ffff157224 */ /* 0x000fe400078e0014 */
[----:B------:R-:W-:Y:S01]  /*0680*/  IMAD.MOV.U32 R22, RZ, RZ, R23 ;  /* 0x000000ffff167224 */ /* 0x000fe200078e0017 */
[----:B--2---:R-:W-:Y:S01]  /*0690*/  ISETP.GE.AND P0, PT, R12, R25, PT ;  /* 0x000000190c00720c */ /* 0x004fe20003f06270 */
[----:B------:R-:W-:-:S12]  /*06a0*/  IMAD.MOV.U32 R18, RZ, RZ, R25 ;  /* 0x000000ffff127224 */ /* 0x000fd800078e0019 */
[----:B0-----:R-:W-:Y:S05]  /*06b0*/  @!P0 BRA `(.L_x_363) ;  /* 0x00000000002c8947 */ /* 0x001fea0003800000 */
        /* <DEDUP_REMOVED lines=11> */
.L_x_363:
[----:B------:R-:W-:Y:S05]  /*0770*/  BSYNC.RECONVERGENT B2 ;  /* 0x0000000000027941 */ /* 0x000fea0003800200 */
.L_x_362:
[----:B-----5:R-:W-:Y:S01]  /*0780*/  ISETP.GE.AND P0, PT, R18, R15, PT ;  /* 0x0000000f1200720c */ /* 0x020fe20003f06270 */
[----:B------:R-:W-:Y:S01]  /*0790*/  BSSY.RECONVERGENT B2, `(.L_x_364) ;  /* 0x0000013000027945 */ /* 0x000fe20003800200 */
[----:B------:R-:W-:Y:S02]  /*07a0*/  SHF.R.S32.HI R8, RZ, 0x1f, R19 ;  /* 0x0000001fff087819 */ /* 0x000fe40000011413 */
[----:B------:R-:W-:-:S04]  /*07b0*/  IADD3 R12, P1, P2, R19, R2, R6 ;  /* 0x00000002130c7210 */ /* 0x000fc80007a3e006 */
[----:B------:R-:W-:Y:S01]  /*07c0*/  IADD3.X R11, PT, PT, R8, R3, RZ, P1, P2 ;  /* 0x00000003080b7210 */ /* 0x000fe20000fe44ff */
[----:B------:R-:W-:Y:S02]  /*07d0*/  IMAD.MOV.U32 R19, RZ, RZ, R12 ;  /* 0x000000ffff137224 */ /* 0x000fe400078e000c */
[----:B------:R-:W-:Y:S02]  /*07e0*/  IMAD.MOV.U32 R8, RZ, RZ, R15 ;  /* 0x000000ffff087224 */ /* 0x000fe400078e000f */
[----:B------:R-:W-:Y:S01]  /*07f0*/  IMAD.MOV.U32 R20, RZ, RZ, R11 ;  /* 0x000000ffff147224 */ /* 0x000fe200078e000b */
[----:B------:R-:W-:Y:S06]  /*0800*/  @!P0 BRA `(.L_x_365) ;  /* 0x00000000002c8947 */ /* 0x000fec0003800000 */
        /* <DEDUP_REMOVED lines=11> */
.L_x_365:
[----:B------:R-:W-:Y:S05]  /*08c0*/  BSYNC.RECONVERGENT B2 ;  /* 0x0000000000027941 */ /* 0x000fea0003800200 */
.L_x_364:
[----:B------:R-:W-:Y:S01]  /*08d0*/  ISETP.GE.AND P0, PT, R8, R13, PT ;  /* 0x0000000d0800720c */ /* 0x000fe20003f06270 */
[C---:B------:R-:W-:Y:S01]  /*08e0*/  VIADD R11, R7.reuse, 0x100 ;  /* 0x00000100070b7836 */ /* 0x040fe20000000000 */
[----:B------:R-:W-:Y:S01]  /*08f0*/  SHF.R.S32.HI R12, RZ, 0x1f, R7 ;  /* 0x0000001fff0c7819 */ /* 0x000fe20000011407 */
[----:B------:R-:W-:Y:S01]  /*0900*/  BSSY.RECONVERGENT B2, `(.L_x_366) ;  /* 0x0000014000027945 */ /* 0x000fe20003800200 */
[-CC-:B------:R-:W-:Y:S01]  /*0910*/  IADD3 R18, P1, P4, R7, R2.reuse, R6.reuse ;  /* 0x0000000207127210 */ /* 0x180fe20007c3e006 */
[----:B------:R-:W-:Y:S01]  /*0920*/  IMAD.MOV.U32 R15, RZ, RZ, R13 ;  /* 0x000000ffff0f7224 */ /* 0x000fe200078e000d */
[----:B------:R-:W-:Y:S02]  /*0930*/  IADD3 R23, P2, P3, R11, R2, R6 ;  /* 0x000000020b177210 */ /* 0x000fe40007b5e006 */
[----:B------:R-:W-:Y:S01]  /*0940*/  IADD3.X R21, PT, PT, R12, R3, RZ, P1, P4 ;  /* 0x000000030c157210 */ /* 0x000fe20000fe84ff */
[----:B------:R-:W-:Y:S01]  /*0950*/  IMAD.MOV.U32 R16, RZ, RZ, R18 ;  /* 0x000000ffff107224 */ /* 0x000fe200078e0012 */
[----:B------:R-:W-:-:S03]  /*0960*/  SHF.R.S32.HI R12, RZ, 0x1f, R11 ;  /* 0x0000001fff0c7819 */ /* 0x000fc6000001140b */
        /* <DEDUP_REMOVED lines=13> */
.L_x_367:
[----:B------:R-:W-:Y:S05]  /*0a40*/  BSYNC.RECONVERGENT B2 ;  /* 0x0000000000027941 */ /* 0x000fea0003800200 */
.L_x_366:
[----:B------:R-:W-:Y:S01]  /*0a50*/  ISETP.GE.AND P0, PT, R15, R14, PT ;  /* 0x0000000e0f00720c */ /* 0x000fe20003f06270 */
[----:B------:R-:W-:Y:S01]  /*0a60*/  BSSY.RECONVERGENT B2, `(.L_x_368) ;  /* 0x0000011000027945 */ /* 0x000fe20003800200 */
[----:B------:R-:W-:Y:S01]  /*0a70*/  IADD3.X R18, PT, PT, R12, R3, RZ, P2, P3 ;  /* 0x000000030c127210 */ /* 0x000fe200017e64ff */
[----:B------:R-:W-:Y:S02]  /*0a80*/  IMAD.MOV.U32 R11, RZ, RZ, R23 ;  /* 0x000000ffff0b7224 */ /* 0x000fe400078e0017 */
[----:B------:R-:W-:Y:S02]  /*0a90*/  IMAD.MOV.U32 R12, RZ, RZ, R14 ;  /* 0x000000ffff0c7224 */ /* 0x000fe400078e000e */
[----:B------:R-:W-:-:S06]  /*0aa0*/  IMAD.MOV.U32 R8, RZ, RZ, R18 ;  /* 0x000000ffff087224 */ /* 0x000fcc00078e0012 */
        /* <DEDUP_REMOVED lines=12> */
.L_x_369:
[----:B------:R-:W-:Y:S05]  /*0b70*/  BSYNC.RECONVERGENT B2 ;  /* 0x0000000000027941 */ /* 0x000fea0003800200 */
.L_x_368:
[C---:B------:R-:W-:Y:S02]  /*0b80*/  VIADD R13, R7.reuse, 0x200 ;  /* 0x00000200070d7836 */ /* 0x040fe40000000000 */
[----:B------:R-:W-:-:S03]  /*0b90*/  VIADD R7, R7, 0x400 ;  /* 0x0000040007077836 */ /* 0x000fc60000000000 */
[----:B------:R-:W-:-:S13]  /*0ba0*/  ISETP.GE.AND P0, PT, R13, R10, PT ;  /* 0x0000000a0d00720c */ /* 0x000fda0003f06270 */
[----:B------:R-:W-:Y:S05]  /*0bb0*/  @!P0 BRA `(.L_x_370) ;  /* 0xfffffff800788947 */ /* 0x000fea000383ffff */
.L_x_356:
[----:B------:R-:W-:Y:S05]  /*0bc0*/  BSYNC.RECONVERGENT B1 ;  /* 0x0000000000017941 */ /* 0x000fea0003800200 */
.L_x_355:
[----:B------:R-:W-:-:S13]  /*0bd0*/  ISETP.GE.AND P0, PT, R10, 0x100, PT ;  /* 0x000001000a00780c */ /* 0x000fda0003f06270 */
[----:B------:R-:W-:Y:S05]  /*0be0*/  @!P0 BRA `(.L_x_371) ;  /* 0x00000010008c8947 */ /* 0x000fea0003800000 */
[----:B------:R-:W1:Y:S01]  /*0bf0*/  S2R R10, SR_LANEID ;  /* 0x00000000000a7919 */ /* 0x000e620000000000 */
[----:B------:R-:W-:Y:S01]  /*0c00*/  BSSY.RECONVERGENT B1, `(.L_x_372) ;  /* 0x000001b000017945 */ /* 0x000fe20003800200 */
[----:B------:R-:W-:Y:S01]  /*0c10*/  IMAD.MOV.U32 R6, RZ, RZ, R11 ;  /* 0x000000ffff067224 */ /* 0x000fe200078e000b */
[----:B0----5:R0:W2:Y:S01]  /*0c20*/  SHFL.DOWN PT, R3, R12, 0x1, 0x1f ;  /* 0x08201f000c037f89 */ /* 0x0210a200000e0000 */
[----:B------:R-:W-:Y:S02]  /*0c30*/  IMAD.MOV.U32 R7, RZ, RZ, R8 ;  /* 0x000000ffff077224 */ /* 0x000fe400078e0008 */
[----:B------:R-:W-:Y:S01]  /*0c40*/  IMAD.MOV.U32 R2, RZ, RZ, R12 ;  /* 0x000000ffff027224 */ /* 0x000fe200078e000c */
[----:B------:R0:W3:Y:S04]  /*0c50*/  SHFL.DOWN PT, R4, R11, 0x1, 0x1f ;  /* 0x08201f000b047f89 */ /* 0x0000e800000e0000 */
[----:B------:R0:W4:Y:S01]  /*0c60*/  SHFL.DOWN PT, R5, R8, 0x1, 0x1f ;  /* 0x08201f0008057f89 */ /* 0x00012200000e0000 */
[----:B-1----:R-:W-:-:S02]  /*0c70*/  ISETP.GT.AND P0, PT, R10, 0x1e, PT ;  /* 0x0000001e0a00780c */ /* 0x002fc40003f04270 */
[C---:B------:R-:W-:Y:S02]  /*0c80*/  ISETP.GT.AND P1, PT, R10.reuse, 0x1d, PT ;  /* 0x0000001d0a00780c */ /* 0x040fe40003f24270 */
[----:B------:R-:W-:-:S09]  /*0c90*/  ISETP.GT.AND P3, PT, R10, 0x1b, PT ;  /* 0x0000001b0a00780c */ /* 0x000fd20003f64270 */
[----:B0-234-:R-:W-:Y:S05]  /*0ca0*/  @P0 BRA `(.L_x_373) ;  /* 0x0000000000400947 */ /* 0x01dfea0003800000 */
        /* <DEDUP_REMOVED lines=16> */
.L_x_373:
[----:B------:R-:W-:Y:S05]  /*0db0*/  BSYNC.RECONVERGENT B1 ;  /* 0x0000000000017941 */ /* 0x000fea0003800200 */
.L_x_372:
        /* <DEDUP_REMOVED lines=27> */
.L_x_375:
[----:B------:R-:W-:Y:S05]  /*0f70*/  BSYNC.RECONVERGENT B1 ;  /* 0x0000000000017941 */ /* 0x000fea0003800200 */
.L_x_374:
        /* <DEDUP_REMOVED lines=9> */
[----:B0-----:R-:W-:Y:S02]  /*1010*/  IMAD.MOV.U32 R6, RZ, RZ, R11 ;  /* 0x000000ffff067224 */ /* 0x001fe400078e000b */
[----:B-1----:R-:W-:Y:S02]  /*1020*/  IMAD.MOV.U32 R7, RZ, RZ, R10 ;  /* 0x000000ffff077224 */ /* 0x002fe400078e000a */
        /* <DEDUP_REMOVED lines=13> */
.L_x_377:
[----:B------:R-:W-:Y:S05]  /*1100*/  BSYNC.RECONVERGENT B1 ;  /* 0x0000000000017941 */ /* 0x000fea0003800200 */
.L_x_376:
        /* <DEDUP_REMOVED lines=9> */
[----:B---3--:R-:W-:Y:S02]  /*11a0*/  IMAD.MOV.U32 R4, RZ, RZ, R13 ;  /* 0x000000ffff047224 */ /* 0x008fe400078e000d */
        /* <DEDUP_REMOVED lines=14> */
.L_x_379:
[----:B------:R-:W-:Y:S05]  /*1290*/  BSYNC.RECONVERGENT B1 ;  /* 0x0000000000017941 */ /* 0x000fea0003800200 */
.L_x_378:
[----:B0-----:R0:W0:Y:S01]  /*12a0*/  SHFL.DOWN PT, R2, R3, 0x10, 0x1f ;  /* 0x0a001f0003027f89 */ /* 0x00102200000e0000 */
[----:B------:R-:W-:Y:S01]  /*12b0*/  BSSY.RECONVERGENT B1, `(.L_x_380) ;  /* 0x0000017000017945 */ /* 0x000fe20003800200 */
[----:B--2---:R-:W-:Y:S02]  /*12c0*/  IMAD.MOV.U32 R7, RZ, RZ, R4 ;  /* 0x000000ffff077224 */ /* 0x004fe400078e0004 */
[----:B------:R2:W0:Y:S01]  /*12d0*/  SHFL.DOWN PT, R11, R4, 0x10, 0x1f ;  /* 0x0a001f00040b7f89 */ /* 0x00042200000e0000 */
[----:B----4-:R-:W-:Y:S02]  /*12e0*/  IMAD.MOV.U32 R8, RZ, RZ, R5 ;  /* 0x000000ffff087224 */ /* 0x010fe400078e0005 */
[----:B------:R-:W-:Y:S01]  /*12f0*/  IMAD.MOV.U32 R6, RZ, RZ, R3 ;  /* 0x000000ffff067224 */ /* 0x000fe200078e0003 */
[----:B-1----:R2:W1:Y:S01]  /*1300*/  SHFL.DOWN PT, R10, R5, 0x10, 0x1f ;  /* 0x0a001f00050a7f89 */ /* 0x00246200000e0000 */
[----:B------:R-:W-:Y:S05]  /*1310*/  @P4 BRA `(.L_x_381) ;  /* 0x0000000000404947 */ /* 0x000fea0003800000 */
        /* <DEDUP_REMOVED lines=16> */
.L_x_381:
[----:B------:R-:W-:Y:S05]  /*1420*/  BSYNC.RECONVERGENT B1 ;  /* 0x0000000000017941 */ /* 0x000fea0003800200 */
.L_x_380:
[----:B------:R-:W-:Y:S04]  /*1430*/  BSSY.RECONVERGENT B1, `(.L_x_382) ;  /* 0x000000c000017945 */ /* 0x000fe80003800200 */
[----:B------:R-:W-:Y:S05]  /*1440*/  @P2 BRA `(.L_x_383) ;  /* 0x0000000000282947 */ /* 0x000fea0003800000 */
[----:B--2---:R-:W2:Y:S01]  /*1450*/  S2R R4, SR_CgaCtaId ;  /* 0x0000000000047919 */ /* 0x004ea20000008800 */
        /* <DEDUP_REMOVED lines=9> */
.L_x_383:
[----:B------:R-:W-:Y:S05]  /*14f0*/  BSYNC.RECONVERGENT B1 ;  /* 0x0000000000017941 */ /* 0x000fea0003800200 */
.L_x_382:
[----:B------:R-:W-:Y:S01]  /*1500*/  BAR.SYNC.DEFER_BLOCKING 0x0 ;  /* 0x0000000000007b1d */ /* 0x000fe20000010000 */
[----:B------:R-:W-:-:S13]  /*1510*/  ISETP.NE.AND P2, PT, R9, RZ, PT ;  /* 0x000000ff0900720c */ /* 0x000fda0003f45270 */
[----:B------:R-:W-:Y:S05]  /*1520*/  @P2 BRA `(.L_x_384) ;  /* 0x0000004400542947 */ /* 0x000fea0003800000 */
[----:B0---4-:R-:W0:Y:S01]  /*1530*/  S2R R3, SR_CgaCtaId ;  /* 0x0000000000037919 */ /* 0x011e220000008800 */
[----:B------:R-:W-:Y:S01]  /*1540*/  MOV R2, 0x400 ;  /* 0x0000040000027802 */ /* 0x000fe20000000f00 */
[----:B------:R-:W-:Y:S03]  /*1550*/  BSSY.RECONVERGENT B1, `(.L_x_385) ;  /* 0x0000016000017945 */ /* 0x000fe60003800200 */
[----:B0-----:R-:W-:-:S05]  /*1560*/  LEA R26, R3, R2, 0x18 ;  /* 0x00000002031a7211 */ /* 0x001fca00078ec0ff */
[----:B--2---:R-:W0:Y:S04]  /*1570*/  LDS R5, [R26+0x18] ;  /* 0x000018001a057984 */ /* 0x004e280000000800 */
[----:B------:R2:W4:Y:S04]  /*1580*/  LDS.64 R2, [R26+0x20] ;  /* 0x000020001a027984 */ /* 0x0005280000000a00 */
[----:B------:R2:W1:Y:S04]  /*1590*/  LDS R22, [R26+0x28] ;  /* 0x000028001a167984 */ /* 0x0004680000000800 */
[----:B------:R2:W1:Y:S01]  /*15a0*/  LDS R16, [R26+0x38] ;  /* 0x000038001a107984 */ /* 0x0004620000000800 */
[----:B0-----:R-:W-:Y:S01]  /*15b0*/  ISETP.GE.AND P0, PT, R6, R5, PT ;  /* 0x000000050600720c */ /* 0x001fe20003f06270 */
[----:B------:R-:W-:-:S12]  /*15c0*/  IMAD.MOV.U32 R21, RZ, RZ, R5 ;  /* 0x000000ffff157224 */ /* 0x000fd800078e0005 */
[----:B-12-4-:R-:W-:Y:S05]  /*15d0*/  @!P0 BRA `(.L_x_386) ;  /* 0x0000000000348947 */ /* 0x016fea0003800000 */
        /* <DEDUP_REMOVED lines=13> */
.L_x_386:
[----:B------:R-:W-:Y:S05]  /*16b0*/  BSYNC.RECONVERGENT B1 ;  /* 0x0000000000017941 */ /* 0x000fea0003800200 */
.L_x_385:
        /* <DEDUP_REMOVED lines=21> */
[C---:B------:R-:W-:Y:S02]  /*1810*/  @P3 ISETP.LT.U32.AND P1, PT, R2.reuse, R6, PT ;  /* 0x000000060200320c */ /* 0x040fe40003f21070 */
[CC--:B------:R-:W-:Y:S02]  /*1820*/  @P3 ISETP.GE.AND.EX P0, PT, R3.reuse, R7.reuse, PT, P0 ;  /* 0x000000070300320c */ /* 0x0c0fe40003f06300 */
[----:B------:R-:W-:Y:S02]  /*1830*/  @P3 ISETP.LT.AND.EX P1, PT, R3, R7, PT, P1 ;  /* 0x000000070300320c */ /* 0x000fe40003f21310 */
[----:B------:R-:W-:Y:S02]  /*1840*/  @P3 SEL R23, R21, R22, !P0 ;  /* 0x0000001615173207 */ /* 0x000fe40004000000 */
[----:B------:R-:W-:-:S02]  /*1850*/  @P3 SEL R25, R2, R6, P1 ;  /* 0x0000000602193207 */ /* 0x000fc40000800000 */
[----:B------:R-:W-:-:S07]  /*1860*/  @P3 SEL R24, R3, R7, P1 ;  /* 0x0000000703183207 */ /* 0x000fce0000800000 */
.L_x_388:
[----:B------:R-:W-:Y:S05]  /*1870*/  BSYNC.RECONVERGENT B1 ;  /* 0x0000000000017941 */ /* 0x000fea0003800200 */
.L_x_387:
        /* <DEDUP_REMOVED lines=17> */
.L_x_390:
[----:B------:R-:W-:Y:S05]  /*1990*/  BSYNC.RECONVERGENT B1 ;  /* 0x0000000000017941 */ /* 0x000fea0003800200 */
.L_x_389:
        /* <DEDUP_REMOVED lines=17> */
.L_x_392:
[----:B------:R-:W-:Y:S05]  /*1ab0*/  BSYNC.RECONVERGENT B1 ;  /* 0x0000000000017941 */ /* 0x000fea0003800200 */
.L_x_391:
        /* <DEDUP_REMOVED lines=17> */
.L_x_394:
[----:B------:R-:W-:Y:S05]  /*1bd0*/  BSYNC.RECONVERGENT B1 ;  /* 0x0000000000017941 */ /* 0x000fea0003800200 */
.L_x_393:
        /* <DEDUP_REMOVED lines=17> */
.L_x_396:
[----:B------:R-:W-:Y:S05]  /*1cf0*/  BSYNC.RECONVERGENT B1 ;  /* 0x0000000000017941 */ /* 0x000fea0003800200 */
.L_x_395:
        /* <DEDUP_REMOVED lines=18> */
.L_x_371:
[----:B------:R-:W1:Y:S01]  /*1e20*/  S2R R14, SR_LANEID ;  /* 0x00000000000e7919 */ /* 0x000e620000000000 */
[----:B0-----:R-:W-:Y:S01]  /*1e30*/  LOP3.LUT R2, R9, 0x3e0, RZ, 0xc0, !PT ;  /* 0x000003e009027812 */ /* 0x001fe200078ec0ff */
[----:B------:R-:W-:Y:S01]  /*1e40*/  BSSY.RECONVERGENT B1, `(.L_x_397) ;  /* 0x0000027000017945 */ /* 0x000fe20003800200 */
[----:B------:R-:W-:Y:S02]  /*1e50*/  IMAD.MOV.U32 R16, RZ, RZ, R8 ;  /* 0x000000ffff107224 */ /* 0x000fe400078e0008 */
[----:B------:R-:W-:Y:S01]  /*1e60*/  LOP3.LUT R5, RZ, R2, RZ, 0x33, !PT ;  /* 0x00000002ff057212 */ /* 0x000fe200078e33ff */
[----:B------:R-:W-:-:S05]  /*1e70*/  VIADD R3, R2, 0x20 ;  /* 0x0000002002037836 */ /* 0x000fca0000000000 */
[----:B------:R-:W-:Y:S01]  /*1e80*/  ISETP.GT.AND P0, PT, R3, R10, PT ;  /* 0x0000000a0300720c */ /* 0x000fe20003f04270 */
[----:B------:R-:W-:-:S05]  /*1e90*/  IMAD.IADD R3, R10, 0x1, R5 ;  /* 0x000000010a037824 */ /* 0x000fca00078e0205 */
[----:B------:R-:W-:-:S05]  /*1ea0*/  SEL R3, R3, 0x1f, P0 ;  /* 0x0000001f03037807 */ /* 0x000fca0000000000 */
[----:B-----5:R0:W2:Y:S04]  /*1eb0*/  SHFL.DOWN PT, R5, R12, 0x1, R3 ;  /* 0x082000000c057989 */ /* 0x0200a800000e0003 */
[----:B------:R0:W3:Y:S01]  /*1ec0*/  SHFL.DOWN PT, R7, R8, 0x1, R3 ;  /* 0x0820000008077989 */ /* 0x0000e200000e0003 */
[CC--:B-1----:R-:W-:Y:S01]  /*1ed0*/  ISETP.GE.AND P0, PT, R14.reuse, R3.reuse, PT ;  /* 0x000000030e00720c */ /* 0x0c2fe20003f06270 */
[C---:B------:R-:W-:Y:S01]  /*1ee0*/  VIADD R4, R14.reuse, 0x4 ;  /* 0x000000040e047836 */ /* 0x040fe20000000000 */
[C---:B------:R-:W-:Y:S01]  /*1ef0*/  ISETP.NE.AND P2, PT, R14.reuse, RZ, PT ;  /* 0x000000ff0e00720c */ /* 0x040fe20003f45270 */
[C---:B------:R-:W-:Y:S02]  /*1f00*/  VIADD R2, R14.reuse, 0x2 ;  /* 0x000000020e027836 */ /* 0x040fe40000000000 */
[----:B------:R-:W-:Y:S01]  /*1f10*/  VIADD R6, R14, 0x8 ;  /* 0x000000080e067836 */ /* 0x000fe20000000000 */
[-C--:B------:R-:W-:Y:S01]  /*1f20*/  ISETP.GT.AND P5, PT, R4, R3.reuse, PT ;  /* 0x000000030400720c */ /* 0x080fe20003fa4270 */
[----:B------:R-:W-:Y:S01]  /*1f30*/  VIADD R14, R14, 0x10 ;  /* 0x000000100e0e7836 */ /* 0x000fe20000000000 */
[----:B------:R0:W1:Y:S01]  /*1f40*/  SHFL.DOWN PT, R4, R11, 0x1, R3 ;  /* 0x082000000b047989 */ /* 0x00006200000e0003 */
[-C--:B------:R-:W-:Y:S01]  /*1f50*/  ISETP.GT.AND P1, PT, R2, R3.reuse, PT ;  /* 0x000000030200720c */ /* 0x080fe20003f24270 */
[----:B------:R-:W-:Y:S01]  /*1f60*/  IMAD.MOV.U32 R2, RZ, RZ, R12 ;  /* 0x000000ffff027224 */ /* 0x000fe200078e000c */
[-C--:B------:R-:W-:Y:S01]  /*1f70*/  ISETP.GT.AND P4, PT, R6, R3.reuse, PT ;  /* 0x000000030600720c */ /* 0x080fe20003f84270 */
[----:B------:R-:W-:Y:S01]  /*1f80*/  IMAD.MOV.U32 R6, RZ, RZ, R11 ;  /* 0x000000ffff067224 */ /* 0x000fe200078e000b */
[----:B------:R-:W-:Y:S01]  /*1f90*/  ISETP.GT.AND P3, PT, R14, R3, PT ;  /* 0x000000030e00720c */ /* 0x000fe20003f64270 */
[----:B--2---:R-:W-:-:S12]  /*1fa0*/  @P0 BRA `(.L_x_398) ;  /* 0x0000000000400947 */ /* 0x004fd80003800000 */
[----:B------:R-:W-:Y:S01]  /*1fb0*/  ISETP.GE.AND P0, PT, R12, R5, PT ;  /* 0x000000050c00720c */ /* 0x000fe20003f06270 */
        /* <DEDUP_REMOVED lines=15> */
.L_x_398:
[----:B------:R-:W-:Y:S05]  /*20b0*/  BSYNC.RECONVERGENT B1 ;  /* 0x0000000000017941 */ /* 0x000fea0003800200 */
.L_x_397:
[----:B------:R2:W4:Y:S01]  /*20c0*/  SHFL.DOWN PT, R5, R2, 0x2, R3 ;  /* 0x0840000002057989 */ /* 0x00052200000e0003 */
[----:B------:R-:W-:Y:S01]  /*20d0*/  BSSY.RECONVERGENT B1, `(.L_x_399) ;  /* 0x0000017000017945 */ /* 0x000fe20003800200 */
[----:B-1----:R-:W-:Y:S02]  /*20e0*/  IMAD.MOV.U32 R4, RZ, RZ, R2 ;  /* 0x000000ffff047224 */ /* 0x002fe400078e0002 */
[----:B---3--:R2:W1:Y:S01]  /*20f0*/  SHFL.DOWN PT, R7, R6, 0x2, R3 ;  /* 0x0840000006077989 */ /* 0x00846200000e0003 */
[----:B0-----:R-:W-:Y:S02]  /*2100*/  IMAD.MOV.U32 R12, RZ, RZ, R6 ;  /* 0x000000ffff0c7224 */ /* 0x001fe400078e0006 */
[----:B------:R-:W-:Y:S01]  /*2110*/  IMAD.MOV.U32 R14, RZ, RZ, R16 ;  /* 0x000000ffff0e7224 */ /* 0x000fe200078e0010 */
[----:B------:R2:W0:Y:S01]  /*2120*/  SHFL.DOWN PT, R11, R16, 0x2, R3 ;  /* 0x08400000100b7989 */ /* 0x00042200000e0003 */
[----:B------:R-:W-:Y:S05]  /*2130*/  @P1 BRA `(.L_x_400) ;  /* 0x0000000000401947 */ /* 0x000fea0003800000 */
[----:B----4-:R-:W-:Y:S01]  /*2140*/  ISETP.GE.AND P0, PT, R2, R5, PT ;  /* 0x000000050200720c */ /* 0x010fe20003f06270 */
[----:B------:R-:W-:Y:S02]  /*2150*/  IMAD.MOV.U32 R4, RZ, RZ, R5 ;  /* 0x000000ffff047224 */ /* 0x000fe400078e0005 */
[----:B-1----:R-:W-:Y:S02]  /*2160*/  IMAD.MOV.U32 R12, RZ, RZ, R7 ;  /* 0x000000ffff0c7224 */ /* 0x002fe400078e0007 */
        /* <DEDUP_REMOVED lines=13> */
.L_x_400:
[----:B------:R-:W-:Y:S05]  /*2240*/  BSYNC.RECONVERGENT B1 ;  /* 0x0000000000017941 */ /* 0x000fea0003800200 */
.L_x_399:
[----:B----4-:R3:W4:Y:S01]  /*2250*/  SHFL.DOWN PT, R5, R4, 0x4, R3 ;  /* 0x0880000004057989 */ /* 0x01072200000e0003 */
[----:B------:R-:W-:Y:S01]  /*2260*/  BSSY.RECONVERGENT B1, `(.L_x_401) ;  /* 0x0000017000017945 */ /* 0x000fe20003800200 */
[----:B--2---:R-:W-:Y:S02]  /*2270*/  IMAD.MOV.U32 R2, RZ, RZ, R4 ;  /* 0x000000ffff027224 */ /* 0x004fe400078e0004 */
[----:B-1----:R3:W1:Y:S01]  /*2280*/  SHFL.DOWN PT, R7, R12, 0x4, R3 ;  /* 0x088000000c077989 */ /* 0x00266200000e0003 */
[----:B------:R-:W-:Y:S02]  /*2290*/  IMAD.MOV.U32 R6, RZ, RZ, R12 ;  /* 0x000000ffff067224 */ /* 0x000fe400078e000c */
[----:B------:R-:W-:Y:S01]  /*22a0*/  IMAD.MOV.U32 R8, RZ, RZ, R14 ;  /* 0x000000ffff087224 */ /* 0x000fe200078e000e */
[----:B0-----:R3:W0:Y:S01]  /*22b0*/  SHFL.DOWN PT, R11, R14, 0x4, R3 ;  /* 0x088000000e0b7989 */ /* 0x00162200000e0003 */
        /* <DEDUP_REMOVED lines=17> */
.L_x_402:
[----:B------:R-:W-:Y:S05]  /*23d0*/  BSYNC.RECONVERGENT B1 ;  /* 0x0000000000017941 */ /* 0x000fea0003800200 */
.L_x_401:
[----:B----4-:R2:W4:Y:S01]  /*23e0*/  SHFL.DOWN PT, R5, R2, 0x8, R3 ;  /* 0x0900000002057989 */ /* 0x01052200000e0003 */
[----:B------:R-:W-:Y:S01]  /*23f0*/  BSSY.RECONVERGENT B1, `(.L_x_403) ;  /* 0x0000017000017945 */ /* 0x000fe20003800200 */
[----:B---3--:R-:W-:Y:S02]  /*2400*/  IMAD.MOV.U32 R4, RZ, RZ, R2 ;  /* 0x000000ffff047224 */ /* 0x008fe400078e0002 */
        /* <DEDUP_REMOVED lines=21> */
.L_x_404:
[----:B------:R-:W-:Y:S05]  /*2560*/  BSYNC.RECONVERGENT B1 ;  /* 0x0000000000017941 */ /* 0x000fea0003800200 */
.L_x_403:
[----:B----4-:R3:W4:Y:S01]  /*2570*/  SHFL.DOWN PT, R5, R4, 0x10, R3 ;  /* 0x0a00000004057989 */ /* 0x01072200000e0003 */
[----:B------:R-:W-:Y:S01]  /*2580*/  BSSY.RECONVERGENT B1, `(.L_x_405) ;  /* 0x0000017000017945 */ /* 0x000fe20003800200 */
[----:B--2---:R-:W-:Y:S02]  /*2590*/  IMAD.MOV.U32 R6, RZ, RZ, R4 ;  /* 0x000000ffff067224 */ /* 0x004fe400078e0004 */
[----:B0-----:R3:W0:Y:S01]  /*25a0*/  SHFL.DOWN PT, R11, R12, 0x10, R3 ;  /* 0x0a0000000c0b7989 */ /* 0x00162200000e0003 */
[----:B-1----:R-:W-:Y:S02]  /*25b0*/  IMAD.MOV.U32 R7, RZ, RZ, R12 ;  /* 0x000000ffff077224 */ /* 0x002fe400078e000c */
[----:B------:R-:W-:Y:S01]  /*25c0*/  IMAD.MOV.U32 R8, RZ, RZ, R14 ;  /* 0x000000ffff087224 */ /* 0x000fe200078e000e */
[----:B------:R3:W1:Y:S01]  /*25d0*/  SHFL.DOWN PT, R13, R14, 0x10, R3 ;  /* 0x0a0000000e0d7989 */ /* 0x00066200000e0003 */
        /* <DEDUP_REMOVED lines=17> */
.L_x_406:
[----:B------:R-:W-:Y:S05]  /*26f0*/  BSYNC.RECONVERGENT B1 ;  /* 0x0000000000017941 */ /* 0x000fea0003800200 */
.L_x_405:
[----:B------:R-:W-:Y:S04]  /*2700*/  BSSY.RECONVERGENT B1, `(.L_x_407) ;  /* 0x000000c000017945 */ /* 0x000fe80003800200 */
[----:B------:R-:W-:Y:S05]  /*2710*/  @P2 BRA `(.L_x_408) ;  /* 0x0000000000282947 */ /* 0x000fea0003800000 */
[----:B---3--:R-:W2:Y:S01]  /*2720*/  S2R R4, SR_CgaCtaId ;  /* 0x0000000000047919 */ /* 0x008ea20000008800 */
[----:B------:R-:W-:Y:S02]  /*2730*/  MOV R3, 0x400 ;  /* 0x0000040000037802 */ /* 0x000fe40000000f00 */
[----:B------:R-:W-:-:S04]  /*2740*/  SHF.R.U32.HI R2, RZ, 0x1, R9 ;  /* 0x00000001ff027819 */ /* 0x000fc80000011609 */
[----:B------:R-:W-:Y:S02]  /*2750*/  LOP3.LUT R2, R2, 0x1f0, RZ, 0xc0, !PT ;  /* 0x000001f002027812 */ /* 0x000fe400078ec0ff */
[----:B--2---:R-:W-:-:S05]  /*2760*/  LEA R3, R4, R3, 0x18 ;  /* 0x0000000304037211 */ /* 0x004fca00078ec0ff */
[----:B----4-:R-:W-:Y:S02]  /*2770*/  IMAD.IADD R5, R2, 0x1, R3 ;  /* 0x0000000102057824 */ /* 0x010fe400078e0203 */
[----:B------:R-:W-:Y:S02]  /*2780*/  IMAD.MOV.U32 R2, RZ, RZ, R7 ;  /* 0x000000ffff027224 */ /* 0x000fe400078e0007 */
[----:B------:R-:W-:Y:S01]  /*2790*/  IMAD.MOV.U32 R3, RZ, RZ, R8 ;  /* 0x000000ffff037224 */ /* 0x000fe200078e0008 */
[----:B------:R2:W-:Y:S04]  /*27a0*/  STS [R5+0x8], R6 ;  /* 0x0000080605007388 */ /* 0x0005e80000000800 */
[----:B------:R2:W-:Y:S02]  /*27b0*/  STS.64 [R5+0x10], R2 ;  /* 0x0000100205007388 */ /* 0x0005e40000000a00 */
.L_x_408:
[----:B------:R-:W-:Y:S05]  /*27c0*/  BSYNC.RECONVERGENT B1 ;  /* 0x0000000000017941 */ /* 0x000fea0003800200 */
.L_x_407:
[----:B------:R-:W-:Y:S01]  /*27d0*/  BAR.SYNC.DEFER_BLOCKING 0x0 ;  /* 0x0000000000007b1d */ /* 0x000fe20000010000 */
[----:B------:R-:W-:-:S13]  /*27e0*/  ISETP.NE.AND P2, PT, R9, RZ, PT ;  /* 0x000000ff0900720c */ /* 0x000fda0003f45270 */
[----:B------:R-:W-:Y:S05]  /*27f0*/  @P2 BRA `(.L_x_384) ;  /* 0x0000003000a02947 */ /* 0x000fea0003800000 */
[C---:B------:R-:W-:Y:S01]  /*2800*/  ISETP.GE.AND P0, PT, R10.reuse, 0x21, PT ;  /* 0x000000210a00780c */ /* 0x040fe20003f06270 */
[----:B--2---:R-:W-:Y:S01]  /*2810*/  IMAD.MOV.U32 R2, RZ, RZ, R6 ;  /* 0x000000ffff027224 */ /* 0x004fe200078e0006 */
[C---:B------:R-:W-:Y:S01]  /*2820*/  ISETP.GE.AND P5, PT, R10.reuse, 0x41, PT ;  /* 0x000000410a00780c */ /* 0x040fe20003fa6270 */
[----:B0-----:R-:W-:Y:S01]  /*2830*/  IMAD.MOV.U32 R11, RZ, RZ, R7 ;  /* 0x000000ffff0b7224 */ /* 0x001fe200078e0007 */
[C---:B------:R-:W-:Y:S01]  /*2840*/  ISETP.GE.AND P4, PT, R10.reuse, 0x61, PT ;  /* 0x000000610a00780c */ /* 0x040fe20003f86270 */
[----:B---3--:R-:W-:Y:S01]  /*2850*/  IMAD.MOV.U32 R4, RZ, RZ, R8 ;  /* 0x000000ffff047224 */ /* 0x008fe200078e0008 */
[----:B------:R-:W-:-:S07]  /*2860*/  ISETP.GE.AND P3, PT, R10, 0x81, PT ;  /* 0x000000810a00780c */ /* 0x000fce0003f66270 */
[----:B------:R-:W-:Y:S06]  /*2870*/  @!P0 BRA `(.L_x_409) ;  /* 0x00000000005c8947 */ /* 0x000fec0003800000 */
[----:B------:R-:W0:Y:S01]  /*2880*/  S2UR UR5, SR_CgaCtaId ;  /* 0x00000000000579c3 */ /* 0x000e220000008800 */
[----:B------:R-:W-:Y:S01]  /*2890*/  UMOV UR4, 0x400 ;  /* 0x0000040000047882 */ /* 0x000fe20000000000 */
[----:B------:R-:W-:Y:S01]  /*28a0*/  BSSY.RECONVERGENT B1, `(.L_x_409) ;  /* 0x0000014000017945 */ /* 0x000fe20003800200 */
        /* <DEDUP_REMOVED lines=19> */
.L_x_410:
[----:B------:R-:W-:Y:S05]  /*29e0*/  BSYNC.RECONVERGENT B1 ;  /* 0x0000000000017941 */ /* 0x000fea0003800200 */
.L_x_409:
[----:B------:R-:W-:Y:S02]  /*29f0*/  IMAD.MOV.U32 R3, RZ, RZ, R2 ;  /* 0x000000ffff037224 */ /* 0x000fe400078e0002 */
[----:B------:R-:W-:Y:S02]  /*2a00*/  IMAD.MOV.U32 R9, RZ, RZ, R11 ;  /* 0x000000ffff097224 */ /* 0x000fe400078e000b */
[----:B------:R-:W-:Y:S01]  /*2a10*/  IMAD.MOV.U32 R8, RZ, RZ, R4 ;  /* 0x000000ffff087224 */ /* 0x000fe200078e0004 */
[----:B------:R-:W-:Y:S06]  /*2a20*/  @!P5 BRA `(.L_x_411) ;  /* 0x00000000005cd947 */ /* 0x000fec0003800000 */
[----:B------:R-:W0:Y:S01]  /*2a30*/  S2UR UR5, SR_CgaCtaId ;  /* 0x00000000000579c3 */ /* 0x000e220000008800 */
[----:B------:R-:W-:Y:S01]  /*2a40*/  UMOV UR4, 0x400 ;  /* 0x0000040000047882 */ /* 0x000fe20000000000 */
[----:B------:R-:W-:Y:S01]  /*2a50*/  BSSY.RECONVERGENT B1, `(.L_x_411) ;  /* 0x0000014000017945 */ /* 0x000fe20003800200 */
[----:B0-----:R-:W-:-:S09]  /*2a60*/  ULEA UR4, UR5, UR4, 0x18 ;  /* 0x0000000405047291 */ /* 0x001fd2000f8ec0ff */
[----:B----4-:R-:W0:Y:S04]  /*2a70*/  LDS R5, [UR4+0x28] ;  /* 0x00002804ff057984 */ /* 0x010e280008000800 */
        /* <DEDUP_REMOVED lines=17> */
.L_x_412:
[----:B------:R-:W-:Y:S05]  /*2b90*/  BSYNC.RECONVERGENT B1 ;  /* 0x0000000000017941 */ /* 0x000fea0003800200 */
.L_x_411:
[C---:B------:R-:W-:Y:S01]  /*2ba0*/  ISETP.GE.AND P1, PT, R10.reuse, 0xa1, PT ;  /* 0x000000a10a00780c */ /* 0x040fe20003f26270 */
[----:B------:R-:W-:Y:S01]  /*2bb0*/  IMAD.MOV.U32 R2, RZ, RZ, R3 ;  /* 0x000000ffff027224 */ /* 0x000fe200078e0003 */
[C---:B------:R-:W-:Y:S01]  /*2bc0*/  ISETP.GE.AND P5, PT, R10.reuse, 0xc1, PT ;  /* 0x000000c10a00780c */ /* 0x040fe20003fa6270 */
[----:B------:R-:W-:Y:S01]  /*2bd0*/  IMAD.MOV.U32 R7, RZ, RZ, R9 ;  /* 0x000000ffff077224 */ /* 0x000fe200078e0009 */
[----:B------:R-:W-:Y:S01]  /*2be0*/  ISETP.GE.AND P6, PT, R10, 0xe1, PT ;  /* 0x000000e10a00780c */ /* 0x000fe20003fc6270 */
[----:B------:R-:W-:Y:S01]  /*2bf0*/  IMAD.MOV.U32 R6, RZ, RZ, R8 ;  /* 0x000000ffff067224 */ /* 0x000fe200078e0008 */
[----:B------:R-:W-:Y:S11]  /*2c00*/  @!P4 BRA `(.L_x_413) ;  /* 0x00000000005cc947 */ /* 0x000ff60003800000 */
        /* <DEDUP_REMOVED lines=22> */
.L_x_414:
[----:B------:R-:W-:Y:S05]  /*2d70*/  BSYNC.RECONVERGENT B1 ;  /* 0x0000000000017941 */ /* 0x000fea0003800200 */
.L_x_413:
        /* <DEDUP_REMOVED lines=26> */
.L_x_416:
[----:B------:R-:W-:Y:S05]  /*2f20*/  BSYNC.RECONVERGENT B1 ;  /* 0x0000000000017941 */ /* 0x000fea0003800200 */
.L_x_415:
        /* <DEDUP_REMOVED lines=26> */
.L_x_418:
[----:B------:R-:W-:Y:S05]  /*30d0*/  BSYNC.RECONVERGENT B1 ;  /* 0x0000000000017941 */ /* 0x000fea0003800200 */
.L_x_417:
        /* <DEDUP_REMOVED lines=26> */
.L_x_420:
[----:B------:R-:W-:Y:S05]  /*3280*/  BSYNC.RECONVERGENT B1 ;  /* 0x0000000000017941 */ /* 0x000fea0003800200 */
.L_x_419:
[----:B------:R-:W-:Y:S02]  /*3290*/  IMAD.MOV.U32 R6, RZ, RZ, R3 ;  /* 0x000000ffff067224 */ /* 0x000fe400078e0003 */
[----:B------:R-:W-:Y:S02]  /*32a0*/  IMAD.MOV.U32 R7, RZ, RZ, R9 ;  /* 0x000000ffff077224 */ /* 0x000fe400078e0009 */
[----:B------:R-:W-:Y:S01]  /*32b0*/  IMAD.MOV.U32 R8, RZ, RZ, R4 ;  /* 0x000000ffff087224 */ /* 0x000fe200078e0004 */
[----:B------:R-:W-:Y:S06]  /*32c0*/  @!P6 BRA `(.L_x_384) ;  /* 0x0000002400ece947 */ /* 0x000fec0003800000 */
[----:B------:R-:W0:Y:S01]  /*32d0*/  S2UR UR5, SR_CgaCtaId ;  /* 0x00000000000579c3 */ /* 0x000e220000008800 */
[----:B------:R-:W-:Y:S02]  /*32e0*/  UMOV UR4, 0x400 ;  /* 0x0000040000047882 */ /* 0x000fe40000000000 */
        /* <DEDUP_REMOVED lines=21> */
.L_x_352:
[----:B------:R-:W0:Y:S01]  /*3440*/  S2R R11, SR_TID.X ;  /* 0x00000000000b7919 */ /* 0x000e220000002100 */
[----:B------:R-:W1:Y:S02]  /*3450*/  LDCU.128 UR12, c[0x0][0x380] ;  /* 0x00007000ff0c77ac */ /* 0x000e640008000c00 */
[----:B-1----:R-:W-:Y:S02]  /*3460*/  IMAD.U32 R12, RZ, RZ, UR12 ;  /* 0x0000000cff0c7e24 */ /* 0x002fe4000f8e00ff */
[----:B------:R-:W-:Y:S01]  /*3470*/  IMAD.U32 R13, RZ, RZ, UR13 ;  /* 0x0000000dff0d7e24 */ /* 0x000fe2000f8e00ff */
[----:B0-----:R-:W-:-:S05]  /*3480*/  IADD3 R3, P0, PT, R6, R11, RZ ;  /* 0x0000000b06037210 */ /* 0x001fca0007f1e0ff */
[----:B------:R-:W-:Y:S01]  /*3490*/  IMAD.X R4, RZ, RZ, RZ, P0 ;  /* 0x000000ffff047224 */ /* 0x000fe200000e06ff */
[----:B------:R-:W-:-:S04]  /*34a0*/  LEA R2, P0, R3, R12, 0x2 ;  /* 0x0000000c03027211 */ /* 0x000fc800078010ff */
[----:B------:R-:W-:-:S05]  /*34b0*/  LEA.HI.X R3, R3, R13, R4, 0x2, P0 ;  /* 0x0000000d03037211 */ /* 0x000fca00000f1404 */
[----:B------:R-:W2:Y:S04]  /*34c0*/  LDG.E R4, desc[UR10][R2.64] ;  /* 0x0000000a02047981 */ /* 0x000ea8000c1e1900 */
[----:B------:R-:W2:Y:S04]  /*34d0*/  LDG.E R5, desc[UR10][R2.64+0x400] ;  /* 0x0004000a02057981 */ /* 0x000ea8000c1e1900 */
[----:B------:R-:W3:Y:S04]  /*34e0*/  LDG.E R8, desc[UR10][R2.64+0x800] ;  /* 0x0008000a02087981 */ /* 0x000ee8000c1e1900 */
[----:B------:R-:W4:Y:S04]  /*34f0*/  LDG.E R9, desc[UR10][R2.64+0xc00] ;  /* 0x000c000a02097981 */ /* 0x000f28000c1e1900 */
[----:B------:R-:W5:Y:S01]  /*3500*/  LDG.E R10, desc[UR10][R2.64+0x1000] ;  /* 0x0010000a020a7981 */ /* 0x000f62000c1e1900 */
[----:B--2---:R-:W-:-:S02]  /*3510*/  VIMNMX R15, PT, PT, R4, R5, !PT ;  /* 0x00000005040f7248 */ /* 0x004fc40007fe0100 */
[----:B------:R-:W-:Y:S01]  /*3520*/  ISETP.GE.AND P0, PT, R4, R5, PT ;  /* 0x000000050400720c */ /* 0x000fe20003f06270 */
[----:B------:R-:W-:Y:S01]  /*3530*/  VIADD R4, R11, 0x200 ;  /* 0x000002000b047836 */ /* 0x000fe20000000000 */
[----:B---3--:R-:W-:Y:S02]  /*3540*/  VIMNMX R14, PT, PT, R8, R15, !PT ;  /* 0x0000000f080e7248 */ /* 0x008fe40007fe0100 */
[----:B------:R-:W-:Y:S01]  /*3550*/  ISETP.GE.AND P1, PT, R15, R8, PT ;  /* 0x000000080f00720c */ /* 0x000fe20003f26270 */
[----:B------:R-:W-:Y:S01]  /*3560*/  VIADD R8, R11, 0x100 ;  /* 0x000001000b087836 */ /* 0x000fe20000000000 */
[----:B----4-:R-:W-:Y:S01]  /*3570*/  ISETP.GE.AND P3, PT, R14, R9, PT ;  /* 0x000000090e00720c */ /* 0x010fe20003f66270 */
[----:B------:R-:W-:Y:S01]  /*3580*/  IMAD.U32 R15, RZ, RZ, UR15 ;  /* 0x0000000fff0f7e24 */ /* 0x000fe2000f8e00ff */
[----:B------:R-:W-:Y:S01]  /*3590*/  VIMNMX R17, PT, PT, R9, R14, !PT ;  /* 0x0000000e09117248 */ /* 0x000fe20007fe0100 */
[----:B------:R-:W-:Y:S01]  /*35a0*/  IMAD.U32 R14, RZ, RZ, UR14 ;  /* 0x0000000eff0e7e24 */ /* 0x000fe2000f8e00ff */
[----:B------:R-:W-:-:S02]  /*35b0*/  LOP3.LUT R9, R11, 0x400, RZ, 0xfc, !PT ;  /* 0x000004000b097812 */ /* 0x000fc400078efcff */
[----:B-----5:R-:W-:Y:S02]  /*35c0*/  ISETP.GE.AND P2, PT, R17, R10, PT ;  /* 0x0000000a1100720c */ /* 0x020fe40003f46270 */
[----:B------:R-:W-:-:S03]  /*35d0*/  IADD3 R2, P4, PT, R6, R14, RZ ;  /* 0x0000000e06027210 */ /* 0x000fc60007f9e0ff */
[----:B------:R-:W-:Y:S02]  /*35e0*/  @P1 SEL R4, R8, R11, !P0 ;  /* 0x0000000b08041207 */ /* 0x000fe40004000000 */
[----:B------:R-:W-:Y:S01]  /*35f0*/  ISETP.LE.U32.AND P1, PT, R7, UR6, PT ;  /* 0x0000000607007c0c */ /* 0x000fe2000bf23070 */
[----:B------:R-:W-:Y:S02]  /*3600*/  @!P3 VIADD R4, R11, 0x300 ;  /* 0x000003000b04b836 */ /* 0x000fe40000000000 */
[----:B------:R-:W-:Y:S01]  /*3610*/  IMAD.X R3, RZ, RZ, R15, P4 ;  /* 0x000000ffff037224 */ /* 0x000fe200020e060f */
[----:B------:R-:W-:Y:S02]  /*3620*/  ISETP.GE.U32.AND.EX P1, PT, RZ, R18, PT, P1 ;  /* 0x00000012ff00720c */ /* 0x000fe40003f26110 */
[----:B------:R-:W-:Y:S02]  /*3630*/  @P2 ISETP.GE.U32.AND P0, PT, R4, R9, PT ;  /* 0x000000090400220c */ /* 0x000fe40003f06070 */
[----:B------:R-:W-:-:S02]  /*3640*/  IADD3 R9, P3, PT, R9, R2, RZ ;  /* 0x0000000209097210 */ /* 0x000fc40007f7e0ff */
[----:B------:R-:W-:Y:S02]  /*3650*/  @P2 IADD3 R2, P4, PT, R4, R2, RZ ;  /* 0x0000000204022210 */ /* 0x000fe40007f9e0ff */
[----:B------:R-:W-:Y:S01]  /*3660*/  @P2 ISETP.GE.U32.AND.EX P0, PT, RZ, RZ, PT, P0 ;  /* 0x000000ffff00220c */ /* 0x000fe20003f06100 */
[--C-:B------:R-:W-:Y:S02]  /*3670*/  IMAD.X R8, RZ, RZ, R3.reuse, P3 ;  /* 0x000000ffff087224 */ /* 0x100fe400018e0603 */
[----:B------:R-:W-:Y:S01]  /*3680*/  @P2 IMAD.X R3, RZ, RZ, R3, P4 ;  /* 0x000000ffff032224 */ /* 0x000fe200020e0603 */
[----:B------:R-:W-:-:S04]  /*3690*/  @P2 ISETP.LT.OR P0, PT, R10, R17, !P0 ;  /* 0x000000110a00220c */ /* 0x000fc80004701670 */
[----:B------:R-:W-:Y:S02]  /*36a0*/  @P2 SEL R10, R17, R10, P0 ;  /* 0x0000000a110a2207 */ /* 0x000fe40000000000 */
[----:B------:R-:W-:Y:S02]  /*36b0*/  @P2 SEL R9, R2, R9, P0 ;  /* 0x0000000902092207 */ /* 0x000fe40000000000 */
[----:B------:R-:W-:Y:S01]  /*36c0*/  @P2 SEL R8, R3, R8, P0 ;  /* 0x0000000803082207 */ /* 0x000fe20000000000 */
[----:B------:R-:W-:Y:S06]  /*36d0*/  @P1 BRA `(.L_x_421) ;  /* 0x0000001000641947 */ /* 0x000fec0003800000 */
[----:B------:R-:W0:Y:S01]  /*36e0*/  LDCU.64 UR8, c[0x0][0x3e8] ;  /* 0x00007d00ff0877ac */ /* 0x000e220008000a00 */
[----:B------:R-:W-:Y:S01]  /*36f0*/  ISETP.NE.AND P0, PT, R11, RZ, PT ;  /* 0x000000ff0b00720c */ /* 0x000fe20003f05270 */
[----:B------:R-:W-:Y:S01]  /*3700*/  BSSY.RECONVERGENT B1, `(.L_x_422) ;  /* 0x0000012000017945 */ /* 0x000fe20003800200 */
[----:B------:R-:W-:Y:S01]  /*3710*/  UMOV UR4, 0x8 ;  /* 0x0000000800047882 */ /* 0x000fe20000000000 */
[----:B------:R-:W-:Y:S02]  /*3720*/  UMOV UR5, 0x0 ;  /* 0x0000000000057882 */ /* 0x000fe40000000000 */
[----:B0-----:R-:W-:-:S04]  /*3730*/  UIMAD.WIDE.U32 UR4, UR8, 0x1, UR4 ;  /* 0x00000001080478a5 */ /* 0x001fc8000f8e0004 */
[----:B------:R-:W-:Y:S02]  /*3740*/  UIADD3 UR7, UPT, UPT, UR5, UR9, URZ ;  /* 0x0000000905077290 */ /* 0x000fe4000fffe0ff */
[----:B------:R-:W-:Y:S02]  /*3750*/  IMAD.U32 R3, RZ, RZ, UR5 ;  /* 0x00000005ff037e24 */ /* 0x000fe4000f8e00ff */
[----:B------:R-:W-:Y:S02]  /*3760*/  IMAD.U32 R2, RZ, RZ, UR4 ;  /* 0x00000004ff027e24 */ /* 0x000fe4000f8e00ff */
[----:B------:R-:W-:Y:S01]  /*3770*/  IMAD.U32 R3, RZ, RZ, UR7 ;  /* 0x00000007ff037e24 */ /* 0x000fe2000f8e00ff */
[----:B------:R-:W-:Y:S06]  /*3780*/  @P0 BRA `(.L_x_423) ;  /* 0x0000000000240947 */ /* 0x000fec0003800000 */
[----:B------:R-:W-:Y:S02]  /*3790*/  IMAD.MOV.U32 R16, RZ, RZ, 0x500 ;  /* 0x00000500ff107424 */ /* 0x000fe400078e00ff */
[----:B------:R-:W-:-:S05]  /*37a0*/  IMAD.MOV.U32 R17, RZ, RZ, 0x0 ;  /* 0x00000000ff117424 */ /* 0x000fca00078e00ff */
[----:B------:R-:W2:Y:S01]  /*37b0*/  ATOMG.E.ADD.64.STRONG.GPU PT, R4, desc[UR10][R2.64], R16 ;  /* 0x80000010020479a8 */ /* 0x000ea200081ef50a */
[----:B------:R-:W0:Y:S01]  /*37c0*/  S2UR UR5, SR_CgaCtaId ;  /* 0x00000000000579c3 */ /* 0x000e220000008800 */
[----:B------:R-:W-:Y:S02]  /*37d0*/  UMOV UR4, 0x400 ;  /* 0x0000040000047882 */ /* 0x000fe40000000000 */
[----:B0-----:R-:W-:Y:S01]  /*37e0*/  ULEA UR4, UR5, UR4, 0x18 ;  /* 0x0000000405047291 */ /* 0x001fe2000f8ec0ff */
[----:B--2---:R-:W-:-:S05]  /*37f0*/  IADD3 R4, P0, PT, R4, UR6, RZ ;  /* 0x0000000604047c10 */ /* 0x004fca000ff1e0ff */
[----:B------:R-:W-:-:S05]  /*3800*/  IMAD.X R5, RZ, RZ, R5, P0 ;  /* 0x000000ffff057224 */ /* 0x000fca00000e0605 */
[----:B------:R0:W-:Y:S03]  /*3810*/  STS.64 [UR4+0x98], R4 ;  /* 0x00009804ff007988 */ /* 0x0001e60008000a04 */
.L_x_423:
[----:B------:R-:W-:Y:S05]  /*3820*/  BSYNC.RECONVERGENT B1 ;  /* 0x0000000000017941 */ /* 0x000fea0003800200 */
.L_x_422:
[----:B------:R-:W1:Y:S08]  /*3830*/  S2UR UR5, SR_CgaCtaId ;  /* 0x00000000000579c3 */ /* 0x000e700000008800 */
[----:B------:R-:W-:Y:S06]  /*3840*/  BAR.SYNC.DEFER_BLOCKING 0x0 ;  /* 0x0000000000007b1d */ /* 0x000fec0000010000 */
[----:B------:R-:W-:-:S02]  /*3850*/  UMOV UR4, 0x400 ;  /* 0x0000040000047882 */ /* 0x000fc40000000000 */
[----:B-1----:R-:W-:-:S06]  /*3860*/  ULEA UR4, UR5, UR4, 0x18 ;  /* 0x0000000405047291 */ /* 0x002fcc000f8ec0ff */
[----:B------:R-:W-:-:S05]  /*3870*/  IMAD.U32 R23, RZ, RZ, UR4 ;  /* 0x00000004ff177e24 */ /* 0x000fca000f8e00ff */
[----:B0-----:R-:W0:Y:S02]  /*3880*/  LDS.64 R4, [R23+0x98] ;  /* 0x0000980017047984 */ /* 0x001e240000000a00 */
[----:B0-----:R-:W-:-:S04]  /*3890*/  IADD3 R6, P1, PT, R4, 0x500, RZ ;  /* 0x0000050004067810 */ /* 0x001fc80007f3e0ff */
[----:B------:R-:W-:Y:S01]  /*38a0*/  ISETP.GT.U32.AND P0, PT, R6, R7, PT ;  /* 0x000000070600720c */ /* 0x000fe20003f04070 */
[----:B------:R-:W-:-:S05]  /*38b0*/  IMAD.X R17, RZ, RZ, R5, P1 ;  /* 0x000000ffff117224 */ /* 0x000fca00008e0605 */
[----:B------:R-:W-:-:S13]  /*38c0*/  ISETP.GT.AND.EX P0, PT, R17, R18, PT, P0 ;  /* 0x000000121100720c */ /* 0x000fda0003f04300 */
[----:B------:R-:W-:Y:S05]  /*38d0*/  @P0 BRA `(.L_x_424) ;  /* 0x0000000400700947 */ /* 0x000fea0003800000 */
[----:B------:R-:W-:Y:S01]  /*38e0*/  BSSY.RECONVERGENT B1, `(.L_x_424) ;  /* 0x000005b000017945 */ /* 0x000fe20003800200 */
[----:B------:R-:W-:Y:S01]  /*38f0*/  IMAD.MOV.U32 R16, RZ, RZ, R10 ;  /* 0x000000ffff107224 */ /* 0x000fe200078e000a */
[----:B------:R-:W0:Y:S01]  /*3900*/  LDCU.64 UR8, c[0x0][0x398] ;  /* 0x00007300ff0877ac */ /* 0x000e220008000a00 */
[----:B------:R-:W-:Y:S02]  /*3910*/  IMAD.MOV.U32 R19, RZ, RZ, R9 ;  /* 0x000000ffff137224 */ /* 0x000fe400078e0009 */
[----:B------:R-:W-:Y:S01]  /*3920*/  IMAD.MOV.U32 R6, RZ, RZ, R8 ;  /* 0x000000ffff067224 */ /* 0x000fe200078e0008 */
[----:B------:R-:W1:Y:S06]  /*3930*/  LDCU.128 UR12, c[0x0][0x380] ;  /* 0x00007000ff0c77ac */ /* 0x000e6c0008000c00 */
.L_x_427:
[----:B------:R-:W-:Y:S01]  /*3940*/  IADD3 R9, P0, PT, R11, R4, RZ ;  /* 0x000000040b097210 */ /* 0x000fe20007f1e0ff */
[----:B-1----:R-:W-:Y:S02]  /*3950*/  IMAD.U32 R12, RZ, RZ, UR12 ;  /* 0x0000000cff0c7e24 */ /* 0x002fe4000f8e00ff */
[----:B------:R-:W-:Y:S02]  /*3960*/  IMAD.U32 R13, RZ, RZ, UR13 ;  /* 0x0000000dff0d7e24 */ /* 0x000fe4000f8e00ff */
[----:B------:R-:W-:Y:S01]  /*3970*/  IMAD.X R8, RZ, RZ, R5, P0 ;  /* 0x000000ffff087224 */ /* 0x000fe200000e0605 */
[----:B------:R-:W-:-:S04]  /*3980*/  LEA R4, P0, R9, R12, 0x2 ;  /* 0x0000000c09047211 */ /* 0x000fc800078010ff */
[----:B------:R-:W-:-:S05]  /*3990*/  LEA.HI.X R5, R9, R13, R8, 0x2, P0 ;  /* 0x0000000d09057211 */ /* 0x000fca00000f1408 */
[----:B------:R-:W2:Y:S04]  /*39a0*/  LDG.E R7, desc[UR10][R4.64] ;  /* 0x0000000a04077981 */ /* 0x000ea8000c1e1900 */
[----:B------:R-:W3:Y:S04]  /*39b0*/  LDG.E R24, desc[UR10][R4.64+0x400] ;  /* 0x0004000a04187981 */ /* 0x000ee8000c1e1900 */
[----:B------:R-:W4:Y:S04]  /*39c0*/  LDG.E R18, desc[UR10][R4.64+0x800] ;  /* 0x0008000a04127981 */ /* 0x000f28000c1e1900 */
[----:B------:R-:W4:Y:S01]  /*39d0*/  LDG.E R17, desc[UR10][R4.64+0xc00] ;  /* 0x000c000a04117981 */ /* 0x000f22000c1e1900 */
[----:B------:R-:W-:-:S02]  /*39e0*/  IMAD.U32 R14, RZ, RZ, UR14 ;  /* 0x0000000eff0e7e24 */ /* 0x000fc4000f8e00ff */
[----:B------:R-:W-:Y:S01]  /*39f0*/  IMAD.U32 R15, RZ, RZ, UR15 ;  /* 0x0000000fff0f7e24 */ /* 0x000fe2000f8e00ff */
[----:B------:R1:W5:Y:S01]  /*3a00*/  LDG.E R10, desc[UR10][R4.64+0x1000] ;  /* 0x0010000a040a7981 */ /* 0x000362000c1e1900 */
[----:B------:R-:W-:Y:S01]  /*3a10*/  BSSY.RECONVERGENT B2, `(.L_x_425) ;  /* 0x000002c000027945 */ /* 0x000fe20003800200 */
[----:B------:R-:W-:Y:S01]  /*3a20*/  BAR.SYNC.DEFER_BLOCKING 0x0 ;  /* 0x0000000000007b1d */ /* 0x000fe20000010000 */
[----:B------:R-:W-:-:S04]  /*3a30*/  IADD3 R26, P0, PT, R9, R14, RZ ;  /* 0x0000000e091a7210 */ /* 0x000fc80007f1e0ff */
[----:B------:R-:W-:Y:S01]  /*3a40*/  IADD3 R20, P3, PT, R26, 0x100, RZ ;  /* 0x000001001a147810 */ /* 0x000fe20007f7e0ff */
[----:B------:R-:W-:Y:S01]  /*3a50*/  IMAD.X R27, R8, 0x1, R15, P0 ;  /* 0x00000001081b7824 */ /* 0x000fe200000e060f */
[C---:B------:R-:W-:Y:S02]  /*3a60*/  IADD3 R21, P4, PT, R26.reuse, 0x200, RZ ;  /* 0x000002001a157810 */ /* 0x040fe40007f9e0ff */
[----:B------:R-:W-:Y:S01]  /*3a70*/  IADD3 R9, P6, PT, R26, 0x400, RZ ;  /* 0x000004001a097810 */ /* 0x000fe20007fde0ff */
[--C-:B------:R-:W-:Y:S01]  /*3a80*/  IMAD.X R25, RZ, RZ, R27.reuse, P3 ;  /* 0x000000ffff197224 */ /* 0x100fe200018e061b */
[----:B------:R-:W-:Y:S01]  /*3a90*/  ISETP.NE.AND P3, PT, R11, RZ, PT ;  /* 0x000000ff0b00720c */ /* 0x000fe20003f65270 */
[--C-:B------:R-:W-:Y:S02]  /*3aa0*/  IMAD.X R22, RZ, RZ, R27.reuse, P4 ;  /* 0x000000ffff167224 */ /* 0x100fe400020e061b */
[----:B------:R-:W-:Y:S01]  /*3ab0*/  IMAD.X R8, RZ, RZ, R27, P6 ;  /* 0x000000ffff087224 */ /* 0x000fe200030e061b */
[----:B--2---:R-:W-:-:S13]  /*3ac0*/  ISETP.GE.AND P2, PT, R16, R7, PT ;  /* 0x000000071000720c */ /* 0x004fda0003f46270 */
[----:B------:R-:W-:-:S04]  /*3ad0*/  @P2 ISETP.GE.U32.AND P0, PT, R19, R26, PT ;  /* 0x0000001a1300220c */ /* 0x000fc80003f06070 */
[----:B------:R-:W-:-:S04]  /*3ae0*/  @P2 ISETP.GE.AND.EX P0, PT, R6, R27, PT, P0 ;  /* 0x0000001b0600220c */ /* 0x000fc80003f06300 */
[----:B------:R-:W-:-:S04]  /*3af0*/  @P2 ISETP.LT.OR P0, PT, R7, R16, !P0 ;  /* 0x000000100700220c */ /* 0x000fc80004701670 */
[----:B------:R-:W-:Y:S02]  /*3b00*/  @P2 SEL R7, R16, R7, P0 ;  /* 0x0000000710072207 */ /* 0x000fe40000000000 */
[----:B------:R-:W-:Y:S02]  /*3b10*/  IADD3 R16, P5, PT, R26, 0x300, RZ ;  /* 0x000003001a107810 */ /* 0x000fe40007fbe0ff */
[----:B---3--:R-:W-:Y:S02]  /*3b20*/  ISETP.GE.AND P1, PT, R7, R24, PT ;  /* 0x000000180700720c */ /* 0x008fe40003f26270 */
[----:B------:R-:W-:Y:S01]  /*3b30*/  @P2 SEL R26, R19, R26, P0 ;  /* 0x0000001a131a2207 */ /* 0x000fe20000000000 */
[----:B------:R-:W-:Y:S01]  /*3b40*/  IMAD.X R19, RZ, RZ, R27, P5 ;  /* 0x000000ffff137224 */ /* 0x000fe200028e061b */
[----:B------:R-:W-:-:S09]  /*3b50*/  @P2 SEL R27, R6, R27, P0 ;  /* 0x0000001b061b2207 */ /* 0x000fd20000000000 */
[----:B------:R-:W-:-:S04]  /*3b60*/  @P1 ISETP.GE.U32.AND P0, PT, R26, R20, PT ;  /* 0x000000141a00120c */ /* 0x000fc80003f06070 */
[----:B------:R-:W-:-:S04]  /*3b70*/  @P1 ISETP.GE.AND.EX P0, PT, R27, R25, PT, P0 ;  /* 0x000000191b00120c */ /* 0x000fc80003f06300 */
[----:B------:R-:W-:-:S04]  /*3b80*/  @P1 ISETP.LT.OR P0, PT, R24, R7, !P0 ;  /* 0x000000071800120c */ /* 0x000fc80004701670 */
[----:B------:R-:W-:Y:S02]  /*3b90*/  @P1 SEL R24, R7, R24, P0 ;  /* 0x0000001807181207 */ /* 0x000fe40000000000 */
[----:B------:R-:W-:Y:S02]  /*3ba0*/  @P1 SEL R20, R26, R20, P0 ;  /* 0x000000141a141207 */ /* 0x000fe40000000000 */
[----:B----4-:R-:W-:Y:S02]  /*3bb0*/  ISETP.GE.AND P2, PT, R24, R18, PT ;  /* 0x000000121800720c */ /* 0x010fe40003f46270 */
[----:B------:R-:W-:-:S11]  /*3bc0*/  @P1 SEL R25, R27, R25, P0 ;  /* 0x000000191b191207 */ /* 0x000fd60000000000 */
[----:B------:R-:W-:-:S04]  /*3bd0*/  @P2 ISETP.GE.U32.AND P0, PT, R20, R21, PT ;  /* 0x000000151400220c */ /* 0x000fc80003f06070 */
[----:B------:R-:W-:-:S04]  /*3be0*/  @P2 ISETP.GE.AND.EX P0, PT, R25, R22, PT, P0 ;  /* 0x000000161900220c */ /* 0x000fc80003f06300 */
[----:B------:R-:W-:-:S04]  /*3bf0*/  @P2 ISETP.LT.OR P0, PT, R18, R24, !P0 ;  /* 0x000000181200220c */ /* 0x000fc80004701670 */
[----:B------:R-:W-:-:S04]  /*3c00*/  @P2 SEL R18, R24, R18, P0 ;  /* 0x0000001218122207 */ /* 0x000fc80000000000 */
[----:B------:R-:W-:Y:S01]  /*3c10*/  ISETP.GE.AND P1, PT, R18, R17, PT ;  /* 0x000000111200720c */ /* 0x000fe20003f26270 */
[----:B-1----:R-:W-:-:S12]  /*3c20*/  @P3 BRA `(.L_x_426) ;  /* 0x0000000000283947 */ /* 0x002fd80003800000 */
[----:B------:R-:W-:Y:S02]  /*3c30*/  IMAD.MOV.U32 R4, RZ, RZ, 0x500 ;  /* 0x00000500ff047424 */ /* 0x000fe400078e00ff */
[----:B------:R-:W-:-:S06]  /*3c40*/  IMAD.MOV.U32 R5, RZ, RZ, 0x0 ;  /* 0x00000000ff057424 */ /* 0x000fcc00078e00ff */
[----:B------:R-:W2:Y:S01]  /*3c50*/  ATOMG.E.ADD.64.STRONG.GPU PT, R4, desc[UR10][R2.64], R4 ;  /* 0x80000004020479a8 */ /* 0x000ea200081ef50a */
[----:B------:R-:W1:Y:S01]  /*3c60*/  S2UR UR5, SR_CgaCtaId ;  /* 0x00000000000579c3 */ /* 0x000e620000008800 */
[----:B------:R-:W-:Y:S02]  /*3c70*/  UMOV UR4, 0x400 ;  /* 0x0000040000047882 */ /* 0x000fe40000000000 */
[----:B-1----:R-:W-:-:S06]  /*3c80*/  ULEA UR4, UR5, UR4, 0x18 ;  /* 0x0000000405047291 */ /* 0x002fcc000f8ec0ff */
[----:B------:R-:W-:Y:S01]  /*3c90*/  IMAD.U32 R23, RZ, RZ, UR4 ;  /* 0x00000004ff177e24 */ /* 0x000fe2000f8e00ff */
[----:B--2---:R-:W-:-:S05]  /*3ca0*/  IADD3 R6, P3, PT, R4, UR6, RZ ;  /* 0x0000000604067c10 */ /* 0x004fca000ff7e0ff */
[----:B------:R-:W-:-:S05]  /*3cb0*/  IMAD.X R7, RZ, RZ, R5, P3 ;  /* 0x000000ffff077224 */ /* 0x000fca00018e0605 */
[----:B------:R1:W-:Y:S03]  /*3cc0*/  STS.64 [R23+0x98], R6 ;  /* 0x0000980617007388 */ /* 0x0003e60000000a00 */
.L_x_426:
[----:B0-----:R-:W-:Y:S05]  /*3cd0*/  BSYNC.RECONVERGENT B2 ;  /* 0x0000000000027941 */ /* 0x001fea0003800200 */
.L_x_425:
[----:B------:R-:W-:Y:S01]  /*3ce0*/  BAR.SYNC.DEFER_BLOCKING 0x0 ;  /* 0x0000000000007b1d */ /* 0x000fe20000010000 */
[----:B------:R-:W-:Y:S01]  /*3cf0*/  @P2 SEL R21, R20, R21, P0 ;  /* 0x0000001514152207 */ /* 0x000fe20000000000 */
[----:B-1----:R-:W-:Y:S01]  /*3d00*/  IMAD.U32 R7, RZ, RZ, UR8 ;  /* 0x00000008ff077e24 */ /* 0x002fe2000f8e00ff */
[----:B------:R-:W-:Y:S02]  /*3d10*/  @P2 SEL R22, R25, R22, P0 ;  /* 0x0000001619162207 */ /* 0x000fe40000000000 */
[----:B------:R-:W-:-:S04]  /*3d20*/  @P1 ISETP.GE.U32.AND P0, PT, R21, R16, PT ;  /* 0x000000101500120c */ /* 0x000fc80003f06070 */
[----:B------:R-:W-:-:S04]  /*3d30*/  @P1 ISETP.GE.AND.EX P0, PT, R22, R19, PT, P0 ;  /* 0x000000131600120c */ /* 0x000fc80003f06300 */
[----:B------:R-:W-:-:S04]  /*3d40*/  @P1 ISETP.LT.OR P0, PT, R17, R18, !P0 ;  /* 0x000000121100120c */ /* 0x000fc80004701670 */
[----:B------:R-:W-:Y:S01]  /*3d50*/  @P1 SEL R17, R18, R17, P0 ;  /* 0x0000001112111207 */ /* 0x000fe20000000000 */
[----:B------:R-:W-:Y:S01]  /*3d60*/  IMAD.U32 R18, RZ, RZ, UR9 ;  /* 0x00000009ff127e24 */ /* 0x000fe2000f8e00ff */
[----:B------:R-:W-:Y:S02]  /*3d70*/  @P1 SEL R16, R21, R16, P0 ;  /* 0x0000001015101207 */ /* 0x000fe40000000000 */
[----:B-----5:R-:W-:Y:S02]  /*3d80*/  ISETP.GE.AND P2, PT, R17, R10, PT ;  /* 0x0000000a1100720c */ /* 0x020fe40003f46270 */
[----:B------:R-:W-:Y:S01]  /*3d90*/  @P1 SEL R19, R22, R19, P0 ;  /* 0x0000001316131207 */ /* 0x000fe20000000000 */
[----:B------:R-:W0:Y:S10]  /*3da0*/  LDS.64 R4, [R23+0x98] ;  /* 0x0000980017047984 */ /* 0x000e340000000a00 */
[----:B------:R-:W-:-:S04]  /*3db0*/  @P2 ISETP.GE.U32.AND P0, PT, R16, R9, PT ;  /* 0x000000091000220c */ /* 0x000fc80003f06070 */
[----:B------:R-:W-:-:S04]  /*3dc0*/  @P2 ISETP.GE.AND.EX P0, PT, R19, R8, PT, P0 ;  /* 0x000000081300220c */ /* 0x000fc80003f06300 */
[----:B------:R-:W-:-:S04]  /*3dd0*/  @P2 ISETP.LT.OR P0, PT, R10, R17, !P0 ;  /* 0x000000110a00220c */ /* 0x000fc80004701670 */
[----:B------:R-:W-:Y:S02]  /*3de0*/  @P2 SEL R10, R17, R10, P0 ;  /* 0x0000000a110a2207 */ /* 0x000fe40000000000 */
[----:B------:R-:W-:Y:S02]  /*3df0*/  @P2 SEL R9, R16, R9, P0 ;  /* 0x0000000910092207 */ /* 0x000fe40000000000 */
[----:B------:R-:W-:Y:S01]  /*3e00*/  @P2 SEL R8, R19, R8, P0 ;  /* 0x0000000813082207 */ /* 0x000fe20000000000 */
[----:B------:R-:W-:Y:S02]  /*3e10*/  IMAD.MOV.U32 R16, RZ, RZ, R10 ;  /* 0x000000ffff107224 */ /* 0x000fe400078e000a */
[----:B------:R-:W-:Y:S01]  /*3e20*/  IMAD.MOV.U32 R19, RZ, RZ, R9 ;  /* 0x000000ffff137224 */ /* 0x000fe200078e0009 */
[----:B0-----:R-:W-:-:S04]  /*3e30*/  IADD3 R6, P3, PT, R4, 0x500, RZ ;  /* 0x0000050004067810 */ /* 0x001fc80007f7e0ff */
[----:B------:R-:W-:Y:S01]  /*3e40*/  ISETP.GT.U32.AND P1, PT, R6, R7, PT ;  /* 0x000000070600720c */ /* 0x000fe20003f24070 */
[----:B------:R-:W-:Y:S02]  /*3e50*/  IMAD.X R21, RZ, RZ, R5, P3 ;  /* 0x000000ffff157224 */ /* 0x000fe400018e0605 */
[----:B------:R-:W-:-:S03]  /*3e60*/  IMAD.MOV.U32 R6, RZ, RZ, R8 ;  /* 0x000000ffff067224 */ /* 0x000fc600078e0008 */
[----:B------:R-:W-:-:S13]  /*3e70*/  ISETP.GT.AND.EX P0, PT, R21, R18, PT, P1 ;  /* 0x000000121500720c */ /* 0x000fda0003f04310 */
[----:B------:R-:W-:Y:S05]  /*3e80*/  @!P0 BRA `(.L_x_427) ;  /* 0xfffffff800ac8947 */ /* 0x000fea000383ffff */
[----:B------:R-:W-:Y:S05]  /*3e90*/  BSYNC.RECONVERGENT B1 ;  /* 0x0000000000017941 */ /* 0x000fea0003800200 */
.L_x_424:
[----:B------:R-:W-:Y:S01]  /*3ea0*/  ISETP.GE.U32.AND P0, PT, R4, R7, PT ;  /* 0x000000070400720c */ /* 0x000fe20003f06070 */
[----:B------:R-:W-:Y:S03]  /*3eb0*/  BSSY.RECONVERGENT B1, `(.L_x_421) ;  /* 0x000009b000017945 */ /* 0x000fe60003800200 */
[----:B------:R-:W-:-:S13]  /*3ec0*/  ISETP.GE.AND.EX P0, PT, R5, R18, PT, P0 ;  /* 0x000000120500720c */ /* 0x000fda0003f06300 */
[----:B------:R-:W-:Y:S05]  /*3ed0*/  @P0 BRA `(.L_x_428) ;  /* 0x0000000800600947 */ /* 0x000fea0003800000 */
[----:B------:R-:W-:-:S05]  /*3ee0*/  IMAD.IADD R16, R7, 0x1, -R4 ;  /* 0x0000000107107824 */ /* 0x000fca00078e0a04 */
[----:B------:R-:W-:-:S13]  /*3ef0*/  ISETP.GE.AND P0, PT, R11, R16, PT ;  /* 0x000000100b00720c */ /* 0x000fda0003f06270 */
[----:B------:R-:W-:Y:S05]  /*3f00*/  @P0 BRA `(.L_x_428) ;  /* 0x0000000800540947 */ /* 0x000fea0003800000 */
[----:B------:R-:W-:Y:S01]  /*3f10*/  LOP3.LUT R2, RZ, R11, RZ, 0x33, !PT ;  /* 0x0000000bff027212 */ /* 0x000fe200078e33ff */
[----:B------:R-:W-:Y:S01]  /*3f20*/  BSSY.RECONVERGENT B2, `(.L_x_429) ;  /* 0x000002f000027945 */ /* 0x000fe20003800200 */
[----:B------:R-:W-:Y:S02]  /*3f30*/  IMAD.MOV.U32 R17, RZ, RZ, R11 ;  /* 0x000000ffff117224 */ /* 0x000fe400078e000b */
[----:B------:R-:W-:-:S04]  /*3f40*/  IADD3 R7, PT, PT, -R4, R7, R2 ;  /* 0x0000000704077210 */ /* 0x000fc80007ffe102 */
[----:B------:R-:W-:-:S04]  /*3f50*/  LOP3.LUT R2, R7, 0x300, RZ, 0xc0, !PT ;  /* 0x0000030007027812 */ /* 0x000fc800078ec0ff */
[----:B------:R-:W-:-:S13]  /*3f60*/  ISETP.NE.AND P0, PT, R2, 0x300, PT ;  /* 0x000003000200780c */ /* 0x000fda0003f05270 */
[----:B------:R-:W-:Y:S05]  /*3f70*/  @!P0 BRA `(.L_x_430) ;  /* 0x0000000000a48947 */ /* 0x000fea0003800000 */
[----:B------:R-:W-:Y:S01]  /*3f80*/  IADD3 R3, P0, PT, R11, R4, RZ ;  /* 0x000000040b037210 */ /* 0x000fe20007f1e0ff */
[----:B------:R-:W-:Y:S01]  /*3f90*/  IMAD.MOV.U32 R17, RZ, RZ, R11 ;  /* 0x000000ffff117224 */ /* 0x000fe200078e000b */
[----:B------:R-:W-:Y:S02]  /*3fa0*/  LEA.HI R2, R7, 0x1, RZ, 0x18 ;  /* 0x0000000107027811 */ /* 0x000fe400078fc0ff */
[C---:B------:R-:W-:Y:S01]  /*3fb0*/  LEA R12, P1, R3.reuse, R12, 0x2 ;  /* 0x0000000c030c7211 */ /* 0x040fe200078210ff */
[----:B------:R-:W-:Y:S01]  /*3fc0*/  IMAD.X R6, RZ, RZ, R5, P0 ;  /* 0x000000ffff067224 */ /* 0x000fe200000e0605 */
[C---:B------:R-:W-:Y:S02]  /*3fd0*/  IADD3 R14, P0, PT, R3.reuse, R14, RZ ;  /* 0x0000000e030e7210 */ /* 0x040fe40007f1e0ff */
[----:B------:R-:W-:Y:S02]  /*3fe0*/  LOP3.LUT R2, R2, 0x3, RZ, 0xc0, !PT ;  /* 0x0000000302027812 */ /* 0x000fe400078ec0ff */
[----:B------:R-:W-:Y:S01]  /*3ff0*/  LEA.HI.X R3, R3, R13, R6, 0x2, P1 ;  /* 0x0000000d03037211 */ /* 0x000fe200008f1406 */
[----:B------:R-:W-:-:S02]  /*4000*/  IMAD.X R15, R6, 0x1, R15, P0 ;  /* 0x00000001060f7824 */ /* 0x000fc400000e060f */
[----:B------:R-:W-:-:S07]  /*4010*/  IMAD.MOV R6, RZ, RZ, -R2 ;  /* 0x000000ffff067224 */ /* 0x000fce00078e0a02 */
.L_x_433:
[----:B------:R-:W-:-:S06]  /*4020*/  IMAD.MOV.U32 R2, RZ, RZ, R12 ;  /* 0x000000ffff027224 */ /* 0x000fcc00078e000c */
[----:B------:R-:W2:Y:S01]  /*4030*/  LDG.E R2, desc[UR10][R2.64] ;  /* 0x0000000a02027981 */ /* 0x000ea2000c1e1900 */
[----:B------:R-:W-:Y:S01]  /*4040*/  VIADD R6, R6, 0x1 ;  /* 0x0000000106067836 */ /* 0x000fe20000000000 */
[----:B------:R-:W-:Y:S01]  /*4050*/  BSSY.RECONVERGENT B3, `(.L_x_431) ;  /* 0x0000016000037945 */ /* 0x000fe20003800200 */
[----:B------:R-:W-:Y:S01]  /*4060*/  IMAD.MOV.U32 R13, RZ, RZ, R9 ;  /* 0x000000ffff0d7224 */ /* 0x000fe200078e0009 */
[----:B------:R-:W-:Y:S01]  /*4070*/  IADD3 R12, P3, PT, R12, 0x400, RZ ;  /* 0x000004000c0c7810 */ /* 0x000fe20007f7e0ff */
[----:B------:R-:W-:Y:S01]  /*4080*/  IMAD.MOV.U32 R18, RZ, RZ, R8 ;  /* 0x000000ffff127224 */ /* 0x000fe200078e0008 */
[----:B------:R-:W-:Y:S01]  /*4090*/  ISETP.NE.AND P2, PT, R6, RZ, PT ;  /* 0x000000ff0600720c */ /* 0x000fe20003f45270 */
[----:B------:R-:W-:Y:S02]  /*40a0*/  IMAD.MOV.U32 R19, RZ, RZ, R10 ;  /* 0x000000ffff137224 */ /* 0x000fe400078e000a */
        /* <DEDUP_REMOVED lines=16> */
.L_x_432:
[----:B------:R-:W-:Y:S05]  /*41b0*/  BSYNC.RECONVERGENT B3 ;  /* 0x0000000000037941 */ /* 0x000fea0003800200 */
.L_x_431:
[----:B------:R-:W-:Y:S01]  /*41c0*/  IADD3 R14, P0, PT, R14, 0x100, RZ ;  /* 0x000001000e0e7810 */ /* 0x000fe20007f1e0ff */
[----:B------:R-:W-:Y:S02]  /*41d0*/  VIADD R17, R17, 0x100 ;  /* 0x0000010011117836 */ /* 0x000fe40000000000 */
[----:B------:R-:W-:Y:S02]  /*41e0*/  IMAD.X R3, RZ, RZ, R3, P3 ;  /* 0x000000ffff037224 */ /* 0x000fe400018e0603 */
[----:B------:R-:W-:Y:S01]  /*41f0*/  IMAD.X R15, RZ, RZ, R15, P0 ;  /* 0x000000ffff0f7224 */ /* 0x000fe200000e060f */
[----:B------:R-:W-:Y:S07]  /*4200*/  @P2 BRA `(.L_x_433) ;  /* 0xfffffffc00842947 */ /* 0x000fee000383ffff */
.L_x_430:
[----:B------:R-:W-:Y:S05]  /*4210*/  BSYNC.RECONVERGENT B2 ;  /* 0x0000000000027941 */ /* 0x000fea0003800200 */
.L_x_429:
[----:B------:R-:W-:-:S13]  /*4220*/  ISETP.GE.U32.AND P0, PT, R7, 0x300, PT ;  /* 0x000003000700780c */ /* 0x000fda0003f06070 */
[----:B------:R-:W-:Y:S05]  /*4230*/  @!P0 BRA `(.L_x_428) ;  /* 0x0000000400888947 */ /* 0x000fea0003800000 */
[----:B------:R-:W0:Y:S01]  /*4240*/  LDC.64 R6, c[0x0][0x380] ;  /* 0x0000e000ff067b82 */ /* 0x000e220000000a00 */
[----:B------:R-:W-:-:S07]  /*4250*/  VIADD R13, R17, 0x200 ;  /* 0x00000200110d7836 */ /* 0x000fce0000000000 */
[----:B------:R-:W1:Y:S02]  /*4260*/  LDC.64 R2, c[0x0][0x388] ;  /* 0x0000e200ff027b82 */ /* 0x000e640000000a00 */
.L_x_442:
[----:B------:R-:W-:-:S05]  /*4270*/  VIADD R15, R13, 0xfffffe00 ;  /* 0xfffffe000d0f7836 */ /* 0x000fca0000000000 */
[----:B------:R-:W-:-:S05]  /*4280*/  IADD3 R19, P0, PT, R15, R4, RZ ;  /* 0x000000040f137210 */ /* 0x000fca0007f1e0ff */
[----:B------:R-:W-:Y:S01]  /*4290*/  IMAD.X R20, RZ, RZ, R5, P0 ;  /* 0x000000ffff147224 */ /* 0x000fe200000e0605 */
[----:B0-----:R-:W-:-:S04]  /*42a0*/  LEA R14, P0, R19, R6, 0x2 ;  /* 0x00000006130e7211 */ /* 0x001fc800078010ff */
[----:B------:R-:W-:-:S05]  /*42b0*/  LEA.HI.X R15, R19, R7, R20, 0x2, P0 ;  /* 0x00000007130f7211 */ /* 0x000fca00000f1414 */
[----:B------:R-:W2:Y:S04]  /*42c0*/  LDG.E R25, desc[UR10][R14.64] ;  /* 0x0000000a0e197981 */ /* 0x000ea8000c1e1900 */
[----:B------:R0:W5:Y:S04]  /*42d0*/  LDG.E R18, desc[UR10][R14.64+0x400] ;  /* 0x0004000a0e127981 */ /* 0x000168000c1e1900 */
        /* <DEDUP_REMOVED lines=22> */
.L_x_435:
[----:B------:R-:W-:Y:S05]  /*4440*/  BSYNC.RECONVERGENT B2 ;  /* 0x0000000000027941 */ /* 0x000fea0003800200 */
.L_x_434:
[----:B-----5:R-:W-:Y:S01]  /*4450*/  ISETP.GE.AND P0, PT, R19, R18, PT ;  /* 0x000000121300720c */ /* 0x020fe20003f06270 */
[----:B------:R-:W-:Y:S01]  /*4460*/  BSSY.RECONVERGENT B2, `(.L_x_436) ;  /* 0x0000013000027945 */ /* 0x000fe20003800200 */
[----:B------:R-:W-:Y:S01]  /*4470*/  IADD3 R21, P1, P2, R4, R2, R21 ;  /* 0x0000000204157210 */ /* 0x000fe20007a3e015 */
[----:B------:R-:W-:Y:S02]  /*4480*/  VIADD R15, R13, 0x100 ;  /* 0x000001000d0f7836 */ /* 0x000fe40000000000 */
[----:B------:R-:W-:Y:S01]  /*4490*/  IMAD.MOV.U32 R9, RZ, RZ, R18 ;  /* 0x000000ffff097224 */ /* 0x000fe200078e0012 */
[----:B------:R-:W-:Y:S01]  /*44a0*/  IADD3.X R23, PT, PT, R5, R3, RZ, P1, P2 ;  /* 0x0000000305177210 */ /* 0x000fe20000fe44ff */
[----:B------:R-:W-:-:S04]  /*44b0*/  IMAD.MOV.U32 R8, RZ, RZ, R21 ;  /* 0x000000ffff087224 */ /* 0x000fc800078e0015 */
[----:B------:R-:W-:Y:S02]  /*44c0*/  IMAD.MOV.U32 R10, RZ, RZ, R23 ;  /* 0x000000ffff0a7224 */ /* 0x000fe400078e0017 */
        /* <DEDUP_REMOVED lines=12> */
.L_x_437:
[----:B------:R-:W-:Y:S05]  /*4590*/  BSYNC.RECONVERGENT B2 ;  /* 0x0000000000027941 */ /* 0x000fea0003800200 */
.L_x_436:
[----:B------:R-:W-:Y:S01]  /*45a0*/  ISETP.GE.AND P0, PT, R9, R12, PT ;  /* 0x0000000c0900720c */ /* 0x000fe20003f06270 */
[----:B------:R-:W-:Y:S01]  /*45b0*/  BSSY.RECONVERGENT B2, `(.L_x_438) ;  /* 0x0000013000027945 */ /* 0x000fe20003800200 */
[CC--:B------:R-:W-:Y:S01]  /*45c0*/  IADD3 R19, P1, P4, R4.reuse, R2.reuse, R13 ;  /* 0x0000000204137210 */ /* 0x0c0fe20007c3e00d */
[----:B------:R-:W-:Y:S01]  /*45d0*/  IMAD.MOV.U32 R14, RZ, RZ, R12 ;  /* 0x000000ffff0e7224 */ /* 0x000fe200078e000c */
[----:B------:R-:W-:Y:S02]  /*45e0*/  IADD3 R20, P2, P3, R4, R2, R15 ;  /* 0x0000000204147210 */ /* 0x000fe40007b5e00f */
        /* <DEDUP_REMOVED lines=15> */
.L_x_439:
[----:B------:R-:W-:Y:S05]  /*46e0*/  BSYNC.RECONVERGENT B2 ;  /* 0x0000000000027941 */ /* 0x000fea0003800200 */
.L_x_438:
        /* <DEDUP_REMOVED lines=18> */
.L_x_441:
[----:B------:R-:W-:Y:S05]  /*4810*/  BSYNC.RECONVERGENT B2 ;  /* 0x0000000000027941 */ /* 0x000fea0003800200 */
.L_x_440:
[C---:B------:R-:W-:Y:S02]  /*4820*/  VIADD R15, R13.reuse, 0x200 ;  /* 0x000002000d0f7836 */ /* 0x040fe40000000000 */
[----:B------:R-:W-:-:S03]  /*4830*/  VIADD R13, R13, 0x400 ;  /* 0x000004000d0d7836 */ /* 0x000fc60000000000 */
[----:B------:R-:W-:-:S13]  /*4840*/  ISETP.GE.AND P0, PT, R15, R16, PT ;  /* 0x000000100f00720c */ /* 0x000fda0003f06270 */
[----:B------:R-:W-:Y:S05]  /*4850*/  @!P0 BRA `(.L_x_442) ;  /* 0xfffffff800848947 */ /* 0x000fea000383ffff */
.L_x_428:
[----:B------:R-:W-:Y:S05]  /*4860*/  BSYNC.RECONVERGENT B1 ;  /* 0x0000000000017941 */ /* 0x000fea0003800200 */
.L_x_421:
        /* <DEDUP_REMOVED lines=31> */
.L_x_444:
[----:B------:R-:W-:Y:S05]  /*4a60*/  BSYNC.RECONVERGENT B1 ;  /* 0x0000000000017941 */ /* 0x000fea0003800200 */
.L_x_443:
        /* <DEDUP_REMOVED lines=24> */
.L_x_446:
[----:B------:R-:W-:Y:S05]  /*4bf0*/  BSYNC.RECONVERGENT B1 ;  /* 0x0000000000017941 */ /* 0x000fea0003800200 */
.L_x_445:
        /* <DEDUP_REMOVED lines=24> */
.L_x_448:
[----:B------:R-:W-:Y:S05]  /*4d80*/  BSYNC.RECONVERGENT B1 ;  /* 0x0000000000017941 */ /* 0x000fea0003800200 */
.L_x_447:
        /* <DEDUP_REMOVED lines=24> */
.L_x_450:
[----:B------:R-:W-:Y:S05]  /*4f10*/  BSYNC.RECONVERGENT B1 ;  /* 0x0000000000017941 */ /* 0x000fea0003800200 */
.L_x_449:
[----:B0-----:R0:W0:Y:S01]  /*4f20*/  SHFL.DOWN PT, R2, R3, 0x10, 0x1f ;  /* 0x0a001f0003027f89 */ /* 0x00102200000e0000 */
[----:B------:R-:W-:Y:S01]  /*4f30*/  BSSY.RECONVERGENT B1, `(.L_x_451) ;  /* 0x0000017000017945 */ /* 0x000fe20003800200 */
[----:B--2---:R-:W-:Y:S02]  /*4f40*/  IMAD.MOV.U32 R6, RZ, RZ, R3 ;  /* 0x000000ffff067224 */ /* 0x004fe400078e0003 */
[----:B------:R2:W0:Y:S01]  /*4f50*/  SHFL.DOWN PT, R9, R4, 0x10, 0x1f ;  /* 0x0a001f0004097f89 */ /* 0x00042200000e0000 */
[----:B------:R-:W-:Y:S02]  /*4f60*/  IMAD.MOV.U32 R7, RZ, RZ, R4 ;  /* 0x000000ffff077224 */ /* 0x000fe400078e0004 */
[----:B----4-:R-:W-:Y:S01]  /*4f70*/  IMAD.MOV.U32 R8, RZ, RZ, R5 ;  /* 0x000000ffff087224 */ /* 0x010fe200078e0005 */
        /* <DEDUP_REMOVED lines=18> */
.L_x_452:
[----:B------:R-:W-:Y:S05]  /*50a0*/  BSYNC.RECONVERGENT B1 ;  /* 0x0000000000017941 */ /* 0x000fea0003800200 */
.L_x_451:
        /* <DEDUP_REMOVED lines=12> */
.L_x_454:
[----:B------:R-:W-:Y:S05]  /*5170*/  BSYNC.RECONVERGENT B1 ;  /* 0x0000000000017941 */ /* 0x000fea0003800200 */
.L_x_453:
[----:B------:R-:W-:Y:S01]  /*5180*/  BAR.SYNC.DEFER_BLOCKING 0x0 ;  /* 0x0000000000007b1d */ /* 0x000fe20000010000 */
[----:B------:R-:W-:-:S13]  /*5190*/  ISETP.NE.AND P2, PT, R11, RZ, PT ;  /* 0x000000ff0b00720c */ /* 0x000fda0003f45270 */
[----:B------:R-:W-:Y:S05]  /*51a0*/  @P2 BRA `(.L_x_384) ;  /* 0x0000000800342947 */ /* 0x000fea0003800000 */
[----:B0---4-:R-:W0:Y:S01]  /*51b0*/  S2R R3, SR_CgaCtaId ;  /* 0x0000000000037919 */ /* 0x011e220000008800 */
[----:B------:R-:W-:Y:S01]  /*51c0*/  MOV R2, 0x400 ;  /* 0x0000040000027802 */ /* 0x000fe20000000f00 */
[----:B------:R-:W-:Y:S03]  /*51d0*/  BSSY.RECONVERGENT B1, `(.L_x_455) ;  /* 0x0000016000017945 */ /* 0x000fe60003800200 */
[----:B0-----:R-:W-:-:S05]  /*51e0*/  LEA R25, R3, R2, 0x18 ;  /* 0x0000000203197211 */ /* 0x001fca00078ec0ff */
[----:B------:R-:W0:Y:S04]  /*51f0*/  LDS R3, [R25+0x18] ;  /* 0x0000180019037984 */ /* 0x000e280000000800 */
[----:B--2---:R-:W2:Y:S04]  /*5200*/  LDS.64 R4, [R25+0x20] ;  /* 0x0000200019047984 */ /* 0x004ea80000000a00 */
        /* <DEDUP_REMOVED lines=18> */
.L_x_456:
[----:B------:R-:W-:Y:S05]  /*5330*/  BSYNC.RECONVERGENT B1 ;  /* 0x0000000000017941 */ /* 0x000fea0003800200 */
.L_x_455:
        /* <DEDUP_REMOVED lines=10> */
[----:B------:R0:W1:Y:S04]  /*53e0*/  LDS.64 R10, [R25+0x60] ;  /* 0x00006000190a7984 */ /* 0x0000680000000a00 */
[----:B---3--:R3:W1:Y:S04]  /*53f0*/  LDS.64 R12, [R25+0x70] ;  /* 0x00007000190c7984 */ /* 0x0086680000000a00 */
        /* <DEDUP_REMOVED lines=15> */
.L_x_458:
[----:B------:R-:W-:Y:S05]  /*54f0*/  BSYNC.RECONVERGENT B1 ;  /* 0x0000000000017941 */ /* 0x000fea0003800200 */
.L_x_457:
        /* <DEDUP_REMOVED lines=17> */
.L_x_460:
[----:B------:R-:W-:Y:S05]  /*5610*/  BSYNC.RECONVERGENT B1 ;  /* 0x0000000000017941 */ /* 0x000fea0003800200 */
.L_x_459:
        /* <DEDUP_REMOVED lines=17> */
.L_x_462:
[----:B------:R-:W-:Y:S05]  /*5730*/  BSYNC.RECONVERGENT B1 ;  /* 0x0000000000017941 */ /* 0x000fea0003800200 */
.L_x_461:
        /* <DEDUP_REMOVED lines=17> */
.L_x_464:
[----:B------:R-:W-:Y:S05]  /*5850*/  BSYNC.RECONVERGENT B1 ;  /* 0x0000000000017941 */ /* 0x000fea0003800200 */
.L_x_463:
        /* <DEDUP_REMOVED lines=17> */
.L_x_466:
[----:B------:R-:W-:Y:S05]  /*5970*/  BSYNC.RECONVERGENT B1 ;  /* 0x0000000000017941 */ /* 0x000fea0003800200 */
.L_x_465:
        /* <DEDUP_REMOVED lines=16> */
.L_x_384:
[----:B------:R-:W-:Y:S05]  /*5a80*/  BSYNC.RECONVERGENT B0 ;  /* 0x0000000000007941 */ /* 0x000fea0003800200 */
.L_x_351:
[----:B------:R-:W-:Y:S05]  /*5a90*/  @P2 EXIT ;  /* 0x000000000000294d */ /* 0x000fea0003800000 */
[----:B0-234-:R-:W0:Y:S01]  /*5aa0*/  LDC.64 R2, c[0x0][0x390] ;  /* 0x0000e400ff027b82 */ /* 0x01de220000000a00 */
[----:B------:R-:W-:Y:S02]  /*5ab0*/  IMAD.MOV.U32 R9, RZ, RZ, R8 ;  /* 0x000000ffff097224 */ /* 0x000fe400078e0008 */
[----:B------:R-:W-:Y:S02]  /*5ac0*/  IMAD.MOV.U32 R8, RZ, RZ, R7 ;  /* 0x000000ffff087224 */ /* 0x000fe400078e0007 */
[----:B0-----:R-:W-:-:S05]  /*5ad0*/  IMAD.WIDE.U32 R2, R0, 0x10, R2 ;  /* 0x0000001000027825 */ /* 0x001fca00078e0002 */
[----:B------:R-:W-:Y:S04]  /*5ae0*/  STG.E.64 desc[UR10][R2.64+0x8], R8 ;  /* 0x0000080802007986 */ /* 0x000fe8000c101b0a */
[----:B------:R-:W-:Y:S01]  /*5af0*/  STG.E desc[UR10][R2.64], R6 ;  /* 0x0000000602007986 */ /* 0x000fe2000c10190a */
[----:B------:R-:W-:Y:S05]  /*5b00*/  EXIT ;  /* 0x000000000000794d */ /* 0x000fea0003800000 */
.L_x_467:
        /* <DEDUP_REMOVED lines=15> */
.L_x_973:


//--------------------- .text._ZN6thrust24THRUST_300001_SM_1000_NS8cuda_cub4core6detail13_kernel_agentINS1_8__reduce11ReduceAgentINS0_12zip_iteratorIN4cuda3std3__45tupleIJNS0_10device_ptrIiEENS0_17counting_iteratorIlNS0_11use_defaultESF_SF_EEEEEEEPNSB_IJilEEESJ_lNS1_9__extrema9arg_max_fIilNSA_4lessIiEEEEEEJSI_SK_lSP_EEEvDpT0_ --------------------------
	.section	.text._ZN6thrust24THRUST_300001_SM_1000_NS8cuda_cub4core6detail13_kernel_agentINS1_8__reduce11ReduceAgentINS0_12zip_iteratorIN4cuda3std3__45tupleIJNS0_10device_ptrIiEENS0_17counting_iteratorIlNS0_11use_defaultESF_SF_EEEEEEEPNSB_IJilEEESJ_lNS1_9__extrema9arg_max_fIilNSA_4lessIiEEEEEEJSI_SK_lSP_EEEvDpT0_,"ax",@progbits
	.align	128
        .global         _ZN6thrust24THRUST_300001_SM_1000_NS8cuda_cub4core6detail13_kernel_agentINS1_8__reduce11ReduceAgentINS0_12zip_iteratorIN4cuda3std3__45tupleIJNS0_10device_ptrIiEENS0_17counting_iteratorIlNS0_11use_defaultESF_SF_EEEEEEEPNSB_IJilEEESJ_lNS1_9__extrema9arg_max_fIilNSA_4lessIiEEEEEEJSI_SK_lSP_EEEvDpT0_
        .type           _ZN6thrust24THRUST_300001_SM_1000_NS8cuda_cub4core6detail13_kernel_agentINS1_8__reduce11ReduceAgentINS0_12zip_iteratorIN4cuda3std3__45tupleIJNS0_10device_ptrIiEENS0_17counting_iteratorIlNS0_11use_defaultESF_SF_EEEEEEEPNSB_IJilEEESJ_lNS1_9__extrema9arg_max_fIilNSA_4lessIiEEEEEEJSI_SK_lSP_EEEvDpT0_,@function
        .size           _ZN6thrust24THRUST_300001_SM_1000_NS8cuda_cub4core6detail13_kernel_agentINS1_8__reduce11ReduceAgentINS0_12zip_iteratorIN4cuda3std3__45tupleIJNS0_10device_ptrIiEENS0_17counting_iteratorIlNS0_11use_defaultESF_SF_EEEEEEEPNSB_IJilEEESJ_lNS1_9__extrema9arg_max_fIilNSA_4lessIiEEEEEEJSI_SK_lSP_EEEvDpT0_,(.L_x_974 - _ZN6thrust24THRUST_300001_SM_1000_NS8cuda_cub4core6detail13_kernel_agentINS1_8__reduce11ReduceAgentINS0_12zip_iteratorIN4cuda3std3__45tupleIJNS0_10device_ptrIiEENS0_17counting_iteratorIlNS0_11use_defaultESF_SF_EEEEEEEPNSB_IJilEEESJ_lNS1_9__extrema9arg_max_fIilNSA_4lessIiEEEEEEJSI_SK_lSP_EEEvDpT0_)
        .other          _ZN6thrust24THRUST_300001_SM_1000_NS8cuda_cub4core6detail13_kernel_agentINS1_8__reduce11ReduceAgentINS0_12zip_iteratorIN4cuda3std3__45tupleIJNS0_10device_ptrIiEENS0_17counting_iteratorIlNS0_11use_defaultESF_SF_EEEEEEEPNSB_IJilEEESJ_lNS1_9__extrema9arg_max_fIilNSA_4lessIiEEEEEEJSI_SK_lSP_EEEvDpT0_,@"STO_CUDA_ENTRY STV_DEFAULT"
_ZN6thrust24THRUST_300001_SM_1000_NS8cuda_cub4core6detail13_kernel_agentINS1_8__reduce11ReduceAgentINS0_12zip_iteratorIN4cuda3std3__45tupleIJNS0_10device_ptrIiEENS0_17counting_iteratorIlNS0_11use_defaultESF_SF_EEEEEEEPNSB_IJilEEESJ_lNS1_9__extrema9arg_max_fIilNSA_4lessIiEEEEEEJSI_SK_lSP_EEEvDpT0_:
.text._ZN6thrust24THRUST_300001_SM_1000_NS8cuda_cub4core6detail13_kernel_agentINS1_8__reduce11ReduceAgentINS0_12zip_iteratorIN4cuda3std3__45tupleIJNS0_10device_ptrIiEENS0_17counting_iteratorIlNS0_11use_defaultESF_SF_EEEEEEEPNSB_IJilEEESJ_lNS1_9__extrema9arg_max_fIilNSA_4lessIiEEEEEEJSI_SK_lSP_EEEvDpT0_:
[----:B------:R-:W-:Y:S01]  /*0000*/  LDC R1, c[0x0][0x37c] ;  /* 0x0000df00ff017b82 */ /* 0x000fe20000000800 */
[----:B------:R-:W0:Y:S02]  /*0010*/  LDCU.64 UR4, c[0x0][0x398] ;  /* 0x00007300ff0477ac */ /* 0x000e240008000a00 */
[----:B0-----:R-:W-:-:S04]  /*0020*/  ISETP.NE.U32.AND P0, PT, RZ, UR4, PT ;  /* 0x00000004ff007c0c */ /* 0x001fc8000bf05070 */
[----:B------:R-:W-:-:S13]  /*0030*/  ISETP.NE.AND.EX P0, PT, RZ, UR5, PT, P0 ;  /* 0x00000005ff007c0c */ /* 0x000fda000bf05300 */
[----:B------:R-:W-:Y:S05]  /*0040*/  @!P0 EXIT ;  /* 0x000000000000894d */ /* 0x000fea0003800000 */
[----:B------:R-:W-:Y:S01]  /*0050*/  UISETP.GT.U32.AND UP0, UPT, UR4, 0x4ff, UPT ;  /* 0x000004ff0400788c */ /* 0x000fe2000bf04070 */
[----:B------:R-:W-:Y:S01]  /*0060*/  BSSY.RECONVERGENT B0, `(.L_x_468) ;  /* 0x0000558000007945 */ /* 0x000fe20003800200 */
[----:B------:R-:W0:Y:S02]  /*0070*/  LDCU.64 UR8, c[0x0][0x358] ;  /* 0x00006b00ff0877ac */ /* 0x000e240008000a00 */
[----:B------:R-:W-:-:S09]  /*0080*/  UISETP.GT.AND.EX UP0, UPT, UR5, URZ, UPT, UP0 ;  /* 0x000000ff0500728c */ /* 0x000fd2000bf04300 */
[----:B------:R-:W-:Y:S05]  /*0090*/  BRA.U UP0, `(.L_x_469) ;  /* 0x0000003100a87547 */ /* 0x000fea000b800000 */
[----:B------:R-:W1:Y:S01]  /*00a0*/  S2R R0, SR_TID.X ;  /* 0x0000000000007919 */ /* 0x000e620000002100 */
[----:B------:R-:W2:Y:S01]  /*00b0*/  LDCU UR5, c[0x0][0x398] ;  /* 0x00007300ff0577ac */ /* 0x000ea20008000800 */
[----:B------:R-:W-:Y:S01]  /*00c0*/  BSSY.RECONVERGENT B1, `(.L_x_470) ;  /* 0x000000d000017945 */ /* 0x000fe20003800200 */
[----:B------:R-:W-:Y:S01]  /*00d0*/  CS2R R6, SRZ ;  /* 0x0000000000067805 */ /* 0x000fe2000001ff00 */
[----:B------:R-:W-:Y:S01]  /*00e0*/  IMAD.MOV.U32 R8, RZ, RZ, RZ ;  /* 0x000000ffff087224 */ /* 0x000fe200078e00ff */
[----:B-1----:R-:W-:Y:S01]  /*00f0*/  ISETP.GE.AND P0, PT, R0, UR4, PT ;  /* 0x0000000400007c0c */ /* 0x002fe2000bf06270 */
[----:B------:R-:W-:-:S12]  /*0100*/  IMAD.MOV.U32 R9, RZ, RZ, R0 ;  /* 0x000000ffff097224 */ /* 0x000fd800078e0000 */
[----:B--2---:R-:W-:Y:S05]  /*0110*/  @P0 BRA `(.L_x_471) ;  /* 0x00000000001c0947 */ /* 0x004fea0003800000 */
[----:B------:R-:W1:Y:S01]  /*0120*/  LDC.64 R2, c[0x0][0x380] ;  /* 0x0000e000ff027b82 */ /* 0x000e620000000a00 */
[----:B------:R-:W2:Y:S01]  /*0130*/  LDCU.64 UR6, c[0x0][0x388] ;  /* 0x00007100ff0677ac */ /* 0x000ea20008000a00 */
[----:B-1----:R-:W-:-:S05]  /*0140*/  IMAD.WIDE.U32 R2, R0, 0x4, R2 ;  /* 0x0000000400027825 */ /* 0x002fca00078e0002 */
[----:B0-----:R1:W5:Y:S01]  /*0150*/  LDG.E R6, desc[UR8][R2.64] ;  /* 0x0000000802067981 */ /* 0x001362000c1e1900 */
[C---:B--2---:R-:W-:Y:S01]  /*0160*/  IADD3 R7, P0, PT, R0.reuse, UR6, RZ ;  /* 0x0000000600077c10 */ /* 0x044fe2000ff1e0ff */
[----:B------:R-:W-:-:S04]  /*0170*/  VIADD R9, R0, 0x100 ;  /* 0x0000010000097836 */ /* 0x000fc80000000000 */
[----:B------:R-:W-:-:S08]  /*0180*/  IMAD.X R8, RZ, RZ, UR7, P0 ;  /* 0x00000007ff087e24 */ /* 0x000fd000080e06ff */
.L_x_471:
[----:B0-----:R-:W-:Y:S05]  /*0190*/  BSYNC.RECONVERGENT B1 ;  /* 0x0000000000017941 */ /* 0x001fea0003800200 */
.L_x_470:
        /* <DEDUP_REMOVED lines=10> */
[----:B------:R-:W1:Y:S01]  /*0240*/  LDCU.64 UR6, c[0x0][0x388] ;  /* 0x00007100ff0677ac */ /* 0x000e620008000a00 */
[----:B------:R-:W-:-:S04]  /*0250*/  LEA.HI R4, R11, 0x1, RZ, 0x18 ;  /* 0x000000010b047811 */ /* 0x000fc800078fc0ff */
[----:B------:R-:W-:-:S05]  /*0260*/  LOP3.LUT R4, R4, 0x3, RZ, 0xc0, !PT ;  /* 0x0000000304047812 */ /* 0x000fca00078ec0ff */
[----:B------:R-:W-:Y:S01]  /*0270*/  IMAD.MOV R4, RZ, RZ, -R4 ;  /* 0x000000ffff047224 */ /* 0x000fe200078e0a04 */
[C---:B-1----:R-:W-:Y:S01]  /*0280*/  IADD3 R5, P0, PT, R9.reuse, UR6, RZ ;  /* 0x0000000609057c10 */ /* 0x042fe2000ff1e0ff */
[----:B0-----:R-:W-:-:S04]  /*0290*/  IMAD.WIDE.U32 R2, R9, 0x4, R2 ;  /* 0x0000000409027825 */ /* 0x001fc800078e0002 */
[----:B------:R-:W-:-:S08]  /*02a0*/  IMAD.X R10, RZ, RZ, UR7, P0 ;  /* 0x00000007ff0a7e24 */ /* 0x000fd000080e06ff */
.L_x_478:
[----:B------:R0:W2:Y:S01]  /*02b0*/  LDG.E R15, desc[UR8][R2.64] ;  /* 0x00000008020f7981 */ /* 0x0000a2000c1e1900 */
[----:B------:R-:W-:Y:S01]  /*02c0*/  VIADD R4, R4, 0x1 ;  /* 0x0000000104047836 */ /* 0x000fe20000000000 */
[----:B------:R-:W-:Y:S01]  /*02d0*/  BSSY.RECONVERGENT B3, `(.L_x_476) ;  /* 0x0000016000037945 */ /* 0x000fe20003800200 */
[----:B------:R-:W-:Y:S02]  /*02e0*/  IMAD.MOV.U32 R14, RZ, RZ, R7 ;  /* 0x000000ffff0e7224 */ /* 0x000fe400078e0007 */
[----:B------:R-:W-:Y:S01]  /*02f0*/  IMAD.MOV.U32 R13, RZ, RZ, R8 ;  /* 0x000000ffff0d7224 */ /* 0x000fe200078e0008 */
[----:B------:R-:W-:Y:S01]  /*0300*/  ISETP.NE.AND P2, PT, R4, RZ, PT ;  /* 0x000000ff0400720c */ /* 0x000fe20003f45270 */
[----:B-----5:R-:W-:Y:S02]  /*0310*/  IMAD.MOV.U32 R12, RZ, RZ, R6 ;  /* 0x000000ffff0c7224 */ /* 0x020fe400078e0006 */
[----:B------:R-:W-:Y:S01]  /*0320*/  IMAD.MOV.U32 R7, RZ, RZ, R5 ;  /* 0x000000ffff077224 */ /* 0x000fe200078e0005 */
[----:B0-----:R-:W-:Y:S01]  /*0330*/  IADD3 R2, P3, PT, R2, 0x400, RZ ;  /* 0x0000040002027810 */ /* 0x001fe20007f7e0ff */
        /* <DEDUP_REMOVED lines=15> */
.L_x_477:
[----:B------:R-:W-:Y:S05]  /*0430*/  BSYNC.RECONVERGENT B3 ;  /* 0x0000000000037941 */ /* 0x000fea0003800200 */
.L_x_476:
[----:B------:R-:W-:Y:S01]  /*0440*/  IADD3 R5, P0, PT, R5, 0x100, RZ ;  /* 0x0000010005057810 */ /* 0x000fe20007f1e0ff */
[----:B------:R-:W-:Y:S02]  /*0450*/  VIADD R9, R9, 0x100 ;  /* 0x0000010009097836 */ /* 0x000fe40000000000 */
[----:B------:R-:W-:Y:S02]  /*0460*/  IMAD.X R3, RZ, RZ, R3, P3 ;  /* 0x000000ffff037224 */ /* 0x000fe400018e0603 */
[----:B------:R-:W-:Y:S01]  /*0470*/  IMAD.X R10, RZ, RZ, R10, P0 ;  /* 0x000000ffff0a7224 */ /* 0x000fe200000e060a */
[----:B------:R-:W-:Y:S07]  /*0480*/  @P2 BRA `(.L_x_478) ;  /* 0xfffffffc00882947 */ /* 0x000fee000383ffff */
.L_x_475:
[----:B------:R-:W-:Y:S05]  /*0490*/  BSYNC.RECONVERGENT B2 ;  /* 0x0000000000027941 */ /* 0x000fea0003800200 */
.L_x_474:
[----:B------:R-:W-:-:S13]  /*04a0*/  ISETP.GE.U32.AND P0, PT, R11, 0x300, PT ;  /* 0x000003000b00780c */ /* 0x000fda0003f06070 */
[----:B------:R-:W-:Y:S05]  /*04b0*/  @!P0 BRA `(.L_x_473) ;  /* 0x00000004007c8947 */ /* 0x000fea0003800000 */
[----:B------:R-:W0:Y:S01]  /*04c0*/  LDC.64 R4, c[0x0][0x380] ;  /* 0x0000e000ff047b82 */ /* 0x000e220000000a00 */
[----:B------:R-:W-:-:S07]  /*04d0*/  VIADD R10, R9, 0x200 ;  /* 0x00000200090a7836 */ /* 0x000fce0000000000 */
[----:B------:R-:W1:Y:S02]  /*04e0*/  LDC.64 R2, c[0x0][0x388] ;  /* 0x0000e200ff027b82 */ /* 0x000e640000000a00 */
.L_x_487:
[----:B------:R-:W-:-:S04]  /*04f0*/  VIADD R15, R10, 0xfffffe00 ;  /* 0xfffffe000a0f7836 */ /* 0x000fc80000000000 */
[----:B0-----:R-:W-:-:S05]  /*0500*/  IMAD.WIDE R12, R15, 0x4, R4 ;  /* 0x000000040f0c7825 */ /* 0x001fca00078e0204 */
[----:B------:R-:W2:Y:S04]  /*0510*/  LDG.E R21, desc[UR8][R12.64] ;  /* 0x000000080c157981 */ /* 0x000ea8000c1e1900 */
[----:B-----5:R0:W5:Y:S04]  /*0520*/  LDG.E R23, desc[UR8][R12.64+0x400] ;  /* 0x000400080c177981 */ /* 0x020168000c1e1900 */
[----:B------:R0:W5:Y:S04]  /*0530*/  LDG.E R9, desc[UR8][R12.64+0x800] ;  /* 0x000800080c097981 */ /* 0x000168000c1e1900 */
[----:B------:R0:W5:Y:S01]  /*0540*/  LDG.E R11, desc[UR8][R12.64+0xc00] ;  /* 0x000c00080c0b7981 */ /* 0x000162000c1e1900 */
[C---:B-1----:R-:W-:Y:S01]  /*0550*/  IADD3 R18, P1, PT, R15.reuse, R2, RZ ;  /* 0x000000020f127210 */ /* 0x042fe20007f3e0ff */
[----:B------:R-:W-:Y:S03]  /*0560*/  BSSY.RECONVERGENT B2, `(.L_x_479) ;  /* 0x0000013000027945 */ /* 0x000fe60003800200 */
[----:B------:R-:W-:Y:S01]  /*0570*/  LEA.HI.X.SX32 R19, R15, R3, 0x1, P1 ;  /* 0x000000030f137211 */ /* 0x000fe200008f0eff */
[----:B------:R-:W-:-:S02]  /*0580*/  VIADD R15, R10, 0xffffff00 ;  /* 0xffffff000a0f7836 */ /* 0x000fc40000000000 */
        /* <DEDUP_REMOVED lines=16> */
.L_x_480:
[----:B------:R-:W-:Y:S05]  /*0690*/  BSYNC.RECONVERGENT B2 ;  /* 0x0000000000027941 */ /* 0x000fea0003800200 */
.L_x_479:
[----:B-----5:R-:W-:Y:S01]  /*06a0*/  ISETP.GE.AND P0, PT, R14, R23, PT ;  /* 0x000000170e00720c */ /* 0x020fe20003f06270 */
[----:B------:R-:W-:Y:S01]  /*06b0*/  BSSY.RECONVERGENT B2, `(.L_x_481) ;  /* 0x0000013000027945 */ /* 0x000fe20003800200 */
[C---:B------:R-:W-:Y:S01]  /*06c0*/  IADD3 R13, P1, PT, R15.reuse, R2, RZ ;  /* 0x000000020f0d7210 */ /* 0x040fe20007f3e0ff */
[----:B------:R-:W-:Y:S02]  /*06d0*/  VIADD R7, R10, 0x100 ;  /* 0x000001000a077836 */ /* 0x000fe40000000000 */
[----:B------:R-:W-:Y:S01]  /*06e0*/  IMAD.MOV.U32 R6, RZ, RZ, R23 ;  /* 0x000000ffff067224 */ /* 0x000fe200078e0017 */
[----:B------:R-:W-:Y:S01]  /*06f0*/  LEA.HI.X.SX32 R12, R15, R3, 0x1, P1 ;  /* 0x000000030f0c7211 */ /* 0x000fe200008f0eff */
        /* <DEDUP_REMOVED lines=14> */
.L_x_482:
[----:B------:R-:W-:Y:S05]  /*07e0*/  BSYNC.RECONVERGENT B2 ;  /* 0x0000000000027941 */ /* 0x000fea0003800200 */
.L_x_481:
[----:B------:R-:W-:Y:S01]  /*07f0*/  ISETP.GE.AND P0, PT, R6, R9, PT ;  /* 0x000000090600720c */ /* 0x000fe20003f06270 */
[----:B------:R-:W-:Y:S01]  /*0800*/  BSSY.RECONVERGENT B2, `(.L_x_483) ;  /* 0x0000013000027945 */ /* 0x000fe20003800200 */
[CC--:B------:R-:W-:Y:S01]  /*0810*/  IADD3 R17, P1, PT, R10.reuse, R2.reuse, RZ ;  /* 0x000000020a117210 */ /* 0x0c0fe20007f3e0ff */
[----:B------:R-:W-:Y:S01]  /*0820*/  IMAD.MOV.U32 R12, RZ, RZ, R9 ;  /* 0x000000ffff0c7224 */ /* 0x000fe200078e0009 */
[----:B------:R-:W-:Y:S02]  /*0830*/  IADD3 R18, P2, PT, R7, R2, RZ ;  /* 0x0000000207127210 */ /* 0x000fe40007f5e0ff */
        /* <DEDUP_REMOVED lines=15> */
.L_x_484:
[----:B------:R-:W-:Y:S05]  /*0930*/  BSYNC.RECONVERGENT B2 ;  /* 0x0000000000027941 */ /* 0x000fea0003800200 */
.L_x_483:
[----:B------:R-:W-:Y:S01]  /*0940*/  ISETP.GE.AND P0, PT, R12, R11, PT ;  /* 0x0000000b0c00720c */ /* 0x000fe20003f06270 */
[----:B------:R-:W-:Y:S01]  /*0950*/  BSSY.RECONVERGENT B2, `(.L_x_485) ;  /* 0x0000011000027945 */ /* 0x000fe20003800200 */
[----:B------:R-:W-:Y:S01]  /*0960*/  LEA.HI.X.SX32 R9, R7, R3, 0x1, P2 ;  /* 0x0000000307097211 */ /* 0x000fe200010f0eff */
        /* <DEDUP_REMOVED lines=15> */
.L_x_486:
[----:B------:R-:W-:Y:S05]  /*0a60*/  BSYNC.RECONVERGENT B2 ;  /* 0x0000000000027941 */ /* 0x000fea0003800200 */
.L_x_485:
[C---:B------:R-:W-:Y:S02]  /*0a70*/  VIADD R9, R10.reuse, 0x200 ;  /* 0x000002000a097836 */ /* 0x040fe40000000000 */
[----:B------:R-:W-:-:S03]  /*0a80*/  VIADD R10, R10, 0x400 ;  /* 0x000004000a0a7836 */ /* 0x000fc60000000000 */
[----:B------:R-:W-:-:S13]  /*0a90*/  ISETP.GE.AND P0, PT, R9, UR5, PT ;  /* 0x0000000509007c0c */ /* 0x000fda000bf06270 */
[----:B------:R-:W-:Y:S05]  /*0aa0*/  @!P0 BRA `(.L_x_487) ;  /* 0xfffffff800908947 */ /* 0x000fea000383ffff */
.L_x_473:
[----:B------:R-:W-:Y:S05]  /*0ab0*/  BSYNC.RECONVERGENT B1 ;  /* 0x0000000000017941 */ /* 0x000fea0003800200 */
.L_x_472:
[----:B------:R-:W0:Y:S02]  /*0ac0*/  LDCU UR6, c[0x0][0x398] ;  /* 0x00007300ff0677ac */ /* 0x000e240008000800 */
[----:B0-----:R-:W-:-:S09]  /*0ad0*/  UISETP.GE.AND UP0, UPT, UR6, 0x100, UPT ;  /* 0x000001000600788c */ /* 0x001fd2000bf06270 */
[----:B------:R-:W-:Y:S05]  /*0ae0*/  BRA.U !UP0, `(.L_x_488) ;  /* 0x00000011088c7547 */ /* 0x000fea000b800000 */
[----:B------:R-:W0:Y:S01]  /*0af0*/  S2R R11, SR_LANEID ;  /* 0x00000000000b7919 */ /* 0x000e220000000000 */
[----:B------:R-:W-:Y:S01]  /*0b00*/  BSSY.RECONVERGENT B1, `(.L_x_489) ;  /* 0x000001b000017945 */ /* 0x000fe20003800200 */
[----:B------:R-:W-:Y:S01]  /*0b10*/  IMAD.MOV.U32 R9, RZ, RZ, R7 ;  /* 0x000000ffff097224 */ /* 0x000fe200078e0007 */
[----:B-1---5:R1:W2:Y:S01]  /*0b20*/  SHFL.DOWN PT, R3, R6, 0x1, 0x1f ;  /* 0x08201f0006037f89 */ /* 0x0222a200000e0000 */
        /* <DEDUP_REMOVED lines=24> */
.L_x_490:
[----:B------:R-:W-:Y:S05]  /*0cb0*/  BSYNC.RECONVERGENT B1 ;  /* 0x0000000000017941 */ /* 0x000fea0003800200 */
.L_x_489:
[C---:B------:R-:W-:Y:S01]  /*0cc0*/  ISETP.GT.AND P5, PT, R11.reuse, 0x17, PT ;  /* 0x000000170b00780c */ /* 0x040fe20003fa4270 */
[----:B------:R0:W1:Y:S01]  /*0cd0*/  SHFL.DOWN PT, R7, R2, 0x2, 0x1f ;  /* 0x08401f0002077f89 */ /* 0x00006200000e0000 */
[C---:B------:R-:W-:Y:S01]  /*0ce0*/  ISETP.GT.AND P4, PT, R11.reuse, 0xf, PT ;  /* 0x0000000f0b00780c */ /* 0x040fe20003f84270 */
[----:B------:R-:W-:Y:S01]  /*0cf0*/  BSSY.RECONVERGENT B1, `(.L_x_491) ;  /* 0x0000018000017945 */ /* 0x000fe20003800200 */
[----:B------:R-:W-:Y:S01]  /*0d00*/  ISETP.NE.AND P2, PT, R11, RZ, PT ;  /* 0x000000ff0b00720c */ /* 0x000fe20003f45270 */
[----:B------:R0:W2:Y:S01]  /*0d10*/  SHFL.DOWN PT, R6, R9, 0x2, 0x1f ;  /* 0x08401f0009067f89 */ /* 0x0000a200000e0000 */
[----:B------:R-:W-:Y:S02]  /*0d20*/  IMAD.MOV.U32 R4, RZ, RZ, R9 ;  /* 0x000000ffff047224 */ /* 0x000fe400078e0009 */
[----:B------:R-:W-:Y:S01]  /*0d30*/  IMAD.MOV.U32 R5, RZ, RZ, R10 ;  /* 0x000000ffff057224 */ /* 0x000fe200078e000a */
[----:B------:R0:W3:Y:S01]  /*0d40*/  SHFL.DOWN PT, R11, R10, 0x2, 0x1f ;  /* 0x08401f000a0b7f89 */ /* 0x0000e200000e0000 */
[----:B------:R-:W-:Y:S01]  /*0d50*/  IMAD.MOV.U32 R3, RZ, RZ, R2 ;  /* 0x000000ffff037224 */ /* 0x000fe200078e0002 */
[----:B------:R-:W-:Y:S06]  /*0d60*/  @P1 BRA `(.L_x_492) ;  /* 0x0000000000401947 */ /* 0x000fec0003800000 */
        /* <DEDUP_REMOVED lines=16> */
.L_x_492:
[----:B------:R-:W-:Y:S05]  /*0e70*/  BSYNC.RECONVERGENT B1 ;  /* 0x0000000000017941 */ /* 0x000fea0003800200 */
.L_x_491:
[----:B------:R4:W3:Y:S01]  /*0e80*/  SHFL.DOWN PT, R8, R3, 0x4, 0x1f ;  /* 0x08801f0003087f89 */ /* 0x0008e200000e0000 */
[----:B------:R-:W-:Y:S01]  /*0e90*/  BSSY.RECONVERGENT B1, `(.L_x_493) ;  /* 0x0000017000017945 */ /* 0x000fe20003800200 */
[----:B--2---:R-:W-:Y:S02]  /*0ea0*/  IMAD.MOV.U32 R6, RZ, RZ, R4 ;  /* 0x000000ffff067224 */ /* 0x004fe400078e0004 */
[----:B0-----:R4:W0:Y:S01]  /*0eb0*/  SHFL.DOWN PT, R9, R4, 0x4, 0x1f ;  /* 0x08801f0004097f89 */ /* 0x00182200000e0000 */
[----:B-1----:R-:W-:Y:S02]  /*0ec0*/  IMAD.MOV.U32 R7, RZ, RZ, R5 ;  /* 0x000000ffff077224 */ /* 0x002fe400078e0005 */
[----:B------:R-:W-:Y:S01]  /*0ed0*/  IMAD.MOV.U32 R2, RZ, RZ, R3 ;  /* 0x000000ffff027224 */ /* 0x000fe200078e0003 */
[----:B------:R4:W1:Y:S01]  /*0ee0*/  SHFL.DOWN PT, R10, R5, 0x4, 0x1f ;  /* 0x08801f00050a7f89 */ /* 0x00086200000e0000 */
[----:B------:R-:W-:Y:S05]  /*0ef0*/  @P3 BRA `(.L_x_494) ;  /* 0x0000000000403947 */ /* 0x000fea0003800000 */
[----:B---3--:R-:W-:Y:S01]  /*0f00*/  ISETP.GE.AND P0, PT, R3, R8, PT ;  /* 0x000000080300720c */ /* 0x008fe20003f06270 */
        /* <DEDUP_REMOVED lines=15> */
.L_x_494:
[----:B------:R-:W-:Y:S05]  /*1000*/  BSYNC.RECONVERGENT B1 ;  /* 0x0000000000017941 */ /* 0x000fea0003800200 */
.L_x_493:
[----:B0-----:R0:W2:Y:S01]  /*1010*/  SHFL.DOWN PT, R9, R2, 0x8, 0x1f ;  /* 0x09001f0002097f89 */ /* 0x0010a200000e0000 */
[----:B------:R-:W-:Y:S01]  /*1020*/  BSSY.RECONVERGENT B1, `(.L_x_495) ;  /* 0x0000017000017945 */ /* 0x000fe20003800200 */
[----:B----4-:R-:W-:Y:S02]  /*1030*/  IMAD.MOV.U32 R4, RZ, RZ, R6 ;  /* 0x000000ffff047224 */ /* 0x010fe400078e0006 */
[----:B---3--:R0:W3:Y:S01]  /*1040*/  SHFL.DOWN PT, R11, R6, 0x8, 0x1f ;  /* 0x09001f00060b7f89 */ /* 0x0080e200000e0000 */
[----:B------:R-:W-:Y:S02]  /*1050*/  IMAD.MOV.U32 R5, RZ, RZ, R7 ;  /* 0x000000ffff057224 */ /* 0x000fe400078e0007 */
[----:B------:R-:W-:Y:S01]  /*1060*/  IMAD.MOV.U32 R3, RZ, RZ, R2 ;  /* 0x000000ffff037224 */ /* 0x000fe200078e0002 */
[----:B------:R0:W4:Y:S01]  /*1070*/  SHFL.DOWN PT, R8, R7, 0x8, 0x1f ;  /* 0x09001f0007087f89 */ /* 0x00012200000e0000 */
[----:B------:R-:W-:Y:S05]  /*1080*/  @P5 BRA `(.L_x_496) ;  /* 0x0000000000405947 */ /* 0x000fea0003800000 */
[----:B--2---:R-:W-:Y:S01]  /*1090*/  ISETP.GE.AND P0, PT, R2, R9, PT ;  /* 0x000000090200720c */ /* 0x004fe20003f06270 */
        /* <DEDUP_REMOVED lines=15> */
.L_x_496:
[----:B------:R-:W-:Y:S05]  /*1190*/  BSYNC.RECONVERGENT B1 ;  /* 0x0000000000017941 */ /* 0x000fea0003800200 */
.L_x_495:
[----:B0-----:R0:W0:Y:S01]  /*11a0*/  SHFL.DOWN PT, R2, R3, 0x10, 0x1f ;  /* 0x0a001f0003027f89 */ /* 0x00102200000e0000 */
[----:B------:R-:W-:Y:S01]  /*11b0*/  BSSY.RECONVERGENT B1, `(.L_x_497) ;  /* 0x0000017000017945 */ /* 0x000fe20003800200 */
[----:B------:R-:W-:Y:S02]  /*11c0*/  IMAD.MOV.U32 R7, RZ, RZ, R4 ;  /* 0x000000ffff077224 */ /* 0x000fe400078e0004 */
[----:B--2---:R2:W0:Y:S01]  /*11d0*/  SHFL.DOWN PT, R9, R4, 0x10, 0x1f ;  /* 0x0a001f0004097f89 */ /* 0x00442200000e0000 */
[----:B------:R-:W-:Y:S02]  /*11e0*/  IMAD.MOV.U32 R6, RZ, RZ, R5 ;  /* 0x000000ffff067224 */ /* 0x000fe400078e0005 */
[----:B----4-:R-:W-:Y:S01]  /*11f0*/  IMAD.MOV.U32 R8, RZ, RZ, R3 ;  /* 0x000000ffff087224 */ /* 0x010fe200078e0003 */
        /* <DEDUP_REMOVED lines=18> */
.L_x_498:
[----:B------:R-:W-:Y:S05]  /*1320*/  BSYNC.RECONVERGENT B1 ;  /* 0x0000000000017941 */ /* 0x000fea0003800200 */
.L_x_497:
        /* <DEDUP_REMOVED lines=12> */
.L_x_500:
[----:B------:R-:W-:Y:S05]  /*13f0*/  BSYNC.RECONVERGENT B1 ;  /* 0x0000000000017941 */ /* 0x000fea0003800200 */
.L_x_499:
        /* <DEDUP_REMOVED lines=27> */
.L_x_503:
[----:B------:R-:W-:Y:S05]  /*15b0*/  BSYNC.RECONVERGENT B1 ;  /* 0x0000000000017941 */ /* 0x000fea0003800200 */
.L_x_502:
        /* <DEDUP_REMOVED lines=9> */
[----:B---3--:R3:W1:Y:S04]  /*1650*/  LDS.64 R10, [R24+0x50] ;  /* 0x00005000180a7984 */ /* 0x0086680000000a00 */
        /* <DEDUP_REMOVED lines=17> */
.L_x_505:
[----:B------:R-:W-:Y:S05]  /*1770*/  BSYNC.RECONVERGENT B1 ;  /* 0x0000000000017941 */ /* 0x000fea0003800200 */
.L_x_504:
        /* <DEDUP_REMOVED lines=17> */
.L_x_507:
[----:B------:R-:W-:Y:S05]  /*1890*/  BSYNC.RECONVERGENT B1 ;  /* 0x0000000000017941 */ /* 0x000fea0003800200 */
.L_x_506:
        /* <DEDUP_REMOVED lines=17> */
.L_x_509:
[----:B------:R-:W-:Y:S05]  /*19b0*/  BSYNC.RECONVERGENT B1 ;  /* 0x0000000000017941 */ /* 0x000fea0003800200 */
.L_x_508:
        /* <DEDUP_REMOVED lines=17> */
.L_x_511:
[----:B------:R-:W-:Y:S05]  /*1ad0*/  BSYNC.RECONVERGENT B1 ;  /* 0x0000000000017941 */ /* 0x000fea0003800200 */
.L_x_510:
        /* <DEDUP_REMOVED lines=17> */
.L_x_513:
[----:B------:R-:W-:Y:S05]  /*1bf0*/  BSYNC.RECONVERGENT B1 ;  /* 0x0000000000017941 */ /* 0x000fea0003800200 */
.L_x_512:
        /* <DEDUP_REMOVED lines=18> */
.L_x_488:
[----:B------:R-:W0:Y:S01]  /*1d20*/  S2R R12, SR_LANEID ;  /* 0x00000000000c7919 */ /* 0x000e220000000000 */
[----:B-1----:R-:W-:Y:S01]  /*1d30*/  LOP3.LUT R2, R0, 0x3e0, RZ, 0xc0, !PT ;  /* 0x000003e000027812 */ /* 0x002fe200078ec0ff */
[----:B------:R-:W-:Y:S01]  /*1d40*/  BSSY.RECONVERGENT B1, `(.L_x_514) ;  /* 0x0000027000017945 */ /* 0x000fe20003800200 */
[----:B------:R-:W-:Y:S02]  /*1d50*/  IMAD.MOV.U32 R14, RZ, RZ, R7 ;  /* 0x000000ffff0e7224 */ /* 0x000fe400078e0007 */
[----:B------:R-:W-:Y:S02]  /*1d60*/  IMAD.MOV.U32 R16, RZ, RZ, R8 ;  /* 0x000000ffff107224 */ /* 0x000fe400078e0008 */
[----:B------:R-:W-:Y:S01]  /*1d70*/  VIADD R3, R2, 0x20 ;  /* 0x0000002002037836 */ /* 0x000fe20000000000 */
[----:B------:R-:W-:-:S04]  /*1d80*/  LOP3.LUT R2, RZ, R2, RZ, 0x33, !PT ;  /* 0x00000002ff027212 */ /* 0x000fc800078e33ff */
[----:B------:R-:W-:Y:S01]  /*1d90*/  ISETP.GT.AND P0, PT, R3, UR6, PT ;  /* 0x0000000603007c0c */ /* 0x000fe2000bf04270 */
[----:B------:R-:W-:-:S05]  /*1da0*/  VIADD R2, R2, UR6 ;  /* 0x0000000602027c36 */ /* 0x000fca0008000000 */
[----:B------:R-:W-:-:S05]  /*1db0*/  SEL R3, R2, 0x1f, P0 ;  /* 0x0000001f02037807 */ /* 0x000fca0000000000 */
[----:B-----5:R1:W2:Y:S04]  /*1dc0*/  SHFL.DOWN PT, R5, R6, 0x1, R3 ;  /* 0x0820000006057989 */ /* 0x0202a800000e0003 */
[----:B------:R1:W3:Y:S01]  /*1dd0*/  SHFL.DOWN PT, R9, R8, 0x1, R3 ;  /* 0x0820000008097989 */ /* 0x0002e200000e0003 */
[CC--:B0-----:R-:W-:Y:S01]  /*1de0*/  ISETP.GE.AND P0, PT, R12.reuse, R3.reuse, PT ;  /* 0x000000030c00720c */ /* 0x0c1fe20003f06270 */
[C---:B------:R-:W-:Y:S01]  /*1df0*/  VIADD R4, R12.reuse, 0x4 ;  /* 0x000000040c047836 */ /* 0x040fe20000000000 */
[C---:B------:R-:W-:Y:S01]  /*1e00*/  ISETP.NE.AND P2, PT, R12.reuse, RZ, PT ;  /* 0x000000ff0c00720c */ /* 0x040fe20003f45270 */
[C---:B------:R-:W-:Y:S02]  /*1e10*/  VIADD R2, R12.reuse, 0x2 ;  /* 0x000000020c027836 */ /* 0x040fe40000000000 */
[----:B------:R-:W-:Y:S01]  /*1e20*/  VIADD R10, R12, 0x8 ;  /* 0x000000080c0a7836 */ /* 0x000fe20000000000 */
[-C--:B------:R-:W-:Y:S01]  /*1e30*/  ISETP.GT.AND P5, PT, R4, R3.reuse, PT ;  /* 0x000000030400720c */ /* 0x080fe20003fa4270 */
[----:B------:R-:W-:Y:S01]  /*1e40*/  VIADD R12, R12, 0x10 ;  /* 0x000000100c0c7836 */ /* 0x000fe20000000000 */
[----:B------:R1:W0:Y:S01]  /*1e50*/  SHFL.DOWN PT, R4, R7, 0x1, R3 ;  /* 0x0820000007047989 */ /* 0x00022200000e0003 */
[-C--:B------:R-:W-:Y:S01]  /*1e60*/  ISETP.GT.AND P1, PT, R2, R3.reuse, PT ;  /* 0x000000030200720c */ /* 0x080fe20003f24270 */
[----:B------:R-:W-:Y:S01]  /*1e70*/  IMAD.MOV.U32 R2, RZ, RZ, R6 ;  /* 0x000000ffff027224 */ /* 0x000fe200078e0006 */
[----:B------:R-:W-:-:S02]  /*1e80*/  ISETP.GT.AND P4, PT, R10, R3, PT ;  /* 0x000000030a00720c */ /* 0x000fc40003f84270 */
[----:B------:R-:W-:Y:S01]  /*1e90*/  ISETP.GT.AND P3, PT, R12, R3, PT ;  /* 0x000000030c00720c */ /* 0x000fe20003f64270 */
[----:B------:R-:W-:-:S12]  /*1ea0*/  @P0 BRA `(.L_x_515) ;  /* 0x0000000000400947 */ /* 0x000fd80003800000 */
[----:B--2---:R-:W-:Y:S01]  /*1eb0*/  ISETP.GE.AND P0, PT, R6, R5, PT ;  /* 0x000000050600720c */ /* 0x004fe20003f06270 */
[----:B------:R-:W-:Y:S02]  /*1ec0*/  IMAD.MOV.U32 R2, RZ, RZ, R5 ;  /* 0x000000ffff027224 */ /* 0x000fe400078e0005 */
[----:B0-----:R-:W-:Y:S02]  /*1ed0*/  IMAD.MOV.U32 R14, RZ, RZ, R4 ;  /* 0x000000ffff0e7224 */ /* 0x001fe400078e0004 */
        /* <DEDUP_REMOVED lines=13> */
.L_x_515:
[----:B------:R-:W-:Y:S05]  /*1fb0*/  BSYNC.RECONVERGENT B1 ;  /* 0x0000000000017941 */ /* 0x000fea0003800200 */
.L_x_514:
[----:B--2---:R2:W4:Y:S01]  /*1fc0*/  SHFL.DOWN PT, R5, R2, 0x2, R3 ;  /* 0x0840000002057989 */ /* 0x00452200000e0003 */
[----:B------:R-:W-:Y:S01]  /*1fd0*/  BSSY.RECONVERGENT B1, `(.L_x_516) ;  /* 0x0000017000017945 */ /* 0x000fe20003800200 */
[----:B0-----:R-:W-:Y:S02]  /*1fe0*/  IMAD.MOV.U32 R4, RZ, RZ, R2 ;  /* 0x000000ffff047224 */ /* 0x001fe400078e0002 */
[----:B-1----:R2:W0:Y:S01]  /*1ff0*/  SHFL.DOWN PT, R7, R14, 0x2, R3 ;  /* 0x084000000e077989 */ /* 0x00242200000e0003 */
[----:B------:R-:W-:Y:S02]  /*2000*/  IMAD.MOV.U32 R10, RZ, RZ, R14 ;  /* 0x000000ffff0a7224 */ /* 0x000fe400078e000e */
[----:B------:R-:W-:Y:S01]  /*2010*/  IMAD.MOV.U32 R12, RZ, RZ, R16 ;  /* 0x000000ffff0c7224 */ /* 0x000fe200078e0010 */
[----:B---3--:R2:W1:Y:S01]  /*2020*/  SHFL.DOWN PT, R9, R16, 0x2, R3 ;  /* 0x0840000010097989 */ /* 0x00846200000e0003 */
        /* <DEDUP_REMOVED lines=17> */
.L_x_517:
[----:B------:R-:W-:Y:S05]  /*2140*/  BSYNC.RECONVERGENT B1 ;  /* 0x0000000000017941 */ /* 0x000fea0003800200 */
.L_x_516:
[----:B----4-:R3:W4:Y:S01]  /*2150*/  SHFL.DOWN PT, R5, R4, 0x4, R3 ;  /* 0x0880000004057989 */ /* 0x01072200000e0003 */
[----:B------:R-:W-:Y:S01]  /*2160*/  BSSY.RECONVERGENT B1, `(.L_x_518) ;  /* 0x0000017000017945 */ /* 0x000fe20003800200 */
[----:B--2---:R-:W-:Y:S02]  /*2170*/  IMAD.MOV.U32 R2, RZ, RZ, R4 ;  /* 0x000000ffff027224 */ /* 0x004fe400078e0004 */
[----:B0-----:R3:W0:Y:S01]  /*2180*/  SHFL.DOWN PT, R7, R10, 0x4, R3 ;  /* 0x088000000a077989 */ /* 0x00162200000e0003 */
[----:B------:R-:W-:Y:S02]  /*2190*/  IMAD.MOV.U32 R6, RZ, RZ, R10 ;  /* 0x000000ffff067224 */ /* 0x000fe400078e000a */
[----:B------:R-:W-:Y:S01]  /*21a0*/  IMAD.MOV.U32 R8, RZ, RZ, R12 ;  /* 0x000000ffff087224 */ /* 0x000fe200078e000c */
[----:B-1----:R3:W1:Y:S01]  /*21b0*/  SHFL.DOWN PT, R9, R12, 0x4, R3 ;  /* 0x088000000c097989 */ /* 0x00266200000e0003 */
        /* <DEDUP_REMOVED lines=17> */
.L_x_519:
[----:B------:R-:W-:Y:S05]  /*22d0*/  BSYNC.RECONVERGENT B1 ;  /* 0x0000000000017941 */ /* 0x000fea0003800200 */
.L_x_518:
[----:B----4-:R2:W4:Y:S01]  /*22e0*/  SHFL.DOWN PT, R5, R2, 0x8, R3 ;  /* 0x0900000002057989 */ /* 0x01052200000e0003 */
[----:B------:R-:W-:Y:S01]  /*22f0*/  BSSY.RECONVERGENT B1, `(.L_x_520) ;  /* 0x0000017000017945 */ /* 0x000fe20003800200 */
[----:B---3--:R-:W-:Y:S02]  /*2300*/  IMAD.MOV.U32 R4, RZ, RZ, R2 ;  /* 0x000000ffff047224 */ /* 0x008fe400078e0002 */
        /* <DEDUP_REMOVED lines=21> */
.L_x_521:
[----:B------:R-:W-:Y:S05]  /*2460*/  BSYNC.RECONVERGENT B1 ;  /* 0x0000000000017941 */ /* 0x000fea0003800200 */
.L_x_520:
[----:B----4-:R3:W4:Y:S01]  /*2470*/  SHFL.DOWN PT, R5, R4, 0x10, R3 ;  /* 0x0a00000004057989 */ /* 0x01072200000e0003 */
[----:B------:R-:W-:Y:S01]  /*2480*/  BSSY.RECONVERGENT B1, `(.L_x_522) ;  /* 0x0000017000017945 */ /* 0x000fe20003800200 */
[----:B--2---:R-:W-:Y:S02]  /*2490*/  IMAD.MOV.U32 R8, RZ, RZ, R4 ;  /* 0x000000ffff087224 */ /* 0x004fe400078e0004 */
[----:B-1----:R3:W1:Y:S01]  /*24a0*/  SHFL.DOWN PT, R9, R10, 0x10, R3 ;  /* 0x0a0000000a097989 */ /* 0x00266200000e0003 */
        /* <DEDUP_REMOVED lines=20> */
.L_x_523:
[----:B------:R-:W-:Y:S05]  /*25f0*/  BSYNC.RECONVERGENT B1 ;  /* 0x0000000000017941 */ /* 0x000fea0003800200 */
.L_x_522:
        /* <DEDUP_REMOVED lines=12> */
.L_x_525:
[----:B------:R-:W-:Y:S05]  /*26c0*/  BSYNC.RECONVERGENT B1 ;  /* 0x0000000000017941 */ /* 0x000fea0003800200 */
.L_x_524:
[----:B------:R-:W-:Y:S01]  /*26d0*/  BAR.SYNC.DEFER_BLOCKING 0x0 ;  /* 0x0000000000007b1d */ /* 0x000fe20000010000 */
[----:B------:R-:W-:-:S13]  /*26e0*/  ISETP.NE.AND P1, PT, R0, RZ, PT ;  /* 0x000000ff0000720c */ /* 0x000fda0003f25270 */
[----:B------:R-:W-:Y:S05]  /*26f0*/  @P1 BRA `(.L_x_501) ;  /* 0x0000002c00b81947 */ /* 0x000fea0003800000 */
[----:B------:R-:W-:Y:S01]  /*2700*/  UISETP.GE.AND UP0, UPT, UR6, 0x21, UPT ;  /* 0x000000210600788c */ /* 0x000fe2000bf06270 */
[----:B------:R-:W-:Y:S02]  /*2710*/  IMAD.MOV.U32 R0, RZ, RZ, R8 ;  /* 0x000000ffff007224 */ /* 0x000fe400078e0008 */
[----:B-1----:R-:W-:Y:S02]  /*2720*/  IMAD.MOV.U32 R9, RZ, RZ, R7 ;  /* 0x000000ffff097224 */ /* 0x002fe400078e0007 */
[----:B---3--:R-:W-:-:S04]  /*2730*/  IMAD.MOV.U32 R10, RZ, RZ, R6 ;  /* 0x000000ffff0a7224 */ /* 0x008fc800078e0006 */
[----:B------:R-:W-:Y:S05]  /*2740*/  BRA.U !UP0, `(.L_x_526) ;  /* 0x00000001085c7547 */ /* 0x000fea000b800000 */
[----:B------:R-:W1:Y:S01]  /*2750*/  S2UR UR5, SR_CgaCtaId ;  /* 0x00000000000579c3 */ /* 0x000e620000008800 */
[----:B------:R-:W-:Y:S01]  /*2760*/  UMOV UR4, 0x400 ;  /* 0x0000040000047882 */ /* 0x000fe20000000000 */
[----:B------:R-:W-:Y:S01]  /*2770*/  BSSY.RECONVERGENT B1, `(.L_x_526) ;  /* 0x0000014000017945 */ /* 0x000fe20003800200 */
[----:B-1----:R-:W-:-:S09]  /*2780*/  ULEA UR4, UR5, UR4, 0x18 ;  /* 0x0000000405047291 */ /* 0x002fd2000f8ec0ff */
[----:B--2---:R-:W1:Y:S04]  /*2790*/  LDS R3, [UR4+0x18] ;  /* 0x00001804ff037984 */ /* 0x004e680008000800 */
[----:B----4-:R-:W2:Y:S01]  /*27a0*/  LDS.64 R4, [UR4+0x20] ;  /* 0x00002004ff047984 */ /* 0x010ea20008000a00 */
[----:B-1----:R-:W-:Y:S01]  /*27b0*/  ISETP.GE.AND P0, PT, R8, R3, PT ;  /* 0x000000030800720c */ /* 0x002fe20003f06270 */
        /* <DEDUP_REMOVED lines=15> */
.L_x_527:
[----:B------:R-:W-:Y:S05]  /*28b0*/  BSYNC.RECONVERGENT B1 ;  /* 0x0000000000017941 */ /* 0x000fea0003800200 */
.L_x_526:
[----:B------:R-:W-:Y:S01]  /*28c0*/  UISETP.GE.AND UP0, UPT, UR6, 0x41, UPT ;  /* 0x000000410600788c */ /* 0x000fe2000bf06270 */
[----:B--2---:R-:W-:Y:S02]  /*28d0*/  IMAD.MOV.U32 R2, RZ, RZ, R0 ;  /* 0x000000ffff027224 */ /* 0x004fe400078e0000 */
[----:B----4-:R-:W-:Y:S02]  /*28e0*/  IMAD.MOV.U32 R5, RZ, RZ, R9 ;  /* 0x000000ffff057224 */ /* 0x010fe400078e0009 */
[----:B------:R-:W-:-:S04]  /*28f0*/  IMAD.MOV.U32 R4, RZ, RZ, R10 ;  /* 0x000000ffff047224 */ /* 0x000fc800078e000a */
[----:B------:R-:W-:Y:S05]  /*2900*/  BRA.U !UP0, `(.L_x_528) ;  /* 0x00000001085c7547 */ /* 0x000fea000b800000 */
[----:B------:R-:W1:Y:S01]  /*2910*/  S2UR UR5, SR_CgaCtaId ;  /* 0x00000000000579c3 */ /* 0x000e620000008800 */
[----:B------:R-:W-:Y:S01]  /*2920*/  UMOV UR4, 0x400 ;  /* 0x0000040000047882 */ /* 0x000fe20000000000 */
[----:B------:R-:W-:Y:S01]  /*2930*/  BSSY.RECONVERGENT B1, `(.L_x_528) ;  /* 0x0000014000017945 */ /* 0x000fe20003800200 */
[----:B-1----:R-:W-:-:S09]  /*2940*/  ULEA UR4, UR5, UR4, 0x18 ;  /* 0x0000000405047291 */ /* 0x002fd2000f8ec0ff */
[----:B------:R-:W1:Y:S04]  /*2950*/  LDS R3, [UR4+0x28] ;  /* 0x00002804ff037984 */ /* 0x000e680008000800 */
[----:B------:R-:W2:Y:S01]  /*2960*/  LDS.64 R6, [UR4+0x30] ;  /* 0x00003004ff067984 */ /* 0x000ea20008000a00 */
        /* <DEDUP_REMOVED lines=16> */
.L_x_529:
[----:B------:R-:W-:Y:S05]  /*2a70*/  BSYNC.RECONVERGENT B1 ;  /* 0x0000000000017941 */ /* 0x000fea0003800200 */
.L_x_528:
[----:B------:R-:W-:Y:S01]  /*2a80*/  UISETP.GE.AND UP0, UPT, UR6, 0x61, UPT ;  /* 0x000000610600788c */ /* 0x000fe2000bf06270 */
[----:B------:R-:W-:Y:S02]  /*2a90*/  IMAD.MOV.U32 R0, RZ, RZ, R2 ;  /* 0x000000ffff007224 */ /* 0x000fe400078e0002 */
[----:B------:R-:W-:Y:S02]  /*2aa0*/  IMAD.MOV.U32 R7, RZ, RZ, R5 ;  /* 0x000000ffff077224 */ /* 0x000fe400078e0005 */
        /* <DEDUP_REMOVED lines=24> */
.L_x_531:
[----:B------:R-:W-:Y:S05]  /*2c30*/  BSYNC.RECONVERGENT B1 ;  /* 0x0000000000017941 */ /* 0x000fea0003800200 */
.L_x_530:
        /* <DEDUP_REMOVED lines=27> */
.L_x_533:
[----:B------:R-:W-:Y:S05]  /*2df0*/  BSYNC.RECONVERGENT B1 ;  /* 0x0000000000017941 */ /* 0x000fea0003800200 */
.L_x_532:
        /* <DEDUP_REMOVED lines=27> */
.L_x_535:
[----:B------:R-:W-:Y:S05]  /*2fb0*/  BSYNC.RECONVERGENT B1 ;  /* 0x0000000000017941 */ /* 0x000fea0003800200 */
.L_x_534:
        /* <DEDUP_REMOVED lines=27> */
.L_x_537:
[----:B------:R-:W-:Y:S05]  /*3170*/  BSYNC.RECONVERGENT B1 ;  /* 0x0000000000017941 */ /* 0x000fea0003800200 */
.L_x_536:
[----:B------:R-:W-:Y:S01]  /*3180*/  UISETP.GE.AND UP0, UPT, UR6, 0xe1, UPT ;  /* 0x000000e10600788c */ /* 0x000fe2000bf06270 */
[----:B------:R-:W-:Y:S02]  /*3190*/  IMAD.MOV.U32 R8, RZ, RZ, R2 ;  /* 0x000000ffff087224 */ /* 0x000fe400078e0002 */
[----:B------:R-:W-:Y:S02]  /*31a0*/  IMAD.MOV.U32 R7, RZ, RZ, R5 ;  /* 0x000000ffff077224 */ /* 0x000fe400078e0005 */
[----:B------:R-:W-:-:S04]  /*31b0*/  IMAD.MOV.U32 R6, RZ, RZ, R4 ;  /* 0x000000ffff067224 */ /* 0x000fc800078e0004 */
[----:B------:R-:W-:Y:S05]  /*31c0*/  BRA.U !UP0, `(.L_x_501) ;  /* 0x0000002508047547 */ /* 0x000fea000b800000 */
[----:B------:R-:W1:Y:S01]  /*31d0*/  S2UR UR5, SR_CgaCtaId ;  /* 0x00000000000579c3 */ /* 0x000e620000008800 */
[----:B------:R-:W-:Y:S02]  /*31e0*/  UMOV UR4, 0x400 ;  /* 0x0000040000047882 */ /* 0x000fe40000000000 */
[----:B-1----:R-:W-:-:S09]  /*31f0*/  ULEA UR4, UR5, UR4, 0x18 ;  /* 0x0000000405047291 */ /* 0x002fd2000f8ec0ff */
[----:B------:R-:W1:Y:S04]  /*3200*/  LDS R3, [UR4+0x78] ;  /* 0x00007804ff037984 */ /* 0x000e680008000800 */
[----:B0-----:R-:W0:Y:S01]  /*3210*/  LDS.64 R10, [UR4+0x80] ;  /* 0x00008004ff0a7984 */ /* 0x001e220008000a00 */
[----:B-1----:R-:W-:Y:S01]  /*3220*/  ISETP.GE.AND P0, PT, R2, R3, PT ;  /* 0x000000030200720c */ /* 0x002fe20003f06270 */
[----:B------:R-:W-:Y:S02]  /*3230*/  IMAD.MOV.U32 R8, RZ, RZ, R3 ;  /* 0x000000ffff087224 */ /* 0x000fe400078e0003 */
[----:B0-----:R-:W-:Y:S02]  /*3240*/  IMAD.MOV.U32 R7, RZ, RZ, R10 ;  /* 0x000000ffff077224 */ /* 0x001fe400078e000a */
        /* <DEDUP_REMOVED lines=15> */
.L_x_469:
[----:B------:R-:W1:Y:S01]  /*3340*/  S2R R0, SR_TID.X ;  /* 0x0000000000007919 */ /* 0x000e620000002100 */
[----:B------:R-:W1:Y:S01]  /*3350*/  LDC.64 R2, c[0x0][0x380] ;  /* 0x0000e000ff027b82 */ /* 0x000e620000000a00 */
[----:B------:R-:W2:Y:S01]  /*3360*/  LDCU.64 UR6, c[0x0][0x388] ;  /* 0x00007100ff0677ac */ /* 0x000ea20008000a00 */
[----:B-1----:R-:W-:-:S05]  /*3370*/  IMAD.WIDE.U32 R2, R0, 0x4, R2 ;  /* 0x0000000400027825 */ /* 0x002fca00078e0002 */
[----:B0-----:R-:W3:Y:S04]  /*3380*/  LDG.E R5, desc[UR8][R2.64] ;  /* 0x0000000802057981 */ /* 0x001ee8000c1e1900 */
[----:B------:R-:W3:Y:S04]  /*3390*/  LDG.E R6, desc[UR8][R2.64+0x400] ;  /* 0x0004000802067981 */ /* 0x000ee8000c1e1900 */
[----:B------:R-:W4:Y:S04]  /*33a0*/  LDG.E R7, desc[UR8][R2.64+0x800] ;  /* 0x0008000802077981 */ /* 0x000f28000c1e1900 */
[----:B------:R-:W5:Y:S04]  /*33b0*/  LDG.E R8, desc[UR8][R2.64+0xc00] ;  /* 0x000c000802087981 */ /* 0x000f68000c1e1900 */
[----:B------:R-:W2:Y:S01]  /*33c0*/  LDG.E R4, desc[UR8][R2.64+0x1000] ;  /* 0x0010000802047981 */ /* 0x000ea2000c1e1900 */
[----:B------:R-:W-:-:S04]  /*33d0*/  UISETP.GE.U32.AND UP0, UPT, UR4, 0xa00, UPT ;  /* 0x00000a000400788c */ /* 0x000fc8000bf06070 */
[----:B------:R-:W-:Y:S01]  /*33e0*/  UISETP.GE.U32.AND.EX UP0, UPT, UR5, URZ, UPT, UP0 ;  /* 0x000000ff0500728c */ /* 0x000fe2000bf06100 */
[CC--:B---3--:R-:W-:Y:S02]  /*33f0*/  VIMNMX R10, PT, PT, R5.reuse, R6.reuse, !PT ;  /* 0x00000006050a7248 */ /* 0x0c8fe40007fe0100 */
[----:B------:R-:W-:Y:S01]  /*3400*/  ISETP.GE.AND P0, PT, R5, R6, PT ;  /* 0x000000060500720c */ /* 0x000fe20003f06270 */
[----:B------:R-:W-:Y:S01]  /*3410*/  VIADD R5, R0, 0x100 ;  /* 0x0000010000057836 */ /* 0x000fe20000000000 */
[----:B----4-:R-:W-:Y:S02]  /*3420*/  VIMNMX R9, PT, PT, R7, R10, !PT ;  /* 0x0000000a07097248 */ /* 0x010fe40007fe0100 */
[----:B------:R-:W-:Y:S01]  /*3430*/  ISETP.GE.AND P2, PT, R10, R7, PT ;  /* 0x000000070a00720c */ /* 0x000fe20003f46270 */
[----:B------:R-:W-:Y:S01]  /*3440*/  IMAD.MOV.U32 R10, RZ, RZ, RZ ;  /* 0x000000ffff0a7224 */ /* 0x000fe200078e00ff */
[----:B-----5:R-:W-:Y:S02]  /*3450*/  ISETP.GE.AND P3, PT, R9, R8, PT ;  /* 0x000000080900720c */ /* 0x020fe40003f66270 */
[----:B------:R-:W-:Y:S01]  /*3460*/  VIMNMX R9, PT, PT, R8, R9, !PT ;  /* 0x0000000908097248 */ /* 0x000fe20007fe0100 */
[----:B------:R-:W-:-:S03]  /*3470*/  VIADD R8, R0, 0x200 ;  /* 0x0000020000087836 */ /* 0x000fc60000000000 */
[----:B--2---:R-:W-:-:S05]  /*3480*/  ISETP.GE.AND P1, PT, R9, R4, PT ;  /* 0x000000040900720c */ /* 0x004fca0003f26270 */
[----:B------:R-:W-:Y:S02]  /*3490*/  @P2 SEL R8, R5, R0, !P0 ;  /* 0x0000000005082207 */ /* 0x000fe40004000000 */
[C---:B------:R-:W-:Y:S01]  /*34a0*/  @!P3 VIADD R8, R0.reuse, 0x300 ;  /* 0x000003000008b836 */ /* 0x040fe20000000000 */
[----:B------:R-:W-:-:S05]  /*34b0*/  LOP3.LUT R5, R0, 0x400, RZ, 0xfc, !PT ;  /* 0x0000040000057812 */ /* 0x000fca00078efcff */
[C---:B------:R-:W-:Y:S02]  /*34c0*/  @P1 ISETP.GE.U32.AND P0, PT, R8.reuse, R5, PT ;  /* 0x000000050800120c */ /* 0x040fe40003f06070 */
[----:B------:R-:W-:Y:S02]  /*34d0*/  IADD3 R5, P2, PT, R5, UR6, RZ ;  /* 0x0000000605057c10 */ /* 0x000fe4000ff5e0ff */
[----:B------:R-:W-:Y:S02]  /*34e0*/  @P1 IADD3 R8, P3, PT, R8, UR6, RZ ;  /* 0x0000000608081c10 */ /* 0x000fe4000ff7e0ff */
[----:B------:R-:W-:Y:S01]  /*34f0*/  @P1 ISETP.GE.U32.AND.EX P0, PT, RZ, RZ, PT, P0 ;  /* 0x000000ffff00120c */ /* 0x000fe20003f06100 */
[----:B------:R-:W-:Y:S02]  /*3500*/  IMAD.X R6, RZ, RZ, UR7, P2 ;  /* 0x00000007ff067e24 */ /* 0x000fe400090e06ff */
[----:B------:R-:W-:Y:S01]  /*3510*/  @P1 IMAD.X R7, RZ, RZ, UR7, P3 ;  /* 0x00000007ff071e24 */ /* 0x000fe200098e06ff */
[----:B------:R-:W-:-:S04]  /*3520*/  @P1 ISETP.LT.OR P0, PT, R4, R9, !P0 ;  /* 0x000000090400120c */ /* 0x000fc80004701670 */
[----:B------:R-:W-:Y:S01]  /*3530*/  @P1 SEL R6, R7, R6, P0 ;  /* 0x0000000607061207 */ /* 0x000fe20000000000 */
[----:B------:R-:W-:Y:S01]  /*3540*/  IMAD.MOV.U32 R7, RZ, RZ, 0x500 ;  /* 0x00000500ff077424 */ /* 0x000fe200078e00ff */
[----:B------:R-:W-:Y:S02]  /*3550*/  @P1 SEL R4, R9, R4, P0 ;  /* 0x0000000409041207 */ /* 0x000fe40000000000 */
[----:B------:R-:W-:Y:S01]  /*3560*/  @P1 SEL R5, R8, R5, P0 ;  /* 0x0000000508051207 */ /* 0x000fe20000000000 */
[----:B------:R-:W-:Y:S06]  /*3570*/  BRA.U !UP0, `(.L_x_538) ;  /* 0x00000005081c7547 */ /* 0x000fec000b800000 */
[----:B------:R-:W-:Y:S01]  /*3580*/  IMAD.MOV.U32 R7, RZ, RZ, R4 ;  /* 0x000000ffff077224 */ /* 0x000fe200078e0004 */
[----:B------:R-:W0:Y:S01]  /*3590*/  LDCU.64 UR6, c[0x0][0x388] ;  /* 0x00007100ff0677ac */ /* 0x000e220008000a00 */
[----:B------:R-:W-:Y:S02]  /*35a0*/  IMAD.MOV.U32 R15, RZ, RZ, 0x500 ;  /* 0x00000500ff0f7424 */ /* 0x000fe400078e00ff */
[----:B------:R-:W-:Y:S01]  /*35b0*/  IMAD.MOV.U32 R16, RZ, RZ, RZ ;  /* 0x000000ffff107224 */ /* 0x000fe200078e00ff */
[----:B------:R-:W1:Y:S01]  /*35c0*/  LDCU.64 UR4, c[0x0][0x398] ;  /* 0x00007300ff0477ac */ /* 0x000e620008000a00 */
[----:B------:R-:W-:-:S05]  /*35d0*/  NOP ;  /* 0x0000000000007918 */ /* 0x000fca0000000000 */
.L_x_539:
[----:B------:R-:W-:-:S04]  /*35e0*/  LEA R8, P0, R15, R2, 0x2 ;  /* 0x000000020f087211 */ /* 0x000fc800078010ff */
[----:B------:R-:W-:-:S05]  /*35f0*/  LEA.HI.X R9, R15, R3, R16, 0x2, P0 ;  /* 0x000000030f097211 */ /* 0x000fca00000f1410 */
[----:B------:R-:W2:Y:S04]  /*3600*/  LDG.E R10, desc[UR8][R8.64] ;  /* 0x00000008080a7981 */ /* 0x000ea8000c1e1900 */
[----:B------:R-:W3:Y:S04]  /*3610*/  LDG.E R11, desc[UR8][R8.64+0x400] ;  /* 0x00040008080b7981 */ /* 0x000ee8000c1e1900 */
[----:B------:R-:W4:Y:S04]  /*3620*/  LDG.E R12, desc[UR8][R8.64+0x800] ;  /* 0x00080008080c7981 */ /* 0x000f28000c1e1900 */
[----:B------:R-:W5:Y:S04]  /*3630*/  LDG.E R13, desc[UR8][R8.64+0xc00] ;  /* 0x000c0008080d7981 */ /* 0x000f68000c1e1900 */
[----:B------:R1:W5:Y:S01]  /*3640*/  LDG.E R4, desc[UR8][R8.64+0x1000] ;  /* 0x0010000808047981 */ /* 0x000362000c1e1900 */
[----:B0-----:R-:W-:-:S04]  /*3650*/  IADD3 R18, P0, P2, R15, UR6, R0 ;  /* 0x000000060f127c10 */ /* 0x001fc8000fa1e000 */
[----:B------:R-:W-:Y:S01]  /*3660*/  IADD3.X R17, PT, PT, R16, UR7, RZ, P0, P2 ;  /* 0x0000000710117c10 */ /* 0x000fe200087e44ff */
[----:B-1----:R-:W-:Y:S01]  /*3670*/  IMAD.MOV.U32 R8, RZ, RZ, R18 ;  /* 0x000000ffff087224 */ /* 0x002fe200078e0012 */
[----:B------:R-:W-:-:S03]  /*3680*/  IADD3 R9, P4, PT, R15, 0xa00, RZ ;  /* 0x00000a000f097810 */ /* 0x000fc60007f9e0ff */
[----:B------:R-:W-:Y:S01]  /*3690*/  IMAD.MOV.U32 R14, RZ, RZ, R17 ;  /* 0x000000ffff0e7224 */ /* 0x000fe200078e0011 */
        /* <DEDUP_REMOVED lines=9> */
[----:B------:R-:W-:Y:S02]  /*3730*/  @P1 SEL R14, R6, R17, P0 ;  /* 0x00000011060e1207 */ /* 0x000fe40000000000 */
[----:B------:R-:W-:-:S07]  /*3740*/  IADD3 R6, P3, PT, R18, 0x200, RZ ;  /* 0x0000020012067810 */ /* 0x000fce0007f7e0ff */
[----:B------:R-:W-:-:S04]  /*3750*/  @P2 ISETP.GE.U32.AND P0, PT, R8, R7, PT ;  /* 0x000000070800220c */ /* 0x000fc80003f06070 */
[----:B------:R-:W-:-:S04]  /*3760*/  @P2 ISETP.GE.AND.EX P0, PT, R14, R5, PT, P0 ;  /* 0x000000050e00220c */ /* 0x000fc80003f06300 */
[----:B------:R-:W-:-:S04]  /*3770*/  @P2 ISETP.LT.OR P0, PT, R11, R10, !P0 ;  /* 0x0000000a0b00220c */ /* 0x000fc80004701670 */
[----:B------:R-:W-:Y:S02]  /*3780*/  @P2 SEL R11, R10, R11, P0 ;  /* 0x0000000b0a0b2207 */ /* 0x000fe40000000000 */
[----:B------:R-:W-:Y:S01]  /*3790*/  @P2 SEL R7, R8, R7, P0 ;  /* 0x0000000708072207 */ /* 0x000fe20000000000 */
[----:B------:R-:W-:Y:S01]  /*37a0*/  IMAD.X R8, RZ, RZ, R17, P3 ;  /* 0x000000ffff087224 */ /* 0x000fe200018e0611 */
[----:B----4-:R-:W-:Y:S02]  /*37b0*/  ISETP.GE.AND P1, PT, R11, R12, PT ;  /* 0x0000000c0b00720c */ /* 0x010fe40003f26270 */
[----:B------:R-:W-:Y:S02]  /*37c0*/  @P2 SEL R5, R14, R5, P0 ;  /* 0x000000050e052207 */ /* 0x000fe40000000000 */
[----:B------:R-:W-:-:S09]  /*37d0*/  IADD3 R14, P2, PT, R18, 0x300, RZ ;  /* 0x00000300120e7810 */ /* 0x000fd20007f5e0ff */
[----:B------:R-:W-:-:S04]  /*37e0*/  @P1 ISETP.GE.U32.AND P0, PT, R7, R6, PT ;  /* 0x000000060700120c */ /* 0x000fc80003f06070 */
[----:B------:R-:W-:-:S04]  /*37f0*/  @P1 ISETP.GE.AND.EX P0, PT, R5, R8, PT, P0 ;  /* 0x000000080500120c */ /* 0x000fc80003f06300 */
[----:B------:R-:W-:-:S04]  /*3800*/  @P1 ISETP.LT.OR P0, PT, R12, R11, !P0 ;  /* 0x0000000b0c00120c */ /* 0x000fc80004701670 */
[----:B------:R-:W-:Y:S02]  /*3810*/  @P1 SEL R12, R11, R12, P0 ;  /* 0x0000000c0b0c1207 */ /* 0x000fe40000000000 */
[----:B------:R-:W-:Y:S01]  /*3820*/  @P1 SEL R6, R7, R6, P0 ;  /* 0x0000000607061207 */ /* 0x000fe20000000000 */
[----:B------:R-:W-:Y:S01]  /*3830*/  IMAD.X R7, RZ, RZ, R17, P2 ;  /* 0x000000ffff077224 */ /* 0x000fe200010e0611 */
[----:B-----5:R-:W-:Y:S02]  /*3840*/  ISETP.GE.AND P3, PT, R12, R13, PT ;  /* 0x0000000d0c00720c */ /* 0x020fe40003f66270 */
        /* <DEDUP_REMOVED lines=8> */
[----:B------:R-:W-:Y:S02]  /*38d0*/  ISETP.GE.AND P2, PT, R13, R4, PT ;  /* 0x000000040d00720c */ /* 0x000fe40003f46270 */
[----:B------:R-:W-:Y:S01]  /*38e0*/  ISETP.GT.U32.AND P1, PT, R9, UR4, PT ;  /* 0x0000000409007c0c */ /* 0x000fe2000bf24070 */
[----:B------:R-:W-:Y:S01]  /*38f0*/  IMAD.X R9, RZ, RZ, R16, P4 ;  /* 0x000000ffff097224 */ /* 0x000fe200020e0610 */
[----:B------:R-:W-:Y:S02]  /*3900*/  @P3 SEL R7, R8, R7, P0 ;  /* 0x0000000708073207 */ /* 0x000fe40000000000 */
[----:B------:R-:W-:-:S02]  /*3910*/  IADD3 R8, P3, PT, R15, 0x500, RZ ;  /* 0x000005000f087810 */ /* 0x000fc40007f7e0ff */
[----:B------:R-:W-:-:S03]  /*3920*/  ISETP.GT.AND.EX P1, PT, R9, UR5, PT, P1 ;  /* 0x0000000509007c0c */ /* 0x000fc6000bf24310 */
[----:B------:R-:W-:Y:S02]  /*3930*/  IMAD.X R10, RZ, RZ, R16, P3 ;  /* 0x000000ffff0a7224 */ /* 0x000fe400018e0610 */
[----:B------:R-:W-:Y:S01]  /*3940*/  @P2 ISETP.GE.U32.AND P0, PT, R14, R5, PT ;  /* 0x000000050e00220c */ /* 0x000fe20003f06070 */
[----:B------:R-:W-:Y:S02]  /*3950*/  IMAD.MOV.U32 R15, RZ, RZ, R8 ;  /* 0x000000ffff0f7224 */ /* 0x000fe400078e0008 */
[----:B------:R-:W-:Y:S01]  /*3960*/  IMAD.MOV.U32 R16, RZ, RZ, R10 ;  /* 0x000000ffff107224 */ /* 0x000fe200078e000a */
[----:B------:R-:W-:-:S04]  /*3970*/  @P2 ISETP.GE.AND.EX P0, PT, R7, R6, PT, P0 ;  /* 0x000000060700220c */ /* 0x000fc80003f06300 */
[----:B------:R-:W-:-:S04]  /*3980*/  @P2 ISETP.LT.OR P0, PT, R4, R13, !P0 ;  /* 0x0000000d0400220c */ /* 0x000fc80004701670 */
[----:B------:R-:W-:Y:S02]  /*3990*/  @P2 SEL R4, R13, R4, P0 ;  /* 0x000000040d042207 */ /* 0x000fe40000000000 */
[----:B------:R-:W-:Y:S02]  /*39a0*/  @P2 SEL R6, R7, R6, P0 ;  /* 0x0000000607062207 */ /* 0x000fe40000000000 */
[----:B------:R-:W-:Y:S01]  /*39b0*/  @P2 SEL R5, R14, R5, P0 ;  /* 0x000000050e052207 */ /* 0x000fe20000000000 */
[----:B------:R-:W-:Y:S01]  /*39c0*/  IMAD.MOV.U32 R7, RZ, RZ, R4 ;  /* 0x000000ffff077224 */ /* 0x000fe200078e0004 */
[----:B------:R-:W-:Y:S06]  /*39d0*/  @!P1 BRA `(.L_x_539) ;  /* 0xfffffffc00009947 */ /* 0x000fec000383ffff */
[----:B------:R-:W-:-:S07]  /*39e0*/  IMAD.MOV.U32 R7, RZ, RZ, R8 ;  /* 0x000000ffff077224 */ /* 0x000fce00078e0008 */
.L_x_538:
        /* <DEDUP_REMOVED lines=8> */
[----:B------:R-:W-:Y:S01]  /*3a70*/  BSSY.RECONVERGENT B2, `(.L_x_542) ;  /* 0x0000030000027945 */ /* 0x000fe20003800200 */
[----:B------:R-:W-:Y:S02]  /*3a80*/  IMAD.MOV.U32 R12, RZ, RZ, R0 ;  /* 0x000000ffff0c7224 */ /* 0x000fe400078e0000 */
[----:B------:R-:W-:-:S04]  /*3a90*/  IADD3 R15, PT, PT, -R7, UR4, R2 ;  /* 0x00000004070f7c10 */ /* 0x000fc8000fffe102 */
[----:B------:R-:W-:-:S04]  /*3aa0*/  LOP3.LUT R2, R15, 0x300, RZ, 0xc0, !PT ;  /* 0x000003000f027812 */ /* 0x000fc800078ec0ff */
[----:B------:R-:W-:-:S13]  /*3ab0*/  ISETP.NE.AND P0, PT, R2, 0x300, PT ;  /* 0x000003000200780c */ /* 0x000fda0003f05270 */
[----:B------:R-:W-:Y:S05]  /*3ac0*/  @!P0 BRA `(.L_x_543) ;  /* 0x0000000000a88947 */ /* 0x000fea0003800000 */
[----:B------:R-:W0:Y:S01]  /*3ad0*/  LDCU.64 UR10, c[0x0][0x380] ;  /* 0x00007000ff0a77ac */ /* 0x000e220008000a00 */
[----:B------:R-:W-:Y:S01]  /*3ae0*/  IADD3 R3, P0, PT, R0, R7, RZ ;  /* 0x0000000700037210 */ /* 0x000fe20007f1e0ff */
[----:B------:R-:W-:Y:S01]  /*3af0*/  IMAD.MOV.U32 R12, RZ, RZ, R0 ;  /* 0x000000ffff0c7224 */ /* 0x000fe200078e0000 */
[----:B------:R-:W-:-:S03]  /*3b00*/  LEA.HI R2, R15, 0x1, RZ, 0x18 ;  /* 0x000000010f027811 */ /* 0x000fc600078fc0ff */
[----:B------:R-:W-:Y:S01]  /*3b10*/  IMAD.X R14, RZ, RZ, R10, P0 ;  /* 0x000000ffff0e7224 */ /* 0x000fe200000e060a */
[----:B------:R-:W-:Y:S02]  /*3b20*/  LOP3.LUT R2, R2, 0x3, RZ, 0xc0, !PT ;  /* 0x0000000302027812 */ /* 0x000fe400078ec0ff */
[----:B------:R-:W-:-:S03]  /*3b30*/  IADD3 R13, P0, PT, R3, UR6, RZ ;  /* 0x00000006030d7c10 */ /* 0x000fc6000ff1e0ff */
[----:B------:R-:W-:Y:S01]  /*3b40*/  IMAD.MOV R8, RZ, RZ, -R2 ;  /* 0x000000ffff087224 */ /* 0x000fe200078e0a02 */
[----:B0-----:R-:W-:-:S04]  /*3b50*/  LEA R9, P1, R3, UR10, 0x2 ;  /* 0x0000000a03097c11 */ /* 0x001fc8000f8210ff */
[----:B------:R-:W-:Y:S02]  /*3b60*/  LEA.HI.X R3, R3, UR11, R14, 0x2, P1 ;  /* 0x0000000b03037c11 */ /* 0x000fe400088f140e */
[----:B------:R-:W-:-:S07]  /*3b70*/  IADD3.X R14, PT, PT, R14, UR7, RZ, P0, !PT ;  /* 0x000000070e0e7c10 */ /* 0x000fce00087fe4ff */
.L_x_546:
        /* <DEDUP_REMOVED lines=25> */
.L_x_545:
[----:B------:R-:W-:Y:S05]  /*3d10*/  BSYNC.RECONVERGENT B3 ;  /* 0x0000000000037941 */ /* 0x000fea0003800200 */
.L_x_544:
[----:B------:R-:W-:Y:S01]  /*3d20*/  IADD3 R13, P0, PT, R13, 0x100, RZ ;  /* 0x000001000d0d7810 */ /* 0x000fe20007f1e0ff */
[----:B------:R-:W-:Y:S02]  /*3d30*/  VIADD R12, R12, 0x100 ;  /* 0x000001000c0c7836 */ /* 0x000fe40000000000 */
[----:B------:R-:W-:Y:S02]  /*3d40*/  IMAD.X R3, RZ, RZ, R3, P3 ;  /* 0x000000ffff037224 */ /* 0x000fe400018e0603 */
[----:B------:R-:W-:Y:S01]  /*3d50*/  IMAD.X R14, RZ, RZ, R14, P0 ;  /* 0x000000ffff0e7224 */ /* 0x000fe200000e060e */
[----:B------:R-:W-:Y:S07]  /*3d60*/  @P2 BRA `(.L_x_546) ;  /* 0xfffffffc00842947 */ /* 0x000fee000383ffff */
.L_x_543:
[----:B------:R-:W-:Y:S05]  /*3d70*/  BSYNC.RECONVERGENT B2 ;  /* 0x0000000000027941 */ /* 0x000fea0003800200 */
.L_x_542:
[----:B------:R-:W-:-:S13]  /*3d80*/  ISETP.GE.U32.AND P0, PT, R15, 0x300, PT ;  /* 0x000003000f00780c */ /* 0x000fda0003f06070 */
[----:B------:R-:W-:Y:S05]  /*3d90*/  @!P0 BRA `(.L_x_541) ;  /* 0x0000000400888947 */ /* 0x000fea0003800000 */
[----:B------:R-:W0:Y:S01]  /*3da0*/  LDC.64 R2, c[0x0][0x380] ;  /* 0x0000e000ff027b82 */ /* 0x000e220000000a00 */
[----:B------:R-:W-:-:S07]  /*3db0*/  VIADD R12, R12, 0x200 ;  /* 0x000002000c0c7836 */ /* 0x000fce0000000000 */
[----:B------:R-:W1:Y:S02]  /*3dc0*/  LDC.64 R8, c[0x0][0x388] ;  /* 0x0000e200ff087b82 */ /* 0x000e640000000a00 */
.L_x_555:
        /* <DEDUP_REMOVED lines=29> */
.L_x_548:
[----:B------:R-:W-:Y:S05]  /*3fa0*/  BSYNC.RECONVERGENT B2 ;  /* 0x0000000000027941 */ /* 0x000fea0003800200 */
.L_x_547:
        /* <DEDUP_REMOVED lines=20> */
.L_x_550:
[----:B------:R-:W-:Y:S05]  /*40f0*/  BSYNC.RECONVERGENT B2 ;  /* 0x0000000000027941 */ /* 0x000fea0003800200 */
.L_x_549:
        /* <DEDUP_REMOVED lines=20> */
.L_x_552:
[----:B------:R-:W-:Y:S05]  /*4240*/  BSYNC.RECONVERGENT B2 ;  /* 0x0000000000027941 */ /* 0x000fea0003800200 */
.L_x_551:
        /* <DEDUP_REMOVED lines=18> */
.L_x_554:
[----:B------:R-:W-:Y:S05]  /*4370*/  BSYNC.RECONVERGENT B2 ;  /* 0x0000000000027941 */ /* 0x000fea0003800200 */
.L_x_553:
[C---:B------:R-:W-:Y:S02]  /*4380*/  VIADD R14, R12.reuse, 0x200 ;  /* 0x000002000c0e7836 */ /* 0x040fe40000000000 */
[----:B------:R-:W-:-:S03]  /*4390*/  VIADD R12, R12, 0x400 ;  /* 0x000004000c0c7836 */ /* 0x000fc60000000000 */
[----:B------:R-:W-:-:S13]  /*43a0*/  ISETP.GE.AND P0, PT, R14, R11, PT ;  /* 0x0000000b0e00720c */ /* 0x000fda0003f06270 */
[----:B------:R-:W-:Y:S05]  /*43b0*/  @!P0 BRA `(.L_x_555) ;  /* 0xfffffff800848947 */ /* 0x000fea000383ffff */
.L_x_541:
[----:B------:R-:W-:Y:S05]  /*43c0*/  BSYNC.RECONVERGENT B1 ;  /* 0x0000000000017941 */ /* 0x000fea0003800200 */
.L_x_540:
        /* <DEDUP_REMOVED lines=31> */
.L_x_557:
[----:B------:R-:W-:Y:S05]  /*45c0*/  BSYNC.RECONVERGENT B1 ;  /* 0x0000000000017941 */ /* 0x000fea0003800200 */
.L_x_556:
        /* <DEDUP_REMOVED lines=24> */
.L_x_559:
[----:B------:R-:W-:Y:S05]  /*4750*/  BSYNC.RECONVERGENT B1 ;  /* 0x0000000000017941 */ /* 0x000fea0003800200 */
.L_x_558:
[----:B0-----:R0:W4:Y:S01]  /*4760*/  SHFL.DOWN PT, R8, R3, 0x4, 0x1f ;  /* 0x08801f0003087f89 */ /* 0x00112200000e0000 */
[----:B------:R-:W-:Y:S01]  /*4770*/  BSSY.RECONVERGENT B1, `(.L_x_560) ;  /* 0x0000017000017945 */ /* 0x000fe20003800200 */
[----:B------:R-:W-:Y:S02]  /*4780*/  IMAD.MOV.U32 R2, RZ, RZ, R3 ;  /* 0x000000ffff027224 */ /* 0x000fe400078e0003 */
[----:B-1----:R0:W1:Y:S01]  /*4790*/  SHFL.DOWN PT, R9, R4, 0x4, 0x1f ;  /* 0x08801f0004097f89 */ /* 0x00206200000e0000 */
[----:B--2---:R-:W-:Y:S02]  /*47a0*/  IMAD.MOV.U32 R6, RZ, RZ, R4 ;  /* 0x000000ffff067224 */ /* 0x004fe400078e0004 */
[----:B------:R-:W-:Y:S01]  /*47b0*/  IMAD.MOV.U32 R7, RZ, RZ, R5 ;  /* 0x000000ffff077224 */ /* 0x000fe200078e0005 */
[----:B------:R0:W2:Y:S01]  /*47c0*/  SHFL.DOWN PT, R10, R5, 0x4, 0x1f ;  /* 0x08801f00050a7f89 */ /* 0x0000a200000e0000 */
[----:B------:R-:W-:Y:S05]  /*47d0*/  @P5 BRA `(.L_x_561) ;  /* 0x0000000000405947 */ /* 0x000fea0003800000 */
[----:B----4-:R-:W-:Y:S01]  /*47e0*/  ISETP.GE.AND P0, PT, R3, R8, PT ;  /* 0x000000080300720c */ /* 0x010fe20003f06270 */
[----:B------:R-:W-:Y:S02]  /*47f0*/  IMAD.MOV.U32 R2, RZ, RZ, R8 ;  /* 0x000000ffff027224 */ /* 0x000fe400078e0008 */
[----:B-1----:R-:W-:Y:S02]  /*4800*/  IMAD.MOV.U32 R6, RZ, RZ, R9 ;  /* 0x000000ffff067224 */ /* 0x002fe400078e0009 */
[----:B--2---:R-:W-:-:S08]  /*4810*/  IMAD.MOV.U32 R7, RZ, RZ, R10 ;  /* 0x000000ffff077224 */ /* 0x004fd000078e000a */
        /* <DEDUP_REMOVED lines=12> */
.L_x_561:
[----:B------:R-:W-:Y:S05]  /*48e0*/  BSYNC.RECONVERGENT B1 ;  /* 0x0000000000017941 */ /* 0x000fea0003800200 */
.L_x_560:
[----:B-1----:R1:W1:Y:S01]  /*48f0*/  SHFL.DOWN PT, R9, R2, 0x8, 0x1f ;  /* 0x09001f0002097f89 */ /* 0x00226200000e0000 */
[----:B------:R-:W-:Y:S01]  /*4900*/  BSSY.RECONVERGENT B1, `(.L_x_562) ;  /* 0x0000017000017945 */ /* 0x000fe20003800200 */
[----:B0-----:R-:W-:Y:S02]  /*4910*/  IMAD.MOV.U32 R3, RZ, RZ, R2 ;  /* 0x000000ffff037224 */ /* 0x001fe400078e0002 */
[----:B---3--:R0:W3:Y:S01]  /*4920*/  SHFL.DOWN PT, R11, R6, 0x8, 0x1f ;  /* 0x09001f00060b7f89 */ /* 0x0080e200000e0000 */
[----:B------:R-:W-:Y:S02]  /*4930*/  IMAD.MOV.U32 R4, RZ, RZ, R6 ;  /* 0x000000ffff047224 */ /* 0x000fe400078e0006 */
[----:B------:R-:W-:Y:S01]  /*4940*/  IMAD.MOV.U32 R5, RZ, RZ, R7 ;  /* 0x000000ffff057224 */ /* 0x000fe200078e0007 */
[----:B----4-:R0:W4:Y:S01]  /*4950*/  SHFL.DOWN PT, R8, R7, 0x8, 0x1f ;  /* 0x09001f0007087f89 */ /* 0x01012200000e0000 */
[----:B------:R-:W-:Y:S05]  /*4960*/  @P4 BRA `(.L_x_563) ;  /* 0x0000000000404947 */ /* 0x000fea0003800000 */
[----:B-1----:R-:W-:Y:S01]  /*4970*/  ISETP.GE.AND P0, PT, R2, R9, PT ;  /* 0x000000090200720c */ /* 0x002fe20003f06270 */
        /* <DEDUP_REMOVED lines=15> */
.L_x_563:
[----:B------:R-:W-:Y:S05]  /*4a70*/  BSYNC.RECONVERGENT B1 ;  /* 0x0000000000017941 */ /* 0x000fea0003800200 */
.L_x_562:
[----:B-1----:R1:W1:Y:S01]  /*4a80*/  SHFL.DOWN PT, R2, R3, 0x10, 0x1f ;  /* 0x0a001f0003027f89 */ /* 0x00226200000e0000 */
[----:B------:R-:W-:Y:S01]  /*4a90*/  BSSY.RECONVERGENT B1, `(.L_x_564) ;  /* 0x0000017000017945 */ /* 0x000fe20003800200 */
[----:B----4-:R-:W-:Y:S02]  /*4aa0*/  IMAD.MOV.U32 R8, RZ, RZ, R3 ;  /* 0x000000ffff087224 */ /* 0x010fe400078e0003 */
[----:B------:R4:W1:Y:S01]  /*4ab0*/  SHFL.DOWN PT, R9, R4, 0x10, 0x1f ;  /* 0x0a001f0004097f89 */ /* 0x00086200000e0000 */
[----:B0-----:R-:W-:Y:S02]  /*4ac0*/  IMAD.MOV.U32 R7, RZ, RZ, R4 ;  /* 0x000000ffff077224 */ /* 0x001fe400078e0004 */
[----:B------:R-:W-:Y:S01]  /*4ad0*/  IMAD.MOV.U32 R6, RZ, RZ, R5 ;  /* 0x000000ffff067224 */ /* 0x000fe200078e0005 */
[----:B--2---:R4:W0:Y:S01]  /*4ae0*/  SHFL.DOWN PT, R10, R5, 0x10, 0x1f ;  /* 0x0a001f00050a7f89 */ /* 0x00482200000e0000 */
[----:B------:R-:W-:Y:S05]  /*4af0*/  @P3 BRA `(.L_x_565) ;  /* 0x0000000000403947 */ /* 0x000fea0003800000 */
[----:B-1----:R-:W-:Y:S01]  /*4b00*/  ISETP.GE.AND P0, PT, R3, R2, PT ;  /* 0x000000020300720c */ /* 0x002fe20003f06270 */
        /* <DEDUP_REMOVED lines=15> */
.L_x_565:
[----:B------:R-:W-:Y:S05]  /*4c00*/  BSYNC.RECONVERGENT B1 ;  /* 0x0000000000017941 */ /* 0x000fea0003800200 */
.L_x_564:
[----:B------:R-:W-:Y:S04]  /*4c10*/  BSSY.RECONVERGENT B1, `(.L_x_566) ;  /* 0x000000c000017945 */ /* 0x000fe80003800200 */
[----:B------:R-:W-:Y:S05]  /*4c20*/  @P2 BRA `(.L_x_567) ;  /* 0x0000000000282947 */ /* 0x000fea0003800000 */
[----:B----4-:R-:W2:Y:S01]  /*4c30*/  S2R R4, SR_CgaCtaId ;  /* 0x0000000000047919 */ /* 0x010ea20000008800 */
[----:B-1----:R-:W-:Y:S02]  /*4c40*/  MOV R3, 0x400 ;  /* 0x0000040000037802 */ /* 0x002fe40000000f00 */
        /* <DEDUP_REMOVED lines=8> */
.L_x_567:
[----:B------:R-:W-:Y:S05]  /*4cd0*/  BSYNC.RECONVERGENT B1 ;  /* 0x0000000000017941 */ /* 0x000fea0003800200 */
.L_x_566:
[----:B------:R-:W-:Y:S01]  /*4ce0*/  BAR.SYNC.DEFER_BLOCKING 0x0 ;  /* 0x0000000000007b1d */ /* 0x000fe20000010000 */
[----:B------:R-:W-:-:S13]  /*4cf0*/  ISETP.NE.AND P1, PT, R0, RZ, PT ;  /* 0x000000ff0000720c */ /* 0x000fda0003f25270 */
[----:B------:R-:W-:Y:S05]  /*4d00*/  @P1 BRA `(.L_x_501) ;  /* 0x0000000800341947 */ /* 0x000fea0003800000 */
[----:B-12---:R-:W1:Y:S01]  /*4d10*/  S2R R3, SR_CgaCtaId ;  /* 0x0000000000037919 */ /* 0x006e620000008800 */
[----:B------:R-:W-:Y:S01]  /*4d20*/  MOV R0, 0x400 ;  /* 0x0000040000007802 */ /* 0x000fe20000000f00 */
[----:B------:R-:W-:Y:S03]  /*4d30*/  BSSY.RECONVERGENT B1, `(.L_x_568) ;  /* 0x0000016000017945 */ /* 0x000fe60003800200 */
[----:B-1----:R-:W-:-:S05]  /*4d40*/  LEA R24, R3, R0, 0x18 ;  /* 0x0000000003187211 */ /* 0x002fca00078ec0ff */
[----:B------:R-:W1:Y:S04]  /*4d50*/  LDS R3, [R24+0x18] ;  /* 0x0000180018037984 */ /* 0x000e680000000800 */
[----:B----4-:R-:W2:Y:S04]  /*4d60*/  LDS.64 R4, [R24+0x20] ;  /* 0x0000200018047984 */ /* 0x010ea80000000a00 */
[----:B------:R4:W0:Y:S04]  /*4d70*/  LDS R18, [R24+0x28] ;  /* 0x0000280018127984 */ /* 0x0008280000000800 */
[----:B------:R4:W0:Y:S01]  /*4d80*/  LDS R16, [R24+0x38] ;  /* 0x0000380018107984 */ /* 0x0008220000000800 */
[----:B-1----:R-:W-:Y:S01]  /*4d90*/  ISETP.GE.AND P0, PT, R8, R3, PT ;  /* 0x000000030800720c */ /* 0x002fe20003f06270 */
[----:B------:R-:W-:-:S02]  /*4da0*/  IMAD.MOV.U32 R19, RZ, RZ, R3 ;  /* 0x000000ffff137224 */ /* 0x000fc400078e0003 */
[----:B--2---:R-:W-:Y:S02]  /*4db0*/  IMAD.MOV.U32 R21, RZ, RZ, R4 ;  /* 0x000000ffff157224 */ /* 0x004fe400078e0004 */
[----:B------:R-:W-:-:S08]  /*4dc0*/  IMAD.MOV.U32 R20, RZ, RZ, R5 ;  /* 0x000000ffff147224 */ /* 0x000fd000078e0005 */
[----:B0---4-:R-:W-:Y:S05]  /*4dd0*/  @!P0 BRA `(.L_x_569) ;  /* 0x00000000002c8947 */ /* 0x011fea0003800000 */
        /* <DEDUP_REMOVED lines=11> */
.L_x_569:
[----:B------:R-:W-:Y:S05]  /*4e90*/  BSYNC.RECONVERGENT B1 ;  /* 0x0000000000017941 */ /* 0x000fea0003800200 */
.L_x_568:
        /* <DEDUP_REMOVED lines=27> */
.L_x_571:
[----:B------:R-:W-:Y:S05]  /*5050*/  BSYNC.RECONVERGENT B1 ;  /* 0x0000000000017941 */ /* 0x000fea0003800200 */
.L_x_570:
        /* <DEDUP_REMOVED lines=17> */
.L_x_573:
[----:B------:R-:W-:Y:S05]  /*5170*/  BSYNC.RECONVERGENT B1 ;  /* 0x0000000000017941 */ /* 0x000fea0003800200 */
.L_x_572:
        /* <DEDUP_REMOVED lines=17> */
.L_x_575:
[----:B------:R-:W-:Y:S05]  /*5290*/  BSYNC.RECONVERGENT B1 ;  /* 0x0000000000017941 */ /* 0x000fea0003800200 */
.L_x_574:
        /* <DEDUP_REMOVED lines=17> */
.L_x_577:
[----:B------:R-:W-:Y:S05]  /*53b0*/  BSYNC.RECONVERGENT B1 ;  /* 0x0000000000017941 */ /* 0x000fea0003800200 */
.L_x_576:
        /* <DEDUP_REMOVED lines=17> */
.L_x_579:
[----:B------:R-:W-:Y:S05]  /*54d0*/  BSYNC.RECONVERGENT B1 ;  /* 0x0000000000017941 */ /* 0x000fea0003800200 */
.L_x_578:
        /* <DEDUP_REMOVED lines=16> */
.L_x_501:
[----:B------:R-:W-:Y:S05]  /*55e0*/  BSYNC.RECONVERGENT B0 ;  /* 0x0000000000007941 */ /* 0x000fea0003800200 */
.L_x_468:
[----:B------:R-:W-:Y:S05]  /*55f0*/  @P1 EXIT ;  /* 0x000000000000194d */ /* 0x000fea0003800000 */
[----:B01234-:R-:W0:Y:S01]  /*5600*/  LDC.64 R2, c[0x0][0x390] ;  /* 0x0000e400ff027b82 */ /* 0x01fe220000000a00 */
[----:B------:R-:W-:-:S04]  /*5610*/  LOP3.LUT R7, R7, R6, RZ, 0x3c, !PT ;  /* 0x0000000607077212 */ /* 0x000fc800078e3cff */
[----:B------:R-:W-:-:S04]  /*5620*/  LOP3.LUT R6, R7, R6, RZ, 0x3c, !PT ;  /* 0x0000000607067212 */ /* 0x000fc800078e3cff */
[----:B------:R-:W-:-:S05]  /*5630*/  LOP3.LUT R7, R7, R6, RZ, 0x3c, !PT ;  /* 0x0000000607077212 */ /* 0x000fca00078e3cff */
[----:B0-----:R-:W-:Y:S04]  /*5640*/  STG.E.64 desc[UR8][R2.64+0x8], R6 ;  /* 0x0000080602007986 */ /* 0x001fe8000c101b08 */
[----:B------:R-:W-:Y:S01]  /*5650*/  STG.E desc[UR8][R2.64], R8 ;  /* 0x0000000802007986 */ /* 0x000fe2000c101908 */
[----:B------:R-:W-:Y:S05]  /*5660*/  EXIT ;  /* 0x000000000000794d */ /* 0x000fea0003800000 */
.L_x_580:
        /* <DEDUP_REMOVED lines=9> */
.L_x_974:


//--------------------- .text._ZN6thrust24THRUST_300001_SM_1000_NS8cuda_cub4core6detail13_kernel_agentINS1_8__reduce11ReduceAgentIPN4cuda3std3__45tupleIJilEEESC_SB_iNS1_9__extrema9arg_max_fIilNS9_4lessIiEEEEEEJSC_SC_iSH_EEEvDpT0_ --------------------------
	.section	.text._ZN6thrust24THRUST_300001_SM_1000_NS8cuda_cub4core6detail13_kernel_agentINS1_8__reduce11ReduceAgentIPN4cuda3std3__45tupleIJilEEESC_SB_iNS1_9__extrema9arg_max_fIilNS9_4lessIiEEEEEEJSC_SC_iSH_EEEvDpT0_,"ax",@progbits
	.align	128
        .global         _ZN6thrust24THRUST_300001_SM_1000_NS8cuda_cub4core6detail13_kernel_agentINS1_8__reduce11ReduceAgentIPN4cuda3std3__45tupleIJilEEESC_SB_iNS1_9__extrema9arg_max_fIilNS9_4lessIiEEEEEEJSC_SC_iSH_EEEvDpT0_
        .type           _ZN6thrust24THRUST_300001_SM_1000_NS8cuda_cub4core6detail13_kernel_agentINS1_8__reduce11ReduceAgentIPN4cuda3std3__45tupleIJilEEESC_SB_iNS1_9__extrema9arg_max_fIilNS9_4lessIiEEEEEEJSC_SC_iSH_EEEvDpT0_,@function
        .size           _ZN6thrust24THRUST_300001_SM_1000_NS8cuda_cub4core6detail13_kernel_agentINS1_8__reduce11ReduceAgentIPN4cuda3std3__45tupleIJilEEESC_SB_iNS1_9__extrema9arg_max_fIilNS9_4lessIiEEEEEEJSC_SC_iSH_EEEvDpT0_,(.L_x_975 - _ZN6thrust24THRUST_300001_SM_1000_NS8cuda_cub4core6detail13_kernel_agentINS1_8__reduce11ReduceAgentIPN4cuda3std3__45tupleIJilEEESC_SB_iNS1_9__extrema9arg_max_fIilNS9_4lessIiEEEEEEJSC_SC_iSH_EEEvDpT0_)
        .other          _ZN6thrust24THRUST_300001_SM_1000_NS8cuda_cub4core6detail13_kernel_agentINS1_8__reduce11ReduceAgentIPN4cuda3std3__45tupleIJilEEESC_SB_iNS1_9__extrema9arg_max_fIilNS9_4lessIiEEEEEEJSC_SC_iSH_EEEvDpT0_,@"STO_CUDA_ENTRY STV_DEFAULT"
_ZN6thrust24THRUST_300001_SM_1000_NS8cuda_cub4core6detail13_kernel_agentINS1_8__reduce11ReduceAgentIPN4cuda3std3__45tupleIJilEEESC_SB_iNS1_9__extrema9arg_max_fIilNS9_4lessIiEEEEEEJSC_SC_iSH_EEEvDpT0_:
.text._ZN6thrust24THRUST_300001_SM_1000_NS8cuda_cub4core6detail13_kernel_agentINS1_8__reduce11ReduceAgentIPN4cuda3std3__45tupleIJilEEESC_SB_iNS1_9__extrema9arg_max_fIilNS9_4lessIiEEEEEEJSC_SC_iSH_EEEvDpT0_:
        /* <DEDUP_REMOVED lines=21> */
.L_x_584:
[----:B0-----:R-:W-:Y:S05]  /*0150*/  BSYNC.RECONVERGENT B1 ;  /* 0x0000000000017941 */ /* 0x001fea0003800200 */
.L_x_583:
        /* <DEDUP_REMOVED lines=15> */
.L_x_591:
        /* <DEDUP_REMOVED lines=28> */
.L_x_590:
[----:B------:R-:W-:Y:S05]  /*0410*/  BSYNC.RECONVERGENT B3 ;  /* 0x0000000000037941 */ /* 0x000fea0003800200 */
.L_x_589:
[----:B------:R-:W-:Y:S02]  /*0420*/  IMAD.X R7, RZ, RZ, R7, P3 ;  /* 0x000000ffff077224 */ /* 0x000fe400018e0607 */
[----:B------:R-:W-:Y:S01]  /*0430*/  VIADD R5, R5, 0x100 ;  /* 0x0000010005057836 */ /* 0x000fe20000000000 */
[----:B------:R-:W-:Y:S06]  /*0440*/  @P2 BRA `(.L_x_591) ;  /* 0xfffffffc00802947 */ /* 0x000fec000383ffff */
.L_x_588:
[----:B------:R-:W-:Y:S05]  /*0450*/  BSYNC.RECONVERGENT B2 ;  /* 0x0000000000027941 */ /* 0x000fea0003800200 */
.L_x_587:
[----:B------:R-:W0:Y:S01]  /*0460*/  LDC.64 R8, c[0x0][0x380] ;  /* 0x0000e000ff087b82 */ /* 0x000e220000000a00 */
[----:B------:R-:W-:-:S13]  /*0470*/  ISETP.GE.U32.AND P0, PT, R12, 0x300, PT ;  /* 0x000003000c00780c */ /* 0x000fda0003f06070 */
[----:B------:R-:W-:Y:S05]  /*0480*/  @!P0 BRA `(.L_x_586) ;  /* 0x0000000400588947 */ /* 0x000fea0003800000 */
.L_x_600:
        /* <DEDUP_REMOVED lines=26> */
.L_x_593:
[----:B------:R-:W-:Y:S05]  /*0630*/  BSYNC.RECONVERGENT B2 ;  /* 0x0000000000027941 */ /* 0x000fea0003800200 */
.L_x_592:
        /* <DEDUP_REMOVED lines=17> */
.L_x_595:
[----:B------:R-:W-:Y:S05]  /*0750*/  BSYNC.RECONVERGENT B2 ;  /* 0x0000000000027941 */ /* 0x000fea0003800200 */
.L_x_594:
        /* <DEDUP_REMOVED lines=17> */
.L_x_597:
[----:B------:R-:W-:Y:S05]  /*0870*/  BSYNC.RECONVERGENT B2 ;  /* 0x0000000000027941 */ /* 0x000fea0003800200 */
.L_x_596:
        /* <DEDUP_REMOVED lines=19> */
.L_x_599:
[----:B------:R-:W-:Y:S05]  /*09b0*/  BSYNC.RECONVERGENT B2 ;  /* 0x0000000000027941 */ /* 0x000fea0003800200 */
.L_x_598:
[----:B------:R-:W-:-:S05]  /*09c0*/  VIADD R5, R5, 0x400 ;  /* 0x0000040005057836 */ /* 0x000fca0000000000 */
[----:B------:R-:W-:-:S13]  /*09d0*/  ISETP.GE.AND P0, PT, R5, UR5, PT ;  /* 0x0000000505007c0c */ /* 0x000fda000bf06270 */
[----:B------:R-:W-:Y:S05]  /*09e0*/  @!P0 BRA `(.L_x_600) ;  /* 0xfffffff800a88947 */ /* 0x000fea000383ffff */
.L_x_586:
[----:B------:R-:W-:Y:S05]  /*09f0*/  BSYNC.RECONVERGENT B1 ;  /* 0x0000000000017941 */ /* 0x000fea0003800200 */
.L_x_585:
        /* <DEDUP_REMOVED lines=31> */
.L_x_603:
[----:B------:R-:W-:Y:S05]  /*0bf0*/  BSYNC.RECONVERGENT B1 ;  /* 0x0000000000017941 */ /* 0x000fea0003800200 */
.L_x_602:
        /* <DEDUP_REMOVED lines=27> */
.L_x_605:
[----:B------:R-:W-:Y:S05]  /*0db0*/  BSYNC.RECONVERGENT B1 ;  /* 0x0000000000017941 */ /* 0x000fea0003800200 */
.L_x_604:
        /* <DEDUP_REMOVED lines=24> */
.L_x_607:
[----:B------:R-:W-:Y:S05]  /*0f40*/  BSYNC.RECONVERGENT B1 ;  /* 0x0000000000017941 */ /* 0x000fea0003800200 */
.L_x_606:
        /* <DEDUP_REMOVED lines=24> */
.L_x_609:
[----:B------:R-:W-:Y:S05]  /*10d0*/  BSYNC.RECONVERGENT B1 ;  /* 0x0000000000017941 */ /* 0x000fea0003800200 */
.L_x_608:
        /* <DEDUP_REMOVED lines=24> */
.L_x_611:
[----:B------:R-:W-:Y:S05]  /*1260*/  BSYNC.RECONVERGENT B1 ;  /* 0x0000000000017941 */ /* 0x000fea0003800200 */
.L_x_610:
        /* <DEDUP_REMOVED lines=12> */
.L_x_613:
[----:B------:R-:W-:Y:S05]  /*1330*/  BSYNC.RECONVERGENT B1 ;  /* 0x0000000000017941 */ /* 0x000fea0003800200 */
.L_x_612:
        /* <DEDUP_REMOVED lines=27> */
.L_x_616:
[----:B------:R-:W-:Y:S05]  /*14f0*/  BSYNC.RECONVERGENT B1 ;  /* 0x0000000000017941 */ /* 0x000fea0003800200 */
.L_x_615:
        /* <DEDUP_REMOVED lines=27> */
.L_x_618:
[----:B------:R-:W-:Y:S05]  /*16b0*/  BSYNC.RECONVERGENT B1 ;  /* 0x0000000000017941 */ /* 0x000fea0003800200 */
.L_x_617:
        /* <DEDUP_REMOVED lines=17> */
.L_x_620:
[----:B------:R-:W-:Y:S05]  /*17d0*/  BSYNC.RECONVERGENT B1 ;  /* 0x0000000000017941 */ /* 0x000fea0003800200 */
.L_x_619:
        /* <DEDUP_REMOVED lines=17> */
.L_x_622:
[----:B------:R-:W-:Y:S05]  /*18f0*/  BSYNC.RECONVERGENT B1 ;  /* 0x0000000000017941 */ /* 0x000fea0003800200 */
.L_x_621:
        /* <DEDUP_REMOVED lines=17> */
.L_x_624:
[----:B------:R-:W-:Y:S05]  /*1a10*/  BSYNC.RECONVERGENT B1 ;  /* 0x0000000000017941 */ /* 0x000fea0003800200 */
.L_x_623:
        /* <DEDUP_REMOVED lines=17> */
.L_x_626:
[----:B------:R-:W-:Y:S05]  /*1b30*/  BSYNC.RECONVERGENT B1 ;  /* 0x0000000000017941 */ /* 0x000fea0003800200 */
.L_x_625:
        /* <DEDUP_REMOVED lines=18> */
.L_x_601:
        /* <DEDUP_REMOVED lines=40> */
.L_x_628:
[----:B------:R-:W-:Y:S05]  /*1ee0*/  BSYNC.RECONVERGENT B1 ;  /* 0x0000000000017941 */ /* 0x000fea0003800200 */
.L_x_627:
        /* <DEDUP_REMOVED lines=25> */
.L_x_630:
[----:B------:R-:W-:Y:S05]  /*2080*/  BSYNC.RECONVERGENT B1 ;  /* 0x0000000000017941 */ /* 0x000fea0003800200 */
.L_x_629:
        /* <DEDUP_REMOVED lines=24> */
.L_x_632:
[----:B------:R-:W-:Y:S05]  /*2210*/  BSYNC.RECONVERGENT B1 ;  /* 0x0000000000017941 */ /* 0x000fea0003800200 */
.L_x_631:
        /* <DEDUP_REMOVED lines=24> */
.L_x_634:
[----:B------:R-:W-:Y:S05]  /*23a0*/  BSYNC.RECONVERGENT B1 ;  /* 0x0000000000017941 */ /* 0x000fea0003800200 */
.L_x_633:
        /* <DEDUP_REMOVED lines=24> */
.L_x_636:
[----:B------:R-:W-:Y:S05]  /*2530*/  BSYNC.RECONVERGENT B1 ;  /* 0x0000000000017941 */ /* 0x000fea0003800200 */
.L_x_635:
        /* <DEDUP_REMOVED lines=12> */
.L_x_638:
[----:B------:R-:W-:Y:S05]  /*2600*/  BSYNC.RECONVERGENT B1 ;  /* 0x0000000000017941 */ /* 0x000fea0003800200 */
.L_x_637:
        /* <DEDUP_REMOVED lines=30> */
.L_x_640:
[----:B------:R-:W-:Y:S05]  /*27f0*/  BSYNC.RECONVERGENT B1 ;  /* 0x0000000000017941 */ /* 0x000fea0003800200 */
.L_x_639:
        /* <DEDUP_REMOVED lines=27> */
.L_x_642:
[----:B------:R-:W-:Y:S05]  /*29b0*/  BSYNC.RECONVERGENT B1 ;  /* 0x0000000000017941 */ /* 0x000fea0003800200 */
.L_x_641:
        /* <DEDUP_REMOVED lines=27> */
.L_x_644:
[----:B------:R-:W-:Y:S05]  /*2b70*/  BSYNC.RECONVERGENT B1 ;  /* 0x0000000000017941 */ /* 0x000fea0003800200 */
.L_x_643:
        /* <DEDUP_REMOVED lines=27> */
.L_x_646:
[----:B------:R-:W-:Y:S05]  /*2d30*/  BSYNC.RECONVERGENT B1 ;  /* 0x0000000000017941 */ /* 0x000fea0003800200 */
.L_x_645:
        /* <DEDUP_REMOVED lines=27> */
.L_x_648:
[----:B------:R-:W-:Y:S05]  /*2ef0*/  BSYNC.RECONVERGENT B1 ;  /* 0x0000000000017941 */ /* 0x000fea0003800200 */
.L_x_647:
        /* <DEDUP_REMOVED lines=27> */
.L_x_650:
[----:B------:R-:W-:Y:S05]  /*30b0*/  BSYNC.RECONVERGENT B1 ;  /* 0x0000000000017941 */ /* 0x000fea0003800200 */
.L_x_649:
        /* <DEDUP_REMOVED lines=28> */
.L_x_582:
        /* <DEDUP_REMOVED lines=12> */
[----:B------:R-:W5:Y:S01]  /*3340*/  LDG.E.64.CONSTANT R2, desc[UR6][R6.64+0x4008] ;  /* 0x0040080606027981 */ /* 0x000f62000c1e9b00 */
[----:B------:R-:W-:Y:S01]  /*3350*/  UISETP.GE.U32.AND UP0, UPT, UR4, 0xa00, UPT ;  /* 0x00000a000400788c */ /* 0x000fe2000bf06070 */
[----:B------:R-:W-:Y:S01]  /*3360*/  IMAD.MOV.U32 R19, RZ, RZ, 0x500 ;  /* 0x00000500ff137424 */ /* 0x000fe200078e00ff */
        /* <DEDUP_REMOVED lines=29> */
[----:B------:R-:W0:Y:S01]  /*3540*/  LDC.64 R6, c[0x0][0x380] ;  /* 0x0000e000ff067b82 */ /* 0x000e220000000a00 */
[----:B------:R-:W-:Y:S01]  /*3550*/  IMAD.MOV.U32 R23, RZ, RZ, R2 ;  /* 0x000000ffff177224 */ /* 0x000fe200078e0002 */
[----:B------:R-:W1:Y:S01]  /*3560*/  LDCU UR4, c[0x0][0x390] ;  /* 0x00007200ff0477ac */ /* 0x000e620008000800 */
[----:B------:R-:W-:Y:S02]  /*3570*/  IMAD.MOV.U32 R24, RZ, RZ, R3 ;  /* 0x000000ffff187224 */ /* 0x000fe400078e0003 */
[----:B------:R-:W-:Y:S02]  /*3580*/  IMAD.MOV.U32 R18, RZ, RZ, R4 ;  /* 0x000000ffff127224 */ /* 0x000fe400078e0004 */
[----:B------:R-:W-:-:S07]  /*3590*/  IMAD.MOV.U32 R5, RZ, RZ, 0x500 ;  /* 0x00000500ff057424 */ /* 0x000fce00078e00ff */
.L_x_652:
[----:B------:R-:W-:-:S04]  /*35a0*/  IMAD.IADD R17, R0, 0x1, R5 ;  /* 0x0000000100117824 */ /* 0x000fc800078e0205 */
[----:B0-----:R-:W-:-:S05]  /*35b0*/  IMAD.WIDE.U32 R16, R17, 0x10, R6 ;  /* 0x0000001011107825 */ /* 0x001fca00078e0006 */
        /* <DEDUP_REMOVED lines=36> */
[----:B------:R-:W-:Y:S01]  /*3800*/  @P2 SEL R14, R8, R14, P0 ;  /* 0x0000000e080e2207 */ /* 0x000fe20000000000 */
[C---:B------:R-:W-:Y:S01]  /*3810*/  VIADD R8, R5.reuse, 0xa00 ;  /* 0x00000a0005087836 */ /* 0x040fe20000000000 */
[----:B------:R-:W-:Y:S01]  /*3820*/  ISETP.GE.AND P1, PT, R22, R4, PT ;  /* 0x000000041600720c */ /* 0x000fe20003f26270 */
[----:B------:R-:W-:Y:S01]  /*3830*/  VIADD R5, R5, 0x500 ;  /* 0x0000050005057836 */ /* 0x000fe20000000000 */
[----:B------:R-:W-:Y:S02]  /*3840*/  @P2 SEL R15, R9, R15, P0 ;  /* 0x0000000f090f2207 */ /* 0x000fe40000000000 */
[----:B-1----:R-:W-:-:S09]  /*3850*/  ISETP.GT.AND P2, PT, R8, UR4, PT ;  /* 0x0000000408007c0c */ /* 0x002fd2000bf44270 */
        /* <DEDUP_REMOVED lines=8> */
[----:B------:R-:W-:Y:S01]  /*38e0*/  IMAD.MOV.U32 R24, RZ, RZ, R3 ;  /* 0x000000ffff187224 */ /* 0x000fe200078e0003 */
[----:B------:R-:W-:Y:S06]  /*38f0*/  @!P2 BRA `(.L_x_652) ;  /* 0xfffffffc0028a947 */ /* 0x000fec000383ffff */
[----:B------:R-:W-:-:S07]  /*3900*/  IMAD.MOV.U32 R19, RZ, RZ, R5 ;  /* 0x000000ffff137224 */ /* 0x000fce00078e0005 */
.L_x_651:
[----:B------:R-:W-:-:S13]  /*3910*/  ISETP.GE.AND P0, PT, R19, UR4, PT ;  /* 0x0000000413007c0c */ /* 0x000fda000bf06270 */
        /* <DEDUP_REMOVED lines=18> */
.L_x_659:
[----:B0-----:R-:W-:-:S05]  /*3a40*/  IMAD.WIDE.U32 R10, R13, 0x10, R6 ;  /* 0x000000100d0a7825 */ /* 0x001fca00078e0006 */
[----:B------:R-:W2:Y:S04]  /*3a50*/  LDG.E.CONSTANT R21, desc[UR6][R10.64] ;  /* 0x000000060a157981 */ /* 0x000ea8000c1e9900 */
[----:B------:R-:W3:Y:S01]  /*3a60*/  LDG.E.64.CONSTANT R8, desc[UR6][R10.64+0x8] ;  /* 0x000008060a087981 */ /* 0x000ee2000c1e9b00 */
[----:B------:R-:W-:Y:S01]  /*3a70*/  VIADD R12, R12, 0x1 ;  /* 0x000000010c0c7836 */ /* 0x000fe20000000000 */
[----:B------:R-:W-:Y:S01]  /*3a80*/  BSSY.RECONVERGENT B3, `(.L_x_657) ;  /* 0x0000015000037945 */ /* 0x000fe20003800200 */
[----:B------:R-:W-:Y:S02]  /*3a90*/  IMAD.MOV.U32 R15, RZ, RZ, R2 ;  /* 0x000000ffff0f7224 */ /* 0x000fe400078e0002 */
        /* <DEDUP_REMOVED lines=19> */
.L_x_658:
[----:B------:R-:W-:Y:S05]  /*3bd0*/  BSYNC.RECONVERGENT B3 ;  /* 0x0000000000037941 */ /* 0x000fea0003800200 */
.L_x_657:
[----:B------:R-:W-:Y:S02]  /*3be0*/  VIADD R18, R18, 0x100 ;  /* 0x0000010012127836 */ /* 0x000fe40000000000 */
[----:B------:R-:W-:Y:S01]  /*3bf0*/  VIADD R13, R13, 0x100 ;  /* 0x000001000d0d7836 */ /* 0x000fe20000000000 */
[----:B------:R-:W-:Y:S06]  /*3c00*/  @P3 BRA `(.L_x_659) ;  /* 0xfffffffc008c3947 */ /* 0x000fec000383ffff */
.L_x_656:
[----:B------:R-:W-:Y:S05]  /*3c10*/  BSYNC.RECONVERGENT B2 ;  /* 0x0000000000027941 */ /* 0x000fea0003800200 */
.L_x_655:
[----:B------:R-:W-:-:S13]  /*3c20*/  ISETP.GE.U32.AND P0, PT, R14, 0x300, PT ;  /* 0x000003000e00780c */ /* 0x000fda0003f06070 */
[----:B------:R-:W-:Y:S05]  /*3c30*/  @!P0 BRA `(.L_x_654) ;  /* 0x0000000400888947 */ /* 0x000fea0003800000 */
[----:B------:R-:W0:Y:S01]  /*3c40*/  LDCU.64 UR8, c[0x0][0x380] ;  /* 0x00007000ff0877ac */ /* 0x000e220008000a00 */
[----:B------:R-:W1:Y:S01]  /*3c50*/  LDC.64 R6, c[0x0][0x380] ;  /* 0x0000e000ff067b82 */ /* 0x000e620000000a00 */
[C---:B------:R-:W-:Y:S01]  /*3c60*/  IADD3 R13, P0, PT, R18.reuse, R19, RZ ;  /* 0x00000013120d7210 */ /* 0x040fe20007f1e0ff */
[----:B------:R-:W-:-:S04]  /*3c70*/  IMAD.IADD R19, R18, 0x1, R19 ;  /* 0x0000000112137824 */ /* 0x000fc800078e0213 */
[----:B------:R-:W-:Y:S01]  /*3c80*/  IMAD.X R8, RZ, RZ, RZ, P0 ;  /* 0x000000ffff087224 */ /* 0x000fe200000e06ff */
[----:B0-----:R-:W-:-:S04]  /*3c90*/  LEA R12, P1, R13, UR8, 0x4 ;  /* 0x000000080d0c7c11 */ /* 0x001fc8000f8220ff */
[----:B------:R-:W-:Y:S02]  /*3ca0*/  IADD3 R12, P0, PT, R12, 0x3008, RZ ;  /* 0x000030080c0c7810 */ /* 0x000fe40007f1e0ff */
[----:B------:R-:W-:-:S05]  /*3cb0*/  LEA.HI.X R13, R13, UR9, R8, 0x4, P1 ;  /* 0x000000090d0d7c11 */ /* 0x000fca00088f2408 */
[----:B------:R-:W-:-:S07]  /*3cc0*/  IMAD.X R13, RZ, RZ, R13, P0 ;  /* 0x000000ffff0d7224 */ /* 0x000fce00000e060d */
.L_x_668:
[----:B-1----:R-:W-:-:S05]  /*3cd0*/  IMAD.WIDE.U32 R10, R19, 0x10, R6 ;  /* 0x00000010130a7825 */ /* 0x002fca00078e0006 */
[----:B------:R-:W2:Y:S04]  /*3ce0*/  LDG.E.CONSTANT R23, desc[UR6][R10.64] ;  /* 0x000000060a177981 */ /* 0x000ea8000c1e9900 */
[----:B------:R0:W3:Y:S02]  /*3cf0*/  LDG.E.64.CONSTANT R8, desc[UR6][R10.64+0x8] ;  /* 0x000008060a087981 */ /* 0x0000e4000c1e9b00 */
[----:B0-----:R-:W-:Y:S02]  /*3d00*/  IMAD.MOV.U32 R10, RZ, RZ, R12 ;  /* 0x000000ffff0a7224 */ /* 0x001fe400078e000c */
[----:B------:R-:W-:-:S05]  /*3d10*/  IMAD.MOV.U32 R11, RZ, RZ, R13 ;  /* 0x000000ffff0b7224 */ /* 0x000fca00078e000d */
        /* <DEDUP_REMOVED lines=16> */
[CC--:B------:R-:W-:Y:S02]  /*3e20*/  @P2 ISETP.LT.U32.AND P1, PT, R2.reuse, R8.reuse, PT ;  /* 0x000000080200220c */ /* 0x0c0fe40003f21070 */
[CC--:B------:R-:W-:Y:S02]  /*3e30*/  @P2 ISETP.GE.U32.AND P0, PT, R2.reuse, R8.reuse, PT ;  /* 0x000000080200220c */ /* 0x0c0fe40003f06070 */
[CC--:B------:R-:W-:Y:S02]  /*3e40*/  @P2 ISETP.LT.AND.EX P1, PT, R3.reuse, R9.reuse, PT, P1 ;  /* 0x000000090300220c */ /* 0x0c0fe40003f21310 */
[CC--:B------:R-:W-:Y:S02]  /*3e50*/  @P2 ISETP.GE.AND.EX P0, PT, R3.reuse, R9.reuse, PT, P0 ;  /* 0x000000090300220c */ /* 0x0c0fe40003f06300 */
[----:B------:R-:W-:Y:S02]  /*3e60*/  @P2 SEL R27, R2, R8, P1 ;  /* 0x00000008021b2207 */ /* 0x000fe40000800000 */
[----:B------:R-:W-:-:S02]  /*3e70*/  @P2 SEL R29, R3, R9, P1 ;  /* 0x00000009031d2207 */ /* 0x000fc40000800000 */
[----:B------:R-:W-:-:S07]  /*3e80*/  @P2 SEL R22, R4, R23, !P0 ;  /* 0x0000001704162207 */ /* 0x000fce0004000000 */
.L_x_661:
[----:B------:R-:W-:Y:S05]  /*3e90*/  BSYNC.RECONVERGENT B2 ;  /* 0x0000000000027941 */ /* 0x000fea0003800200 */
.L_x_660:
        /* <DEDUP_REMOVED lines=17> */
.L_x_663:
[----:B------:R-:W-:Y:S05]  /*3fb0*/  BSYNC.RECONVERGENT B2 ;  /* 0x0000000000027941 */ /* 0x000fea0003800200 */
.L_x_662:
        /* <DEDUP_REMOVED lines=17> */
.L_x_665:
[----:B------:R-:W-:Y:S05]  /*40d0*/  BSYNC.RECONVERGENT B2 ;  /* 0x0000000000027941 */ /* 0x000fea0003800200 */
.L_x_664:
        /* <DEDUP_REMOVED lines=17> */
.L_x_667:
[----:B------:R-:W-:Y:S05]  /*41f0*/  BSYNC.RECONVERGENT B2 ;  /* 0x0000000000027941 */ /* 0x000fea0003800200 */
.L_x_666:
[----:B------:R-:W-:Y:S01]  /*4200*/  VIADD R18, R18, 0x400 ;  /* 0x0000040012127836 */ /* 0x000fe20000000000 */
[----:B------:R-:W-:Y:S01]  /*4210*/  IADD3 R12, P1, PT, R10, 0x4000, RZ ;  /* 0x000040000a0c7810 */ /* 0x000fe20007f3e0ff */
[----:B------:R-:W-:-:S03]  /*4220*/  VIADD R19, R19, 0x400 ;  /* 0x0000040013137836 */ /* 0x000fc60000000000 */
[----:B------:R-:W-:Y:S01]  /*4230*/  ISETP.GE.AND P0, PT, R18, R5, PT ;  /* 0x000000051200720c */ /* 0x000fe20003f06270 */
[----:B------:R-:W-:-:S12]  /*4240*/  IMAD.X R13, RZ, RZ, R11, P1 ;  /* 0x000000ffff0d7224 */ /* 0x000fd800008e060b */
[----:B------:R-:W-:Y:S05]  /*4250*/  @!P0 BRA `(.L_x_668) ;  /* 0xfffffff8009c8947 */ /* 0x000fea000383ffff */
.L_x_654:
[----:B------:R-:W-:Y:S05]  /*4260*/  BSYNC.RECONVERGENT B1 ;  /* 0x0000000000017941 */ /* 0x000fea0003800200 */
.L_x_653:
        /* <DEDUP_REMOVED lines=31> */
.L_x_670:
[----:B------:R-:W-:Y:S05]  /*4460*/  BSYNC.RECONVERGENT B1 ;  /* 0x0000000000017941 */ /* 0x000fea0003800200 */
.L_x_669:
        /* <DEDUP_REMOVED lines=24> */
.L_x_672:
[----:B------:R-:W-:Y:S05]  /*45f0*/  BSYNC.RECONVERGENT B1 ;  /* 0x0000000000017941 */ /* 0x000fea0003800200 */
.L_x_671:
[----:B0-----:R0:W4:Y:S01]  /*4600*/  SHFL.DOWN PT, R5, R2, 0x4, 0x1f ;  /* 0x08801f0002057f89 */ /* 0x00112200000e0000 */
[----:B------:R-:W-:Y:S01]  /*4610*/  BSSY.RECONVERGENT B1, `(.L_x_673) ;  /* 0x0000017000017945 */ /* 0x000fe20003800200 */
[----:B--2---:R-:W-:Y:S02]  /*4620*/  IMAD.MOV.U32 R3, RZ, RZ, R2 ;  /* 0x000000ffff037224 */ /* 0x004fe400078e0002 */
[----:B------:R0:W2:Y:S01]  /*4630*/  SHFL.DOWN PT, R9, R4, 0x4, 0x1f ;  /* 0x08801f0004097f89 */ /* 0x0000a200000e0000 */
[----:B------:R-:W-:Y:S02]  /*4640*/  IMAD.MOV.U32 R6, RZ, RZ, R4 ;  /* 0x000000ffff067224 */ /* 0x000fe400078e0004 */
[----:B------:R-:W-:Y:S01]  /*4650*/  IMAD.MOV.U32 R7, RZ, RZ, R8 ;  /* 0x000000ffff077224 */ /* 0x000fe200078e0008 */
[----:B------:R0:W0:Y:S01]  /*4660*/  SHFL.DOWN PT, R11, R8, 0x4, 0x1f ;  /* 0x08801f00080b7f89 */ /* 0x00002200000e0000 */
[----:B------:R-:W-:Y:S05]  /*4670*/  @P5 BRA `(.L_x_674) ;  /* 0x0000000000405947 */ /* 0x000fea0003800000 */
[----:B----4-:R-:W-:Y:S01]  /*4680*/  ISETP.GE.AND P0, PT, R2, R5, PT ;  /* 0x000000050200720c */ /* 0x010fe20003f06270 */
[----:B------:R-:W-:Y:S02]  /*4690*/  IMAD.MOV.U32 R3, RZ, RZ, R5 ;  /* 0x000000ffff037224 */ /* 0x000fe400078e0005 */
[----:B--2---:R-:W-:Y:S02]  /*46a0*/  IMAD.MOV.U32 R6, RZ, RZ, R9 ;  /* 0x000000ffff067224 */ /* 0x004fe400078e0009 */
        /* <DEDUP_REMOVED lines=13> */
.L_x_674:
[----:B------:R-:W-:Y:S05]  /*4780*/  BSYNC.RECONVERGENT B1 ;  /* 0x0000000000017941 */ /* 0x000fea0003800200 */
.L_x_673:
        /* <DEDUP_REMOVED lines=24> */
.L_x_676:
[----:B------:R-:W-:Y:S05]  /*4910*/  BSYNC.RECONVERGENT B1 ;  /* 0x0000000000017941 */ /* 0x000fea0003800200 */
.L_x_675:
[----:B0-----:R0:W4:Y:S01]  /*4920*/  SHFL.DOWN PT, R3, R2, 0x10, 0x1f ;  /* 0x0a001f0002037f89 */ /* 0x00112200000e0000 */
[----:B------:R-:W-:Y:S01]  /*4930*/  BSSY.RECONVERGENT B1, `(.L_x_677) ;  /* 0x0000017000017945 */ /* 0x000fe20003800200 */
[----:B------:R-:W-:Y:S02]  /*4940*/  IMAD.MOV.U32 R8, RZ, RZ, R2 ;  /* 0x000000ffff087224 */ /* 0x000fe400078e0002 */
[----:B------:R0:W0:Y:S01]  /*4950*/  SHFL.DOWN PT, R9, R4, 0x10, 0x1f ;  /* 0x0a001f0004097f89 */ /* 0x00002200000e0000 */
[----:B--2---:R-:W-:Y:S02]  /*4960*/  IMAD.MOV.U32 R7, RZ, RZ, R4 ;  /* 0x000000ffff077224 */ /* 0x004fe400078e0004 */
[----:B------:R-:W-:Y:S01]  /*4970*/  IMAD.MOV.U32 R6, RZ, RZ, R5 ;  /* 0x000000ffff067224 */ /* 0x000fe200078e0005 */
[----:B-1----:R1:W2:Y:S01]  /*4980*/  SHFL.DOWN PT, R10, R5, 0x10, 0x1f ;  /* 0x0a001f00050a7f89 */ /* 0x0022a200000e0000 */
[----:B------:R-:W-:Y:S05]  /*4990*/  @P3 BRA `(.L_x_678) ;  /* 0x0000000000403947 */ /* 0x000fea0003800000 */
[----:B----4-:R-:W-:Y:S01]  /*49a0*/  ISETP.GE.AND P0, PT, R2, R3, PT ;  /* 0x000000030200720c */ /* 0x010fe20003f06270 */
[----:B------:R-:W-:Y:S02]  /*49b0*/  IMAD.MOV.U32 R8, RZ, RZ, R3 ;  /* 0x000000ffff087224 */ /* 0x000fe400078e0003 */
[----:B0-----:R-:W-:Y:S02]  /*49c0*/  IMAD.MOV.U32 R7, RZ, RZ, R9 ;  /* 0x000000ffff077224 */ /* 0x001fe400078e0009 */
[----:B--2---:R-:W-:-:S08]  /*49d0*/  IMAD.MOV.U32 R6, RZ, RZ, R10 ;  /* 0x000000ffff067224 */ /* 0x004fd000078e000a */
        /* <DEDUP_REMOVED lines=12> */
.L_x_678:
[----:B------:R-:W-:Y:S05]  /*4aa0*/  BSYNC.RECONVERGENT B1 ;  /* 0x0000000000017941 */ /* 0x000fea0003800200 */
.L_x_677:
[----:B------:R-:W-:Y:S04]  /*4ab0*/  BSSY.RECONVERGENT B1, `(.L_x_679) ;  /* 0x000000c000017945 */ /* 0x000fe80003800200 */
[----:B------:R-:W-:Y:S05]  /*4ac0*/  @P2 BRA `(.L_x_680) ;  /* 0x0000000000282947 */ /* 0x000fea0003800000 */
[----:B0-----:R-:W0:Y:S01]  /*4ad0*/  S2R R4, SR_CgaCtaId ;  /* 0x0000000000047919 */ /* 0x001e220000008800 */
[----:B----4-:R-:W-:Y:S02]  /*4ae0*/  MOV R3, 0x400 ;  /* 0x0000040000037802 */ /* 0x010fe40000000f00 */
[----:B------:R-:W-:-:S04]  /*4af0*/  SHF.R.U32.HI R2, RZ, 0x1, R0 ;  /* 0x00000001ff027819 */ /* 0x000fc80000011600 */
[----:B------:R-:W-:Y:S02]  /*4b00*/  LOP3.LUT R2, R2, 0x1f0, RZ, 0xc0, !PT ;  /* 0x000001f002027812 */ /* 0x000fe400078ec0ff */
[----:B0-----:R-:W-:-:S05]  /*4b10*/  LEA R3, R4, R3, 0x18 ;  /* 0x0000000304037211 */ /* 0x001fca00078ec0ff */
[----:B-1----:R-:W-:Y:S02]  /*4b20*/  IMAD.IADD R5, R2, 0x1, R3 ;  /* 0x0000000102057824 */ /* 0x002fe400078e0203 */
[----:B------:R-:W-:Y:S02]  /*4b30*/  IMAD.MOV.U32 R2, RZ, RZ, R7 ;  /* 0x000000ffff027224 */ /* 0x000fe400078e0007 */
[----:B------:R-:W-:Y:S01]  /*4b40*/  IMAD.MOV.U32 R3, RZ, RZ, R6 ;  /* 0x000000ffff037224 */ /* 0x000fe200078e0006 */
[----:B------:R0:W-:Y:S04]  /*4b50*/  STS [R5+0x8], R8 ;  /* 0x0000080805007388 */ /* 0x0001e80000000800 */
[----:B------:R0:W-:Y:S02]  /*4b60*/  STS.64 [R5+0x10], R2 ;  /* 0x0000100205007388 */ /* 0x0001e40000000a00 */
.L_x_680:
[----:B------:R-:W-:Y:S05]  /*4b70*/  BSYNC.RECONVERGENT B1 ;  /* 0x0000000000017941 */ /* 0x000fea0003800200 */
.L_x_679:
        /* <DEDUP_REMOVED lines=8> */
[----:B-1----:R-:W1:Y:S04]  /*4c00*/  LDS.64 R4, [R24+0x20] ;  /* 0x0000200018047984 */ /* 0x002e680000000a00 */
[----:B------:R4:W2:Y:S04]  /*4c10*/  LDS R18, [R24+0x28] ;  /* 0x0000280018127984 */ /* 0x0008a80000000800 */
[----:B------:R4:W2:Y:S01]  /*4c20*/  LDS R16, [R24+0x38] ;  /* 0x0000380018107984 */ /* 0x0008a20000000800 */
[----:B0-----:R-:W-:Y:S01]  /*4c30*/  ISETP.GE.AND P0, PT, R8, R3, PT ;  /* 0x000000030800720c */ /* 0x001fe20003f06270 */
[----:B------:R-:W-:-:S02]  /*4c40*/  IMAD.MOV.U32 R19, RZ, RZ, R3 ;  /* 0x000000ffff137224 */ /* 0x000fc400078e0003 */
[----:B-1----:R-:W-:Y:S02]  /*4c50*/  IMAD.MOV.U32 R21, RZ, RZ, R4 ;  /* 0x000000ffff157224 */ /* 0x002fe400078e0004 */
[----:B------:R-:W-:-:S08]  /*4c60*/  IMAD.MOV.U32 R20, RZ, RZ, R5 ;  /* 0x000000ffff147224 */ /* 0x000fd000078e0005 */
[----:B--2-4-:R-:W-:Y:S05]  /*4c70*/  @!P0 BRA `(.L_x_682) ;  /* 0x00000000002c8947 */ /* 0x014fea0003800000 */
        /* <DEDUP_REMOVED lines=11> */
.L_x_682:
[----:B------:R-:W-:Y:S05]  /*4d30*/  BSYNC.RECONVERGENT B1 ;  /* 0x0000000000017941 */ /* 0x000fea0003800200 */
.L_x_681:
        /* <DEDUP_REMOVED lines=27> */
.L_x_684:
[----:B------:R-:W-:Y:S05]  /*4ef0*/  BSYNC.RECONVERGENT B1 ;  /* 0x0000000000017941 */ /* 0x000fea0003800200 */
.L_x_683:
        /* <DEDUP_REMOVED lines=17> */
.L_x_686:
[----:B------:R-:W-:Y:S05]  /*5010*/  BSYNC.RECONVERGENT B1 ;  /* 0x0000000000017941 */ /* 0x000fea0003800200 */
.L_x_685:
        /* <DEDUP_REMOVED lines=17> */
.L_x_688:
[----:B------:R-:W-:Y:S05]  /*5130*/  BSYNC.RECONVERGENT B1 ;  /* 0x0000000000017941 */ /* 0x000fea0003800200 */
.L_x_687:
        /* <DEDUP_REMOVED lines=17> */
.L_x_690:
[----:B------:R-:W-:Y:S05]  /*5250*/  BSYNC.RECONVERGENT B1 ;  /* 0x0000000000017941 */ /* 0x000fea0003800200 */
.L_x_689:
        /* <DEDUP_REMOVED lines=17> */
.L_x_692:
[----:B------:R-:W-:Y:S05]  /*5370*/  BSYNC.RECONVERGENT B1 ;  /* 0x0000000000017941 */ /* 0x000fea0003800200 */
.L_x_691:
        /* <DEDUP_REMOVED lines=16> */
.L_x_614:
[----:B------:R-:W-:Y:S05]  /*5480*/  BSYNC.RECONVERGENT B0 ;  /* 0x0000000000007941 */ /* 0x000fea0003800200 */
.L_x_581:
        /* <DEDUP_REMOVED lines=8> */
.L_x_693:
        /* <DEDUP_REMOVED lines=15> */
.L_x_975:


//--------------------- .text._ZN6thrust24THRUST_300001_SM_1000_NS8cuda_cub4core6detail13_kernel_agentINS1_8__reduce10DrainAgentIiEEJN3cub18CUB_300001_SM_10009GridQueueIjEEiEEEvDpT0_ --------------------------
	.section	.text._ZN6thrust24THRUST_300001_SM_1000_NS8cuda_cub4core6detail13_kernel_agentINS1_8__reduce10DrainAgentIiEEJN3cub18CUB_300001_SM_10009GridQueueIjEEiEEEvDpT0_,"ax",@progbits
	.align	128
        .global         _ZN6thrust24THRUST_300001_SM_1000_NS8cuda_cub4core6detail13_kernel_agentINS1_8__reduce10DrainAgentIiEEJN3cub18CUB_300001_SM_10009GridQueueIjEEiEEEvDpT0_
        .type           _ZN6thrust24THRUST_300001_SM_1000_NS8cuda_cub4core6detail13_kernel_agentINS1_8__reduce10DrainAgentIiEEJN3cub18CUB_300001_SM_10009GridQueueIjEEiEEEvDpT0_,@function
        .size           _ZN6thrust24THRUST_300001_SM_1000_NS8cuda_cub4core6detail13_kernel_agentINS1_8__reduce10DrainAgentIiEEJN3cub18CUB_300001_SM_10009GridQueueIjEEiEEEvDpT0_,(.L_x_976 - _ZN6thrust24THRUST_300001_SM_1000_NS8cuda_cub4core6detail13_kernel_agentINS1_8__reduce10DrainAgentIiEEJN3cub18CUB_300001_SM_10009GridQueueIjEEiEEEvDpT0_)
        .other          _ZN6thrust24THRUST_300001_SM_1000_NS8cuda_cub4core6detail13_kernel_agentINS1_8__reduce10DrainAgentIiEEJN3cub18CUB_300001_SM_10009GridQueueIjEEiEEEvDpT0_,@"STO_CUDA_ENTRY STV_DEFAULT"
_ZN6thrust24THRUST_300001_SM_1000_NS8cuda_cub4core6detail13_kernel_agentINS1_8__reduce10DrainAgentIiEEJN3cub18CUB_300001_SM_10009GridQueueIjEEiEEEvDpT0_:
.text._ZN6thrust24THRUST_300001_SM_1000_NS8cuda_cub4core6detail13_kernel_agentINS1_8__reduce10DrainAgentIiEEJN3cub18CUB_300001_SM_10009GridQueueIjEEiEEEvDpT0_:
[----:B------:R-:W-:Y:S08]  /*0000*/  LDC R1, c[0x0][0x37c] ;  /* 0x0000df00ff017b82 */ /* 0x000ff00000000800 */
[----:B------:R-:W0:Y:S01]  /*0010*/  LDC.64 R2, c[0x0][0x380] ;  /* 0x0000e000ff027b82 */ /* 0x000e220000000a00 */
[----:B------:R-:W0:Y:S07]  /*0020*/  LDCU.64 UR4, c[0x0][0x358] ;  /* 0x00006b00ff0477ac */ /* 0x000e2e0008000a00 */
[----:B------:R-:W1:Y:S01]  /*0030*/  LDC R5, c[0x0][0x388] ;  /* 0x0000e200ff057b82 */ /* 0x000e620000000800 */
[----:B0-----:R-:W-:Y:S04]  /*0040*/  STG.E desc[UR4][R2.64+0x4], RZ ;  /* 0x000004ff02007986 */ /* 0x001fe8000c101904 */
[----:B-1----:R-:W-:Y:S01]  /*0050*/  STG.E desc[UR4][R2.64], R5 ;  /* 0x0000000502007986 */ /* 0x002fe2000c101904 */
[----:B------:R-:W-:Y:S05]  /*0060*/  EXIT ;  /* 0x000000000000794d */ /* 0x000fea0003800000 */
.L_x_694:
        /* <DEDUP_REMOVED lines=9> */
.L_x_976:


//--------------------- .text._ZN6thrust24THRUST_300001_SM_1000_NS8cuda_cub4core6detail13_kernel_agentINS1_8__reduce11ReduceAgentINS0_12zip_iteratorIN4cuda3std3__45tupleIJNS0_10device_ptrIiEENS0_17counting_iteratorIlNS0_11use_defaultESF_SF_EEEEEEEPNSB_IJilEEESJ_iNS1_9__extrema9arg_max_fIilNSA_4lessIiEEEEEEJSI_SK_iN3cub18CUB_300001_SM_100013GridEvenShareIiEENSS_9GridQueueIjEESP_EEEvDpT0_ --------------------------
	.section	.text._ZN6thrust24THRUST_300001_SM_1000_NS8cuda_cub4core6detail13_kernel_agentINS1_8__reduce11ReduceAgentINS0_12zip_iteratorIN4cuda3std3__45tupleIJNS0_10device_ptrIiEENS0_17counting_iteratorIlNS0_11use_defaultESF_SF_EEEEEEEPNSB_IJilEEESJ_iNS1_9__extrema9arg_max_fIilNSA_4lessIiEEEEEEJSI_SK_iN3cub18CUB_300001_SM_100013GridEvenShareIiEENSS_9GridQueueIjEESP_EEEvDpT0_,"ax",@progbits
	.align	128
        .global         _ZN6thrust24THRUST_300001_SM_1000_NS8cuda_cub4core6detail13_kernel_agentINS1_8__reduce11ReduceAgentINS0_12zip_iteratorIN4cuda3std3__45tupleIJNS0_10device_ptrIiEENS0_17counting_iteratorIlNS0_11use_defaultESF_SF_EEEEEEEPNSB_IJilEEESJ_iNS1_9__extrema9arg_max_fIilNSA_4lessIiEEEEEEJSI_SK_iN3cub18CUB_300001_SM_100013GridEvenShareIiEENSS_9GridQueueIjEESP_EEEvDpT0_
        .type           _ZN6thrust24THRUST_300001_SM_1000_NS8cuda_cub4core6detail13_kernel_agentINS1_8__reduce11ReduceAgentINS0_12zip_iteratorIN4cuda3std3__45tupleIJNS0_10device_ptrIiEENS0_17counting_iteratorIlNS0_11use_defaultESF_SF_EEEEEEEPNSB_IJilEEESJ_iNS1_9__extrema9arg_max_fIilNSA_4lessIiEEEEEEJSI_SK_iN3cub18CUB_300001_SM_100013GridEvenShareIiEENSS_9GridQueueIjEESP_EEEvDpT0_,@function
        .size           _ZN6thrust24THRUST_300001_SM_1000_NS8cuda_cub4core6detail13_kernel_agentINS1_8__reduce11ReduceAgentINS0_12zip_iteratorIN4cuda3std3__45tupleIJNS0_10device_ptrIiEENS0_17counting_iteratorIlNS0_11use_defaultESF_SF_EEEEEEEPNSB_IJilEEESJ_iNS1_9__extrema9arg_max_fIilNSA_4lessIiEEEEEEJSI_SK_iN3cub18CUB_300001_SM_100013GridEvenShareIiEENSS_9GridQueueIjEESP_EEEvDpT0_,(.L_x_977 - _ZN6thrust24THRUST_300001_SM_1000_NS8cuda_cub4core6detail13_kernel_agentINS1_8__reduce11ReduceAgentINS0_12zip_iteratorIN4cuda3std3__45tupleIJNS0_10device_ptrIiEENS0_17counting_iteratorIlNS0_11use_defaultESF_SF_EEEEEEEPNSB_IJilEEESJ_iNS1_9__extrema9arg_max_fIilNSA_4lessIiEEEEEEJSI_SK_iN3cub18CUB_300001_SM_100013GridEvenShareIiEENSS_9GridQueueIjEESP_EEEvDpT0_)
        .other          _ZN6thrust24THRUST_300001_SM_1000_NS8cuda_cub4core6detail13_kernel_agentINS1_8__reduce11ReduceAgentINS0_12zip_iteratorIN4cuda3std3__45tupleIJNS0_10device_ptrIiEENS0_17counting_iteratorIlNS0_11use_defaultESF_SF_EEEEEEEPNSB_IJilEEESJ_iNS1_9__extrema9arg_max_fIilNSA_4lessIiEEEEEEJSI_SK_iN3cub18CUB_300001_SM_100013GridEvenShareIiEENSS_9GridQueueIjEESP_EEEvDpT0_,@"STO_CUDA_ENTRY STV_DEFAULT"
_ZN6thrust24THRUST_300001_SM_1000_NS8cuda_cub4core6detail13_kernel_agentINS1_8__reduce11ReduceAgentINS0_12zip_iteratorIN4cuda3std3__45tupleIJNS0_10device_ptrIiEENS0_17counting_iteratorIlNS0_11use_defaultESF_SF_EEEEEEEPNSB_IJilEEESJ_iNS1_9__extrema9arg_max_fIilNSA_4lessIiEEEEEEJSI_SK_iN3cub18CUB_300001_SM_100013GridEvenShareIiEENSS_9GridQueueIjEESP_EEEvDpT0_:
.text._ZN6thrust24THRUST_300001_SM_1000_NS8cuda_cub4core6detail13_kernel_agentINS1_8__reduce11ReduceAgentINS0_12zip_iteratorIN4cuda3std3__45tupleIJNS0_10device_ptrIiEENS0_17counting_iteratorIlNS0_11use_defaultESF_SF_EEEEEEEPNSB_IJilEEESJ_iNS1_9__extrema9arg_max_fIilNSA_4lessIiEEEEEEJSI_SK_iN3cub18CUB_300001_SM_100013GridEvenShareIiEENSS_9GridQueueIjEESP_EEEvDpT0_:
[----:B------:R-:W-:Y:S01]  /*0000*/  LDC R1, c[0x0][0x37c] ;  /* 0x0000df00ff017b82 */ /* 0x000fe20000000800 */
[----:B------:R-:W0:Y:S01]  /*0010*/  S2R R0, SR_CTAID.X ;  /* 0x0000000000007919 */ /* 0x000e220000002500 */
[----:B------:R-:W1:Y:S01]  /*0020*/  LDCU UR4, c[0x0][0x398] ;  /* 0x00007300ff0477ac */ /* 0x000e620008000800 */
[----:B------:R-:W-:Y:S01]  /*0030*/  BSSY.RECONVERGENT B0, `(.L_x_695) ;  /* 0x0000586000007945 */ /* 0x000fe20003800200 */
[----:B------:R-:W2:Y:S01]  /*0040*/  LDCU UR6, c[0x0][0x370] ;  /* 0x00006e00ff0677ac */ /* 0x000ea20008000800 */
[----:B------:R-:W3:Y:S01]  /*0050*/  LDCU.64 UR10, c[0x0][0x358] ;  /* 0x00006b00ff0a77ac */ /* 0x000ee20008000a00 */
[----:B-1----:R-:W-:Y:S01]  /*0060*/  IMAD.U32 R4, RZ, RZ, UR4 ;  /* 0x00000004ff047e24 */ /* 0x002fe2000f8e00ff */
[----:B--2---:R-:W-:Y:S01]  /*0070*/  UIMAD UR6, UR6, 0x500, URZ ;  /* 0x00000500060678a4 */ /* 0x004fe2000f8e02ff */
[----:B0-----:R-:W-:-:S04]  /*0080*/  IMAD R5, R0, 0x500, RZ ;  /* 0x0000050000057824 */ /* 0x001fc800078e02ff */
[----:B------:R-:W-:-:S05]  /*0090*/  VIADD R3, R5, 0x500 ;  /* 0x0000050005037836 */ /* 0x000fca0000000000 */
[----:B------:R-:W-:-:S13]  /*00a0*/  ISETP.GT.AND P0, PT, R3, R4, PT ;  /* 0x000000040300720c */ /* 0x000fda0003f04270 */
[----:B---3--:R-:W-:Y:S05]  /*00b0*/  @!P0 BRA `(.L_x_696) ;  /* 0x0000003000b48947 */ /* 0x008fea0003800000 */
[----:B------:R-:W0:Y:S01]  /*00c0*/  S2R R2, SR_TID.X ;  /* 0x0000000000027919 */ /* 0x000e220000002100 */
[----:B------:R-:W-:Y:S01]  /*00d0*/  IMAD.IADD R3, R4, 0x1, -R5 ;  /* 0x0000000104037824 */ /* 0x000fe200078e0a05 */
[----:B------:R-:W1:Y:S01]  /*00e0*/  LDCU.64 UR6, c[0x0][0x388] ;  /* 0x00007100ff0677ac */ /* 0x000e620008000a00 */
[----:B------:R-:W-:Y:S01]  /*00f0*/  BSSY.RECONVERGENT B1, `(.L_x_697) ;  /* 0x000000f000017945 */ /* 0x000fe20003800200 */
[----:B------:R-:W-:Y:S01]  /*0100*/  CS2R R6, SRZ ;  /* 0x0000000000067805 */ /* 0x000fe2000001ff00 */
[----:B------:R-:W-:Y:S01]  /*0110*/  IMAD.MOV.U32 R8, RZ, RZ, RZ ;  /* 0x000000ffff087224 */ /* 0x000fe200078e00ff */
[----:B------:R-:W2:Y:S01]  /*0120*/  LDCU.64 UR8, c[0x0][0x388] ;  /* 0x00007100ff0877ac */ /* 0x000ea20008000a00 */
[----:B0-----:R-:W-:Y:S01]  /*0130*/  ISETP.GE.AND P0, PT, R2, R3, PT ;  /* 0x000000030200720c */ /* 0x001fe20003f06270 */
[----:B------:R-:W-:-:S12]  /*0140*/  IMAD.MOV.U32 R10, RZ, RZ, R2 ;  /* 0x000000ffff0a7224 */ /* 0x000fd800078e0002 */
[----:B-12---:R-:W-:Y:S05]  /*0150*/  @P0 BRA `(.L_x_698) ;  /* 0x0000000000200947 */ /* 0x006fea0003800000 */
[----:B------:R-:W0:Y:S01]  /*0160*/  LDC.64 R12, c[0x0][0x380] ;  /* 0x0000e000ff0c7b82 */ /* 0x000e220000000a00 */
[----:B------:R-:W-:Y:S01]  /*0170*/  IMAD.IADD R9, R5, 0x1, R2 ;  /* 0x0000000105097824 */ /* 0x000fe200078e0202 */
[----:B------:R-:W1:Y:S03]  /*0180*/  LDCU.64 UR4, c[0x0][0x388] ;  /* 0x00007100ff0477ac */ /* 0x000e660008000a00 */
[----:B0-----:R-:W-:-:S05]  /*0190*/  IMAD.WIDE R12, R9, 0x4, R12 ;  /* 0x00000004090c7825 */ /* 0x001fca00078e020c */
[----:B------:R0:W5:Y:S01]  /*01a0*/  LDG.E R7, desc[UR10][R12.64] ;  /* 0x0000000a0c077981 */ /* 0x000162000c1e1900 */
[----:B-1----:R-:W-:Y:S01]  /*01b0*/  IADD3 R6, P0, PT, R9, UR4, RZ ;  /* 0x0000000409067c10 */ /* 0x002fe2000ff1e0ff */
[----:B------:R-:W-:-:S03]  /*01c0*/  VIADD R10, R2, 0x100 ;  /* 0x00000100020a7836 */ /* 0x000fc60000000000 */
[----:B------:R-:W-:-:S09]  /*01d0*/  LEA.HI.X.SX32 R8, R9, UR5, 0x1, P0 ;  /* 0x0000000509087c11 */ /* 0x000fd200080f0eff */
.L_x_698:
[----:B------:R-:W-:Y:S05]  /*01e0*/  BSYNC.RECONVERGENT B1 ;  /* 0x0000000000017941 */ /* 0x000fea0003800200 */
.L_x_697:
[----:B------:R-:W-:Y:S01]  /*01f0*/  ISETP.GE.AND P0, PT, R10, R3, PT ;  /* 0x000000030a00720c */ /* 0x000fe20003f06270 */
[----:B------:R-:W-:-:S12]  /*0200*/  BSSY.RECONVERGENT B1, `(.L_x_699) ;  /* 0x0000091000017945 */ /* 0x000fd80003800200 */
[----:B------:R-:W-:Y:S05]  /*0210*/  @P0 BRA `(.L_x_700) ;  /* 0x00000008003c0947 */ /* 0x000fea0003800000 */
[----:B------:R-:W-:Y:S01]  /*0220*/  LOP3.LUT R9, RZ, R10, RZ, 0x33, !PT ;  /* 0x0000000aff097212 */ /* 0x000fe200078e33ff */
[----:B------:R-:W-:Y:S03]  /*0230*/  BSSY.RECONVERGENT B2, `(.L_x_701) ;  /* 0x0000028000027945 */ /* 0x000fe60003800200 */
[----:B------:R-:W-:-:S04]  /*0240*/  IADD3 R11, PT, PT, -R5, R4, R9 ;  /* 0x00000004050b7210 */ /* 0x000fc80007ffe109 */
[----:B------:R-:W-:-:S04]  /*0250*/  LOP3.LUT R4, R11, 0x300, RZ, 0xc0, !PT ;  /* 0x000003000b047812 */ /* 0x000fc800078ec0ff */
[----:B------:R-:W-:-:S13]  /*0260*/  ISETP.NE.AND P0, PT, R4, 0x300, PT ;  /* 0x000003000400780c */ /* 0x000fda0003f05270 */
[----:B------:R-:W-:Y:S05]  /*0270*/  @!P0 BRA `(.L_x_702) ;  /* 0x00000000008c8947 */ /* 0x000fea0003800000 */
[----:B0-----:R-:W0:Y:S01]  /*0280*/  LDC.64 R12, c[0x0][0x380] ;  /* 0x0000e000ff0c7b82 */ /* 0x001e220000000a00 */
[----:B------:R-:W-:Y:S01]  /*0290*/  LEA.HI R4, R11, 0x1, RZ, 0x18 ;  /* 0x000000010b047811 */ /* 0x000fe200078fc0ff */
[----:B------:R-:W-:-:S03]  /*02a0*/  IMAD.IADD R9, R5, 0x1, R10 ;  /* 0x0000000105097824 */ /* 0x000fc600078e020a */
[----:B------:R-:W-:-:S05]  /*02b0*/  LOP3.LUT R4, R4, 0x3, RZ, 0xc0, !PT ;  /* 0x0000000304047812 */ /* 0x000fca00078ec0ff */
[----:B------:R-:W-:-:S07]  /*02c0*/  IMAD.MOV R4, RZ, RZ, -R4 ;  /* 0x000000ffff047224 */ /* 0x000fce00078e0a04 */
.L_x_705:
[----:B0-----:R-:W-:-:S06]  /*02d0*/  IMAD.WIDE R14, R9, 0x4, R12 ;  /* 0x00000004090e7825 */ /* 0x001fcc00078e020c */
[----:B------:R-:W2:Y:S01]  /*02e0*/  LDG.E R15, desc[UR10][R14.64] ;  /* 0x0000000a0e0f7981 */ /* 0x000ea2000c1e1900 */
[C---:B------:R-:W-:Y:S01]  /*02f0*/  IADD3 R20, P1, PT, R9.reuse, UR6, RZ ;  /* 0x0000000609147c10 */ /* 0x040fe2000ff3e0ff */
[----:B------:R-:W-:Y:S01]  /*0300*/  VIADD R4, R4, 0x1 ;  /* 0x0000000104047836 */ /* 0x000fe20000000000 */
[----:B------:R-:W-:Y:S01]  /*0310*/  BSSY.RECONVERGENT B3, `(.L_x_703) ;  /* 0x0000016000037945 */ /* 0x000fe20003800200 */
[----:B------:R-:W-:Y:S01]  /*0320*/  IMAD.MOV.U32 R17, RZ, RZ, R6 ;  /* 0x000000ffff117224 */ /* 0x000fe200078e0006 */
[----:B------:R-:W-:Y:S01]  /*0330*/  LEA.HI.X.SX32 R19, R9, UR7, 0x1, P1 ;  /* 0x0000000709137c11 */ /* 0x000fe200088f0eff */
[----:B------:R-:W-:Y:S01]  /*0340*/  IMAD.MOV.U32 R18, RZ, RZ, R8 ;  /* 0x000000ffff127224 */ /* 0x000fe200078e0008 */
[----:B------:R-:W-:Y:S01]  /*0350*/  ISETP.NE.AND P2, PT, R4, RZ, PT ;  /* 0x000000ff0400720c */ /* 0x000fe20003f45270 */
[----:B-----5:R-:W-:Y:S02]  /*0360*/  IMAD.MOV.U32 R16, RZ, RZ, R7 ;  /* 0x000000ffff107224 */ /* 0x020fe400078e0007 */
[----:B------:R-:W-:-:S02]  /*0370*/  IMAD.MOV.U32 R6, RZ, RZ, R20 ;  /* 0x000000ffff067224 */ /* 0x000fc400078e0014 */
        /* <DEDUP_REMOVED lines=15> */
.L_x_704:
[----:B------:R-:W-:Y:S05]  /*0470*/  BSYNC.RECONVERGENT B3 ;  /* 0x0000000000037941 */ /* 0x000fea0003800200 */
.L_x_703:
[----:B------:R-:W-:Y:S02]  /*0480*/  VIADD R10, R10, 0x100 ;  /* 0x000001000a0a7836 */ /* 0x000fe40000000000 */
[----:B------:R-:W-:Y:S01]  /*0490*/  VIADD R9, R9, 0x100 ;  /* 0x0000010009097836 */ /* 0x000fe20000000000 */
[----:B------:R-:W-:Y:S06]  /*04a0*/  @P2 BRA `(.L_x_705) ;  /* 0xfffffffc00882947 */ /* 0x000fec000383ffff */
.L_x_702:
[----:B------:R-:W-:Y:S05]  /*04b0*/  BSYNC.RECONVERGENT B2 ;  /* 0x0000000000027941 */ /* 0x000fea0003800200 */
.L_x_701:
[----:B------:R-:W-:-:S13]  /*04c0*/  ISETP.GE.U32.AND P0, PT, R11, 0x300, PT ;  /* 0x000003000b00780c */ /* 0x000fda0003f06070 */
[----:B------:R-:W-:Y:S05]  /*04d0*/  @!P0 BRA `(.L_x_700) ;  /* 0x00000004008c8947 */ /* 0x000fea0003800000 */
[----:B0-----:R-:W0:Y:S01]  /*04e0*/  LDC.64 R12, c[0x0][0x380] ;  /* 0x0000e000ff0c7b82 */ /* 0x001e220000000a00 */
[----:B------:R-:W-:-:S04]  /*04f0*/  IMAD.IADD R9, R5, 0x1, R10 ;  /* 0x0000000105097824 */ /* 0x000fc800078e020a */
[C---:B------:R-:W-:Y:S02]  /*0500*/  VIADD R19, R9.reuse, 0x100 ;  /* 0x0000010009137836 */ /* 0x040fe40000000000 */
[C---:B------:R-:W-:Y:S02]  /*0510*/  VIADD R18, R9.reuse, 0x200 ;  /* 0x0000020009127836 */ /* 0x040fe40000000000 */
[----:B------:R-:W-:Y:S01]  /*0520*/  VIADD R20, R9, 0x300 ;  /* 0x0000030009147836 */ /* 0x000fe20000000000 */
[----:B0-----:R-:W-:-:S05]  /*0530*/  IADD3 R4, P0, PT, R12, 0x800, RZ ;  /* 0x000008000c047810 */ /* 0x001fca0007f1e0ff */
[----:B------:R-:W-:-:S08]  /*0540*/  IMAD.X R5, RZ, RZ, R13, P0 ;  /* 0x000000ffff057224 */ /* 0x000fd000000e060d */
.L_x_714:
[----:B------:R-:W-:-:S05]  /*0550*/  IMAD.WIDE R14, R9, 0x4, R4 ;  /* 0x00000004090e7825 */ /* 0x000fca00078e0204 */
[----:B------:R-:W2:Y:S04]  /*0560*/  LDG.E R22, desc[UR10][R14.64+-0x800] ;  /* 0xfff8000a0e167981 */ /* 0x000ea8000c1e1900 */
[----:B-----5:R0:W5:Y:S04]  /*0570*/  LDG.E R24, desc[UR10][R14.64+-0x400] ;  /* 0xfffc000a0e187981 */ /* 0x020168000c1e1900 */
[----:B------:R0:W5:Y:S04]  /*0580*/  LDG.E R11, desc[UR10][R14.64] ;  /* 0x0000000a0e0b7981 */ /* 0x000168000c1e1900 */
[----:B------:R0:W5:Y:S01]  /*0590*/  LDG.E R12, desc[UR10][R14.64+0x400] ;  /* 0x0004000a0e0c7981 */ /* 0x000162000c1e1900 */
[C---:B------:R-:W-:Y:S01]  /*05a0*/  IADD3 R21, P1, PT, R9.reuse, UR8, RZ ;  /* 0x0000000809157c10 */ /* 0x040fe2000ff3e0ff */
[----:B------:R-:W-:Y:S03]  /*05b0*/  BSSY.RECONVERGENT B2, `(.L_x_706) ;  /* 0x0000012000027945 */ /* 0x000fe60003800200 */
[----:B------:R-:W-:Y:S01]  /*05c0*/  LEA.HI.X.SX32 R23, R9, UR9, 0x1, P1 ;  /* 0x0000000909177c11 */ /* 0x000fe200088f0eff */
[----:B------:R-:W-:-:S04]  /*05d0*/  IMAD.MOV.U32 R16, RZ, RZ, R21 ;  /* 0x000000ffff107224 */ /* 0x000fc800078e0015 */
        /* <DEDUP_REMOVED lines=15> */
.L_x_707:
[----:B------:R-:W-:Y:S05]  /*06d0*/  BSYNC.RECONVERGENT B2 ;  /* 0x0000000000027941 */ /* 0x000fea0003800200 */
.L_x_706:
[----:B-----5:R-:W-:Y:S01]  /*06e0*/  ISETP.GE.AND P0, PT, R13, R24, PT ;  /* 0x000000180d00720c */ /* 0x020fe20003f06270 */
[----:B------:R-:W-:Y:S01]  /*06f0*/  BSSY.RECONVERGENT B2, `(.L_x_708) ;  /* 0x0000012000027945 */ /* 0x000fe20003800200 */
[----:B------:R-:W-:Y:S01]  /*0700*/  IADD3 R15, P1, PT, R19, UR8, RZ ;  /* 0x00000008130f7c10 */ /* 0x000fe2000ff3e0ff */
[----:B------:R-:W-:-:S03]  /*0710*/  IMAD.MOV.U32 R6, RZ, RZ, R24 ;  /* 0x000000ffff067224 */ /* 0x000fc600078e0018 */
[----:B------:R-:W-:Y:S01]  /*0720*/  LEA.HI.X.SX32 R14, R19, UR9, 0x1, P1 ;  /* 0x00000009130e7c11 */ /* 0x000fe200088f0eff */
        /* <DEDUP_REMOVED lines=14> */
.L_x_709:
[----:B------:R-:W-:Y:S05]  /*0810*/  BSYNC.RECONVERGENT B2 ;  /* 0x0000000000027941 */ /* 0x000fea0003800200 */
.L_x_708:
[----:B------:R-:W-:Y:S01]  /*0820*/  ISETP.GE.AND P0, PT, R6, R11, PT ;  /* 0x0000000b0600720c */ /* 0x000fe20003f06270 */
[----:B------:R-:W-:Y:S01]  /*0830*/  BSSY.RECONVERGENT B2, `(.L_x_710) ;  /* 0x0000013000027945 */ /* 0x000fe20003800200 */
[----:B------:R-:W-:Y:S01]  /*0840*/  IADD3 R16, P1, PT, R18, UR8, RZ ;  /* 0x0000000812107c10 */ /* 0x000fe2000ff3e0ff */
[----:B------:R-:W-:Y:S01]  /*0850*/  IMAD.MOV.U32 R13, RZ, RZ, R11 ;  /* 0x000000ffff0d7224 */ /* 0x000fe200078e000b */
[----:B------:R-:W-:Y:S02]  /*0860*/  IADD3 R21, P2, PT, R20, UR8, RZ ;  /* 0x0000000814157c10 */ /* 0x000fe4000ff5e0ff */
        /* <DEDUP_REMOVED lines=15> */
.L_x_711:
[----:B------:R-:W-:Y:S05]  /*0960*/  BSYNC.RECONVERGENT B2 ;  /* 0x0000000000027941 */ /* 0x000fea0003800200 */
.L_x_710:
[----:B------:R-:W-:Y:S01]  /*0970*/  ISETP.GE.AND P0, PT, R13, R12, PT ;  /* 0x0000000c0d00720c */ /* 0x000fe20003f06270 */
[----:B------:R-:W-:Y:S01]  /*0980*/  BSSY.RECONVERGENT B2, `(.L_x_712) ;  /* 0x0000011000027945 */ /* 0x000fe20003800200 */
[----:B------:R-:W-:Y:S01]  /*0990*/  LEA.HI.X.SX32 R16, R20, UR9, 0x1, P2 ;  /* 0x0000000914107c11 */ /* 0x000fe200090f0eff */
        /* <DEDUP_REMOVED lines=15> */
.L_x_713:
[----:B------:R-:W-:Y:S05]  /*0a90*/  BSYNC.RECONVERGENT B2 ;  /* 0x0000000000027941 */ /* 0x000fea0003800200 */
.L_x_712:
[----:B------:R-:W-:Y:S02]  /*0aa0*/  VIADD R10, R10, 0x400 ;  /* 0x000004000a0a7836 */ /* 0x000fe40000000000 */
[----:B------:R-:W-:Y:S02]  /*0ab0*/  VIADD R19, R19, 0x400 ;  /* 0x0000040013137836 */ /* 0x000fe40000000000 */
[----:B------:R-:W-:Y:S01]  /*0ac0*/  VIADD R18, R18, 0x400 ;  /* 0x0000040012127836 */ /* 0x000fe20000000000 */
[----:B------:R-:W-:Y:S01]  /*0ad0*/  ISETP.GE.AND P0, PT, R10, R3, PT ;  /* 0x000000030a00720c */ /* 0x000fe20003f06270 */
[----:B------:R-:W-:Y:S02]  /*0ae0*/  VIADD R20, R20, 0x400 ;  /* 0x0000040014147836 */ /* 0x000fe40000000000 */
[----:B------:R-:W-:-:S10]  /*0af0*/  VIADD R9, R9, 0x400 ;  /* 0x0000040009097836 */ /* 0x000fd40000000000 */
[----:B------:R-:W-:Y:S05]  /*0b00*/  @!P0 BRA `(.L_x_714) ;  /* 0xfffffff800908947 */ /* 0x000fea000383ffff */
.L_x_700:
[----:B------:R-:W-:Y:S05]  /*0b10*/  BSYNC.RECONVERGENT B1 ;  /* 0x0000000000017941 */ /* 0x000fea0003800200 */
.L_x_699:
[----:B------:R-:W-:-:S13]  /*0b20*/  ISETP.GE.AND P0, PT, R3, 0x100, PT ;  /* 0x000001000300780c */ /* 0x000fda0003f06270 */
[----:B------:R-:W-:Y:S05]  /*0b30*/  @!P0 BRA `(.L_x_715) ;  /* 0x00000010008c8947 */ /* 0x000fea0003800000 */
[----:B0-----:R-:W0:Y:S01]  /*0b40*/  S2R R12, SR_LANEID ;  /* 0x00000000000c7919 */ /* 0x001e220000000000 */
[----:B------:R-:W-:Y:S01]  /*0b50*/  BSSY.RECONVERGENT B1, `(.L_x_716) ;  /* 0x000001b000017945 */ /* 0x000fe20003800200 */
[----:B------:R-:W-:Y:S01]  /*0b60*/  IMAD.MOV.U32 R9, RZ, RZ, R6 ;  /* 0x000000ffff097224 */ /* 0x000fe200078e0006 */
[----:B-----5:R1:W2:Y:S01]  /*0b70*/  SHFL.DOWN PT, R4, R7, 0x1, 0x1f ;  /* 0x08201f0007047f89 */ /* 0x0202a200000e0000 */
        /* <DEDUP_REMOVED lines=24> */
.L_x_717:
[----:B------:R-:W-:Y:S05]  /*0d00*/  BSYNC.RECONVERGENT B1 ;  /* 0x0000000000017941 */ /* 0x000fea0003800200 */
.L_x_716:
        /* <DEDUP_REMOVED lines=12> */
[----:B---3--:R-:W-:Y:S02]  /*0dd0*/  IMAD.MOV.U32 R5, RZ, RZ, R12 ;  /* 0x000000ffff057224 */ /* 0x008fe400078e000c */
        /* <DEDUP_REMOVED lines=14> */
.L_x_719:
[----:B------:R-:W-:Y:S05]  /*0ec0*/  BSYNC.RECONVERGENT B1 ;  /* 0x0000000000017941 */ /* 0x000fea0003800200 */
.L_x_718:
[----:B0-----:R0:W4:Y:S01]  /*0ed0*/  SHFL.DOWN PT, R9, R4, 0x4, 0x1f ;  /* 0x08801f0004097f89 */ /* 0x00112200000e0000 */
[----:B------:R-:W-:Y:S01]  /*0ee0*/  BSSY.RECONVERGENT B1, `(.L_x_720) ;  /* 0x0000017000017945 */ /* 0x000fe20003800200 */
[----:B-1----:R-:W-:Y:S02]  /*0ef0*/  IMAD.MOV.U32 R6, RZ, RZ, R5 ;  /* 0x000000ffff067224 */ /* 0x002fe400078e0005 */
[----:B------:R0:W1:Y:S01]  /*0f00*/  SHFL.DOWN PT, R10, R5, 0x4, 0x1f ;  /* 0x08801f00050a7f89 */ /* 0x00006200000e0000 */
[----:B--2---:R-:W-:Y:S02]  /*0f10*/  IMAD.MOV.U32 R7, RZ, RZ, R8 ;  /* 0x000000ffff077224 */ /* 0x004fe400078e0008 */
[----:B------:R-:W-:Y:S01]  /*0f20*/  IMAD.MOV.U32 R3, RZ, RZ, R4 ;  /* 0x000000ffff037224 */ /* 0x000fe200078e0004 */
[----:B------:R0:W2:Y:S01]  /*0f30*/  SHFL.DOWN PT, R11, R8, 0x4, 0x1f ;  /* 0x08801f00080b7f89 */ /* 0x0000a200000e0000 */
[----:B------:R-:W-:Y:S05]  /*0f40*/  @P3 BRA `(.L_x_721) ;  /* 0x0000000000403947 */ /* 0x000fea0003800000 */
[----:B----4-:R-:W-:Y:S01]  /*0f50*/  ISETP.GE.AND P0, PT, R4, R9, PT ;  /* 0x000000090400720c */ /* 0x010fe20003f06270 */
[----:B-1----:R-:W-:Y:S02]  /*0f60*/  IMAD.MOV.U32 R6, RZ, RZ, R10 ;  /* 0x000000ffff067224 */ /* 0x002fe400078e000a */
        /* <DEDUP_REMOVED lines=14> */
.L_x_721:
[----:B------:R-:W-:Y:S05]  /*1050*/  BSYNC.RECONVERGENT B1 ;  /* 0x0000000000017941 */ /* 0x000fea0003800200 */
.L_x_720:
[----:B0-----:R0:W0:Y:S01]  /*1060*/  SHFL.DOWN PT, R8, R3, 0x8, 0x1f ;  /* 0x09001f0003087f89 */ /* 0x00102200000e0000 */
[----:B------:R-:W-:Y:S01]  /*1070*/  BSSY.RECONVERGENT B1, `(.L_x_722) ;  /* 0x0000017000017945 */ /* 0x000fe20003800200 */
[----:B------:R-:W-:Y:S02]  /*1080*/  IMAD.MOV.U32 R5, RZ, RZ, R6 ;  /* 0x000000ffff057224 */ /* 0x000fe400078e0006 */
[----:B--2---:R2:W0:Y:S01]  /*1090*/  SHFL.DOWN PT, R11, R6, 0x8, 0x1f ;  /* 0x09001f00060b7f89 */ /* 0x00442200000e0000 */
        /* <DEDUP_REMOVED lines=20> */
.L_x_723:
[----:B------:R-:W-:Y:S05]  /*11e0*/  BSYNC.RECONVERGENT B1 ;  /* 0x0000000000017941 */ /* 0x000fea0003800200 */
.L_x_722:
[----:B0-----:R0:W4:Y:S01]  /*11f0*/  SHFL.DOWN PT, R3, R4, 0x10, 0x1f ;  /* 0x0a001f0004037f89 */ /* 0x00112200000e0000 */
[----:B------:R-:W-:Y:S01]  /*1200*/  BSSY.RECONVERGENT B1, `(.L_x_724) ;  /* 0x0000017000017945 */ /* 0x000fe20003800200 */
[----:B--2---:R-:W-:Y:S02]  /*1210*/  IMAD.MOV.U32 R7, RZ, RZ, R5 ;  /* 0x000000ffff077224 */ /* 0x004fe400078e0005 */
[----:B-1----:R0:W1:Y:S01]  /*1220*/  SHFL.DOWN PT, R10, R5, 0x10, 0x1f ;  /* 0x0a001f00050a7f89 */ /* 0x00206200000e0000 */
[----:B------:R-:W-:Y:S02]  /*1230*/  IMAD.MOV.U32 R8, RZ, RZ, R9 ;  /* 0x000000ffff087224 */ /* 0x000fe400078e0009 */
[----:B------:R-:W-:Y:S01]  /*1240*/  IMAD.MOV.U32 R6, RZ, RZ, R4 ;  /* 0x000000ffff067224 */ /* 0x000fe200078e0004 */
[----:B---3--:R0:W2:Y:S01]  /*1250*/  SHFL.DOWN PT, R12, R9, 0x10, 0x1f ;  /* 0x0a001f00090c7f89 */ /* 0x0080a200000e0000 */
        /* <DEDUP_REMOVED lines=17> */
.L_x_725:
[----:B------:R-:W-:Y:S05]  /*1370*/  BSYNC.RECONVERGENT B1 ;  /* 0x0000000000017941 */ /* 0x000fea0003800200 */
.L_x_724:
[----:B------:R-:W-:Y:S04]  /*1380*/  BSSY.RECONVERGENT B1, `(.L_x_726) ;  /* 0x000000c000017945 */ /* 0x000fe80003800200 */
[----:B------:R-:W-:Y:S05]  /*1390*/  @P2 BRA `(.L_x_727) ;  /* 0x0000000000282947 */ /* 0x000fea0003800000 */
[----:B0-----:R-:W0:Y:S01]  /*13a0*/  S2R R5, SR_CgaCtaId ;  /* 0x0000000000057919 */ /* 0x001e220000008800 */
[----:B------:R-:W-:Y:S02]  /*13b0*/  MOV R4, 0x400 ;  /* 0x0000040000047802 */ /* 0x000fe40000000f00 */
[----:B----4-:R-:W-:-:S04]  /*13c0*/  SHF.R.U32.HI R3, RZ, 0x1, R2 ;  /* 0x00000001ff037819 */ /* 0x010fc80000011602 */
[----:B------:R-:W-:Y:S02]  /*13d0*/  LOP3.LUT R3, R3, 0x1f0, RZ, 0xc0, !PT ;  /* 0x000001f003037812 */ /* 0x000fe400078ec0ff */
[----:B0-----:R-:W-:Y:S01]  /*13e0*/  LEA R4, R5, R4, 0x18 ;  /* 0x0000000405047211 */ /* 0x001fe200078ec0ff */
[----:B------:R-:W-:-:S04]  /*13f0*/  IMAD.MOV.U32 R5, RZ, RZ, R8 ;  /* 0x000000ffff057224 */ /* 0x000fc800078e0008 */
[----:B------:R-:W-:Y:S02]  /*1400*/  IMAD.IADD R3, R3, 0x1, R4 ;  /* 0x0000000103037824 */ /* 0x000fe400078e0204 */
[----:B------:R-:W-:-:S03]  /*1410*/  IMAD.MOV.U32 R4, RZ, RZ, R7 ;  /* 0x000000ffff047224 */ /* 0x000fc600078e0007 */
[----:B------:R3:W-:Y:S04]  /*1420*/  STS [R3+0x8], R6 ;  /* 0x0000080603007388 */ /* 0x0007e80000000800 */
[----:B------:R3:W-:Y:S02]  /*1430*/  STS.64 [R3+0x10], R4 ;  /* 0x0000100403007388 */ /* 0x0007e40000000a00 */
.L_x_727:
[----:B------:R-:W-:Y:S05]  /*1440*/  BSYNC.RECONVERGENT B1 ;  /* 0x0000000000017941 */ /* 0x000fea0003800200 */
.L_x_726:
[----:B------:R-:W-:Y:S01]  /*1450*/  BAR.SYNC.DEFER_BLOCKING 0x0 ;  /* 0x0000000000007b1d */ /* 0x000fe20000010000 */
[----:B------:R-:W-:-:S13]  /*1460*/  ISETP.NE.AND P2, PT, R2, RZ, PT ;  /* 0x000000ff0200720c */ /* 0x000fda0003f45270 */
[----:B------:R-:W-:Y:S05]  /*1470*/  @P2 BRA `(.L_x_728) ;  /* 0x0000004400042947 */ /* 0x000fea0003800000 */
[----:B---34-:R-:W3:Y:S01]  /*1480*/  S2R R3, SR_CgaCtaId ;  /* 0x0000000000037919 */ /* 0x018ee20000008800 */
[----:B------:R-:W-:Y:S01]  /*1490*/  MOV R2, 0x400 ;  /* 0x0000040000027802 */ /* 0x000fe20000000f00 */
[----:B------:R-:W-:Y:S03]  /*14a0*/  BSSY.RECONVERGENT B1, `(.L_x_729) ;  /* 0x0000016000017945 */ /* 0x000fe60003800200 */
[----:B---3--:R-:W-:-:S05]  /*14b0*/  LEA R26, R3, R2, 0x18 ;  /* 0x00000002031a7211 */ /* 0x008fca00078ec0ff */
[----:B0-----:R-:W0:Y:S04]  /*14c0*/  LDS R5, [R26+0x18] ;  /* 0x000018001a057984 */ /* 0x001e280000000800 */
        /* <DEDUP_REMOVED lines=19> */
.L_x_730:
[----:B------:R-:W-:Y:S05]  /*1600*/  BSYNC.RECONVERGENT B1 ;  /* 0x0000000000017941 */ /* 0x000fea0003800200 */
.L_x_729:
[----:B------:R-:W0:Y:S01]  /*1610*/  LDS.64 R6, [R26+0x30] ;  /* 0x000030001a067984 */ /* 0x000e220000000a00 */
[----:B------:R-:W-:Y:S01]  /*1620*/  ISETP.GE.AND P0, PT, R21, R22, PT ;  /* 0x000000161500720c */ /* 0x000fe20003f06270 */
[----:B------:R-:W-:Y:S01]  /*1630*/  BSSY.RECONVERGENT B1, `(.L_x_731) ;  /* 0x0000019000017945 */ /* 0x000fe20003800200 */
[----:B------:R-:W-:Y:S01]  /*1640*/  IMAD.MOV.U32 R23, RZ, RZ, R22 ;  /* 0x000000ffff177224 */ /* 0x000fe200078e0016 */
[----:B------:R1:W3:Y:S04]  /*1650*/  LDS R20, [R26+0x48] ;  /* 0x000048001a147984 */ /* 0x0002e80000000800 */
[----:B------:R1:W4:Y:S04]  /*1660*/  LDS R19, [R26+0x58] ;  /* 0x000058001a137984 */ /* 0x0003280000000800 */
[----:B------:R1:W1:Y:S04]  /*1670*/  LDS R18, [R26+0x68] ;  /* 0x000068001a127984 */ /* 0x0002680000000800 */
[----:B------:R0:W1:Y:S04]  /*1680*/  LDS R17, [R26+0x78] ;  /* 0x000078001a117984 */ /* 0x0000680000000800 */
[----:B------:R0:W1:Y:S04]  /*1690*/  LDS.64 R8, [R26+0x40] ;  /* 0x000040001a087984 */ /* 0x0000680000000a00 */
[----:B------:R0:W1:Y:S04]  /*16a0*/  LDS.64 R10, [R26+0x50] ;  /* 0x000050001a0a7984 */ /* 0x0000680000000a00 */
[----:B--2---:R2:W1:Y:S04]  /*16b0*/  LDS.64 R12, [R26+0x60] ;  /* 0x000060001a0c7984 */ /* 0x0044680000000a00 */
        /* <DEDUP_REMOVED lines=16> */
.L_x_732:
[----:B------:R-:W-:Y:S05]  /*17c0*/  BSYNC.RECONVERGENT B1 ;  /* 0x0000000000017941 */ /* 0x000fea0003800200 */
.L_x_731:
        /* <DEDUP_REMOVED lines=17> */
.L_x_734:
[----:B------:R-:W-:Y:S05]  /*18e0*/  BSYNC.RECONVERGENT B1 ;  /* 0x0000000000017941 */ /* 0x000fea0003800200 */
.L_x_733:
[----:B---3--:R-:W-:Y:S01]  /*18f0*/  ISETP.GE.AND P0, PT, R3, R20, PT ;  /* 0x000000140300720c */ /* 0x008fe20003f06270 */
        /* <DEDUP_REMOVED lines=16> */
.L_x_736:
[----:B------:R-:W-:Y:S05]  /*1a00*/  BSYNC.RECONVERGENT B1 ;  /* 0x0000000000017941 */ /* 0x000fea0003800200 */
.L_x_735:
        /* <DEDUP_REMOVED lines=17> */
.L_x_738:
[----:B------:R-:W-:Y:S05]  /*1b20*/  BSYNC.RECONVERGENT B1 ;  /* 0x0000000000017941 */ /* 0x000fea0003800200 */
.L_x_737:
        /* <DEDUP_REMOVED lines=17> */
.L_x_740:
[----:B------:R-:W-:Y:S05]  /*1c40*/  BSYNC.RECONVERGENT B1 ;  /* 0x0000000000017941 */ /* 0x000fea0003800200 */
.L_x_739:
        /* <DEDUP_REMOVED lines=18> */
.L_x_715:
[----:B------:R-:W1:Y:S01]  /*1d70*/  S2R R14, SR_LANEID ;  /* 0x00000000000e7919 */ /* 0x000e620000000000 */
[----:B------:R-:W-:Y:S01]  /*1d80*/  LOP3.LUT R4, R2, 0x3e0, RZ, 0xc0, !PT ;  /* 0x000003e002047812 */ /* 0x000fe200078ec0ff */
[----:B------:R-:W-:Y:S01]  /*1d90*/  BSSY.RECONVERGENT B1, `(.L_x_741) ;  /* 0x0000027000017945 */ /* 0x000fe20003800200 */
[----:B------:R-:W-:-:S03]  /*1da0*/  IMAD.MOV.U32 R16, RZ, RZ, R8 ;  /* 0x000000ffff107224 */ /* 0x000fc600078e0008 */
[----:B------:R-:W-:Y:S01]  /*1db0*/  VIADD R10, R4, 0x20 ;  /* 0x00000020040a7836 */ /* 0x000fe20000000000 */
[----:B------:R-:W-:-:S04]  /*1dc0*/  LOP3.LUT R4, RZ, R4, RZ, 0x33, !PT ;  /* 0x00000004ff047212 */ /* 0x000fc800078e33ff */
[----:B------:R-:W-:Y:S01]  /*1dd0*/  ISETP.GT.AND P0, PT, R10, R3, PT ;  /* 0x000000030a00720c */ /* 0x000fe20003f04270 */
[----:B------:R-:W-:-:S05]  /*1de0*/  IMAD.IADD R4, R3, 0x1, R4 ;  /* 0x0000000103047824 */ /* 0x000fca00078e0204 */
[----:B------:R-:W-:-:S05]  /*1df0*/  SEL R5, R4, 0x1f, P0 ;  /* 0x0000001f04057807 */ /* 0x000fca0000000000 */
[----:B------:R2:W3:Y:S04]  /*1e00*/  SHFL.DOWN PT, R9, R6, 0x1, R5 ;  /* 0x0820000006097989 */ /* 0x0004e800000e0005 */
[----:B------:R2:W4:Y:S01]  /*1e10*/  SHFL.DOWN PT, R11, R8, 0x1, R5 ;  /* 0x08200000080b7989 */ /* 0x00052200000e0005 */
[CC--:B-1----:R-:W-:Y:S01]  /*1e20*/  ISETP.GE.AND P0, PT, R14.reuse, R5.reuse, PT ;  /* 0x000000050e00720c */ /* 0x0c2fe20003f06270 */
[C---:B------:R-:W-:Y:S01]  /*1e30*/  VIADD R10, R14.reuse, 0x4 ;  /* 0x000000040e0a7836 */ /* 0x040fe20000000000 */
[C---:B------:R-:W-:Y:S01]  /*1e40*/  ISETP.NE.AND P2, PT, R14.reuse, RZ, PT ;  /* 0x000000ff0e00720c */ /* 0x040fe20003f45270 */
[C---:B------:R-:W-:Y:S02]  /*1e50*/  VIADD R4, R14.reuse, 0x2 ;  /* 0x000000020e047836 */ /* 0x040fe40000000000 */
[----:B0-----:R-:W-:Y:S01]  /*1e60*/  VIADD R12, R14, 0x8 ;  /* 0x000000080e0c7836 */ /* 0x001fe20000000000 */
[-C--:B------:R-:W-:Y:S01]  /*1e70*/  ISETP.GT.AND P5, PT, R10, R5.reuse, PT ;  /* 0x000000050a00720c */ /* 0x080fe20003fa4270 */
[----:B------:R-:W-:Y:S01]  /*1e80*/  VIADD R14, R14, 0x10 ;  /* 0x000000100e0e7836 */ /* 0x000fe20000000000 */
[----:B-----5:R2:W0:Y:S01]  /*1e90*/  SHFL.DOWN PT, R10, R7, 0x1, R5 ;  /* 0x08200000070a7989 */ /* 0x02042200000e0005 */
[-C--:B------:R-:W-:Y:S01]  /*1ea0*/  ISETP.GT.AND P1, PT, R4, R5.reuse, PT ;  /* 0x000000050400720c */ /* 0x080fe20003f24270 */
[----:B------:R-:W-:Y:S01]  /*1eb0*/  IMAD.MOV.U32 R4, RZ, RZ, R7 ;  /* 0x000000ffff047224 */ /* 0x000fe200078e0007 */
[----:B------:R-:W-:-:S02]  /*1ec0*/  ISETP.GT.AND P4, PT, R12, R5, PT ;  /* 0x000000050c00720c */ /* 0x000fc40003f84270 */
[----:B------:R-:W-:Y:S01]  /*1ed0*/  ISETP.GT.AND P3, PT, R14, R5, PT ;  /* 0x000000050e00720c */ /* 0x000fe20003f64270 */
[----:B------:R-:W-:Y:S01]  /*1ee0*/  IMAD.MOV.U32 R14, RZ, RZ, R6 ;  /* 0x000000ffff0e7224 */ /* 0x000fe200078e0006 */
[----:B---3--:R-:W-:Y:S11]  /*1ef0*/  @P0 BRA `(.L_x_742) ;  /* 0x0000000000400947 */ /* 0x008ff60003800000 */
[----:B0-----:R-:W-:Y:S01]  /*1f00*/  ISETP.GE.AND P0, PT, R7, R10, PT ;  /* 0x0000000a0700720c */ /* 0x001fe20003f06270 */
[----:B------:R-:W-:Y:S02]  /*1f10*/  IMAD.MOV.U32 R4, RZ, RZ, R10 ;  /* 0x000000ffff047224 */ /* 0x000fe400078e000a */
[----:B------:R-:W-:Y:S02]  /*1f20*/  IMAD.MOV.U32 R14, RZ, RZ, R9 ;  /* 0x000000ffff0e7224 */ /* 0x000fe400078e0009 */
[----:B----4-:R-:W-:-:S08]  /*1f30*/  IMAD.MOV.U32 R16, RZ, RZ, R11 ;  /* 0x000000ffff107224 */ /* 0x010fd000078e000b */
        /* <DEDUP_REMOVED lines=12> */
.L_x_742:
[----:B------:R-:W-:Y:S05]  /*2000*/  BSYNC.RECONVERGENT B1 ;  /* 0x0000000000017941 */ /* 0x000fea0003800200 */
.L_x_741:
[----:B--2---:R1:W2:Y:S01]  /*2010*/  SHFL.DOWN PT, R7, R4, 0x2, R5 ;  /* 0x0840000004077989 */ /* 0x0042a200000e0005 */
[----:B------:R-:W-:Y:S01]  /*2020*/  BSSY.RECONVERGENT B1, `(.L_x_743) ;  /* 0x0000017000017945 */ /* 0x000fe20003800200 */
[----:B------:R-:W-:Y:S02]  /*2030*/  IMAD.MOV.U32 R6, RZ, RZ, R4 ;  /* 0x000000ffff067224 */ /* 0x000fe400078e0004 */
[----:B------:R1:W3:Y:S01]  /*2040*/  SHFL.DOWN PT, R9, R14, 0x2, R5 ;  /* 0x084000000e097989 */ /* 0x0002e200000e0005 */
[----:B0-----:R-:W-:Y:S02]  /*2050*/  IMAD.MOV.U32 R10, RZ, RZ, R14 ;  /* 0x000000ffff0a7224 */ /* 0x001fe400078e000e */
[----:B------:R-:W-:Y:S01]  /*2060*/  IMAD.MOV.U32 R12, RZ, RZ, R16 ;  /* 0x000000ffff0c7224 */ /* 0x000fe200078e0010 */
[----:B----4-:R1:W0:Y:S01]  /*2070*/  SHFL.DOWN PT, R11, R16, 0x2, R5 ;  /* 0x08400000100b7989 */ /* 0x01022200000e0005 */
[----:B------:R-:W-:Y:S05]  /*2080*/  @P1 BRA `(.L_x_744) ;  /* 0x0000000000401947 */ /* 0x000fea0003800000 */
[----:B--2---:R-:W-:Y:S01]  /*2090*/  ISETP.GE.AND P0, PT, R4, R7, PT ;  /* 0x000000070400720c */ /* 0x004fe20003f06270 */
[----:B------:R-:W-:Y:S02]  /*20a0*/  IMAD.MOV.U32 R6, RZ, RZ, R7 ;  /* 0x000000ffff067224 */ /* 0x000fe400078e0007 */
[----:B---3--:R-:W-:Y:S02]  /*20b0*/  IMAD.MOV.U32 R10, RZ, RZ, R9 ;  /* 0x000000ffff0a7224 */ /* 0x008fe400078e0009 */
        /* <DEDUP_REMOVED lines=13> */
.L_x_744:
[----:B------:R-:W-:Y:S05]  /*2190*/  BSYNC.RECONVERGENT B1 ;  /* 0x0000000000017941 */ /* 0x000fea0003800200 */
.L_x_743:
[----:B--2---:R2:W4:Y:S01]  /*21a0*/  SHFL.DOWN PT, R7, R6, 0x4, R5 ;  /* 0x0880000006077989 */ /* 0x00452200000e0005 */
[----:B------:R-:W-:Y:S01]  /*21b0*/  BSSY.RECONVERGENT B1, `(.L_x_745) ;  /* 0x0000017000017945 */ /* 0x000fe20003800200 */
[----:B-1----:R-:W-:Y:S02]  /*21c0*/  IMAD.MOV.U32 R4, RZ, RZ, R6 ;  /* 0x000000ffff047224 */ /* 0x002fe400078e0006 */
[----:B---3--:R2:W1:Y:S01]  /*21d0*/  SHFL.DOWN PT, R9, R10, 0x4, R5 ;  /* 0x088000000a097989 */ /* 0x00846200000e0005 */
        /* <DEDUP_REMOVED lines=20> */
.L_x_746:
[----:B------:R-:W-:Y:S05]  /*2320*/  BSYNC.RECONVERGENT B1 ;  /* 0x0000000000017941 */ /* 0x000fea0003800200 */
.L_x_745:
        /* <DEDUP_REMOVED lines=24> */
.L_x_748:
[----:B------:R-:W-:Y:S05]  /*24b0*/  BSYNC.RECONVERGENT B1 ;  /* 0x0000000000017941 */ /* 0x000fea0003800200 */
.L_x_747:
[----:B-1----:R1:W2:Y:S01]  /*24c0*/  SHFL.DOWN PT, R9, R10, 0x10, R5 ;  /* 0x0a0000000a097989 */ /* 0x0022a200000e0005 */
[----:B------:R-:W-:Y:S01]  /*24d0*/  BSSY.RECONVERGENT B1, `(.L_x_749) ;  /* 0x0000017000017945 */ /* 0x000fe20003800200 */
[----:B------:R-:W-:Y:S02]  /*24e0*/  IMAD.MOV.U32 R6, RZ, RZ, R10 ;  /* 0x000000ffff067224 */ /* 0x000fe400078e000a */
[----:B0-----:R1:W0:Y:S01]  /*24f0*/  SHFL.DOWN PT, R11, R12, 0x10, R5 ;  /* 0x0a0000000c0b7989 */ /* 0x00122200000e0005 */
[----:B----4-:R-:W-:Y:S02]  /*2500*/  IMAD.MOV.U32 R7, RZ, RZ, R12 ;  /* 0x000000ffff077224 */ /* 0x010fe400078e000c */
[----:B---3--:R-:W-:Y:S01]  /*2510*/  IMAD.MOV.U32 R8, RZ, RZ, R14 ;  /* 0x000000ffff087224 */ /* 0x008fe200078e000e */
[----:B------:R1:W3:Y:S01]  /*2520*/  SHFL.DOWN PT, R13, R14, 0x10, R5 ;  /* 0x0a0000000e0d7989 */ /* 0x0002e200000e0005 */
[----:B------:R-:W-:Y:S05]  /*2530*/  @P3 BRA `(.L_x_750) ;  /* 0x0000000000403947 */ /* 0x000fea0003800000 */
        /* <DEDUP_REMOVED lines=16> */
.L_x_750:
[----:B------:R-:W-:Y:S05]  /*2640*/  BSYNC.RECONVERGENT B1 ;  /* 0x0000000000017941 */ /* 0x000fea0003800200 */
.L_x_749:
[----:B------:R-:W-:Y:S04]  /*2650*/  BSSY.RECONVERGENT B1, `(.L_x_751) ;  /* 0x000000c000017945 */ /* 0x000fe80003800200 */
[----:B------:R-:W-:Y:S05]  /*2660*/  @P2 BRA `(.L_x_752) ;  /* 0x0000000000282947 */ /* 0x000fea0003800000 */
[----:B-1----:R-:W1:Y:S01]  /*2670*/  S2R R10, SR_CgaCtaId ;  /* 0x00000000000a7919 */ /* 0x002e620000008800 */
[----:B------:R-:W-:Y:S02]  /*2680*/  MOV R5, 0x400 ;  /* 0x0000040000057802 */ /* 0x000fe40000000f00 */
[----:B------:R-:W-:-:S04]  /*2690*/  SHF.R.U32.HI R4, RZ, 0x1, R2 ;  /* 0x00000001ff047819 */ /* 0x000fc80000011602 */
[----:B------:R-:W-:Y:S02]  /*26a0*/  LOP3.LUT R4, R4, 0x1f0, RZ, 0xc0, !PT ;  /* 0x000001f004047812 */ /* 0x000fe400078ec0ff */
[----:B-1----:R-:W-:-:S05]  /*26b0*/  LEA R5, R10, R5, 0x18 ;  /* 0x000000050a057211 */ /* 0x002fca00078ec0ff */
[----:B--2---:R-:W-:Y:S02]  /*26c0*/  IMAD.IADD R9, R4, 0x1, R5 ;  /* 0x0000000104097824 */ /* 0x004fe400078e0205 */
[----:B------:R-:W-:Y:S02]  /*26d0*/  IMAD.MOV.U32 R4, RZ, RZ, R7 ;  /* 0x000000ffff047224 */ /* 0x000fe400078e0007 */
[----:B------:R-:W-:Y:S01]  /*26e0*/  IMAD.MOV.U32 R5, RZ, RZ, R8 ;  /* 0x000000ffff057224 */ /* 0x000fe200078e0008 */
[----:B------:R4:W-:Y:S04]  /*26f0*/  STS [R9+0x8], R6 ;  /* 0x0000080609007388 */ /* 0x0009e80000000800 */
[----:B------:R4:W-:Y:S02]  /*2700*/  STS.64 [R9+0x10], R4 ;  /* 0x0000100409007388 */ /* 0x0009e40000000a00 */
.L_x_752:
[----:B------:R-:W-:Y:S05]  /*2710*/  BSYNC.RECONVERGENT B1 ;  /* 0x0000000000017941 */ /* 0x000fea0003800200 */
.L_x_751:
[----:B------:R-:W-:Y:S01]  /*2720*/  BAR.SYNC.DEFER_BLOCKING 0x0 ;  /* 0x0000000000007b1d */ /* 0x000fe20000010000 */
[----:B------:R-:W-:-:S13]  /*2730*/  ISETP.NE.AND P2, PT, R2, RZ, PT ;  /* 0x000000ff0200720c */ /* 0x000fda0003f45270 */
[----:B------:R-:W-:Y:S05]  /*2740*/  @P2 BRA `(.L_x_728) ;  /* 0x0000003000502947 */ /* 0x000fea0003800000 */
[C---:B------:R-:W-:Y:S01]  /*2750*/  ISETP.GE.AND P0, PT, R3.reuse, 0x21, PT ;  /* 0x000000210300780c */ /* 0x040fe20003f06270 */
[----:B------:R-:W-:Y:S01]  /*2760*/  IMAD.MOV.U32 R2, RZ, RZ, R6 ;  /* 0x000000ffff027224 */ /* 0x000fe200078e0006 */
[C---:B------:R-:W-:Y:S01]  /*2770*/  ISETP.GE.AND P5, PT, R3.reuse, 0x41, PT ;  /* 0x000000410300780c */ /* 0x040fe20003fa6270 */
[----:B0-----:R-:W-:Y:S01]  /*2780*/  IMAD.MOV.U32 R11, RZ, RZ, R7 ;  /* 0x000000ffff0b7224 */ /* 0x001fe200078e0007 */
[C---:B------:R-:W-:Y:S01]  /*2790*/  ISETP.GE.AND P4, PT, R3.reuse, 0x61, PT ;  /* 0x000000610300780c */ /* 0x040fe20003f86270 */
[----:B-1----:R-:W-:Y:S01]  /*27a0*/  IMAD.MOV.U32 R10, RZ, RZ, R8 ;  /* 0x000000ffff0a7224 */ /* 0x002fe200078e0008 */
[----:B------:R-:W-:-:S07]  /*27b0*/  ISETP.GE.AND P3, PT, R3, 0x81, PT ;  /* 0x000000810300780c */ /* 0x000fce0003f66270 */
[----:B------:R-:W-:Y:S06]  /*27c0*/  @!P0 BRA `(.L_x_753) ;  /* 0x00000000005c8947 */ /* 0x000fec0003800000 */
[----:B------:R-:W0:Y:S01]  /*27d0*/  S2UR UR5, SR_CgaCtaId ;  /* 0x00000000000579c3 */ /* 0x000e220000008800 */
[----:B------:R-:W-:Y:S01]  /*27e0*/  UMOV UR4, 0x400 ;  /* 0x0000040000047882 */ /* 0x000fe20000000000 */
[----:B------:R-:W-:Y:S01]  /*27f0*/  BSSY.RECONVERGENT B1, `(.L_x_753) ;  /* 0x0000014000017945 */ /* 0x000fe20003800200 */
[----:B0-----:R-:W-:-:S09]  /*2800*/  ULEA UR4, UR5, UR4, 0x18 ;  /* 0x0000000405047291 */ /* 0x001fd2000f8ec0ff */
[----:B----4-:R-:W0:Y:S04]  /*2810*/  LDS R5, [UR4+0x18] ;  /* 0x00001804ff057984 */ /* 0x010e280008000800 */
[----:B---3--:R-:W1:Y:S01]  /*2820*/  LDS.64 R12, [UR4+0x20] ;  /* 0x00002004ff0c7984 */ /* 0x008e620008000a00 */
        /* <DEDUP_REMOVED lines=16> */
.L_x_754:
[----:B------:R-:W-:Y:S05]  /*2930*/  BSYNC.RECONVERGENT B1 ;  /* 0x0000000000017941 */ /* 0x000fea0003800200 */
.L_x_753:
[----:B----4-:R-:W-:Y:S02]  /*2940*/  IMAD.MOV.U32 R4, RZ, RZ, R2 ;  /* 0x000000ffff047224 */ /* 0x010fe400078e0002 */
[----:B--2---:R-:W-:Y:S02]  /*2950*/  IMAD.MOV.U32 R9, RZ, RZ, R11 ;  /* 0x000000ffff097224 */ /* 0x004fe400078e000b */
[----:B------:R-:W-:Y:S01]  /*2960*/  IMAD.MOV.U32 R8, RZ, RZ, R10 ;  /* 0x000000ffff087224 */ /* 0x000fe200078e000a */
[----:B------:R-:W-:Y:S06]  /*2970*/  @!P5 BRA `(.L_x_755) ;  /* 0x00000000005cd947 */ /* 0x000fec0003800000 */
[----:B------:R-:W0:Y:S01]  /*2980*/  S2UR UR5, SR_CgaCtaId ;  /* 0x00000000000579c3 */ /* 0x000e220000008800 */
[----:B------:R-:W-:Y:S01]  /*2990*/  UMOV UR4, 0x400 ;  /* 0x0000040000047882 */ /* 0x000fe20000000000 */
[----:B------:R-:W-:Y:S01]  /*29a0*/  BSSY.RECONVERGENT B1, `(.L_x_755) ;  /* 0x0000014000017945 */ /* 0x000fe20003800200 */
[----:B0-----:R-:W-:-:S09]  /*29b0*/  ULEA UR4, UR5, UR4, 0x18 ;  /* 0x0000000405047291 */ /* 0x001fd2000f8ec0ff */
[----:B------:R-:W0:Y:S04]  /*29c0*/  LDS R5, [UR4+0x28] ;  /* 0x00002804ff057984 */ /* 0x000e280008000800 */
[----:B------:R-:W1:Y:S01]  /*29d0*/  LDS.64 R6, [UR4+0x30] ;  /* 0x00003004ff067984 */ /* 0x000e620008000a00 */
        /* <DEDUP_REMOVED lines=16> */
.L_x_756:
[----:B------:R-:W-:Y:S05]  /*2ae0*/  BSYNC.RECONVERGENT B1 ;  /* 0x0000000000017941 */ /* 0x000fea0003800200 */
.L_x_755:
        /* <DEDUP_REMOVED lines=29> */
.L_x_758:
[----:B------:R-:W-:Y:S05]  /*2cc0*/  BSYNC.RECONVERGENT B1 ;  /* 0x0000000000017941 */ /* 0x000fea0003800200 */
.L_x_757:
        /* <DEDUP_REMOVED lines=26> */
.L_x_760:
[----:B------:R-:W-:Y:S05]  /*2e70*/  BSYNC.RECONVERGENT B1 ;  /* 0x0000000000017941 */ /* 0x000fea0003800200 */
.L_x_759:
        /* <DEDUP_REMOVED lines=26> */
.L_x_762:
[----:B------:R-:W-:Y:S05]  /*3020*/  BSYNC.RECONVERGENT B1 ;  /* 0x0000000000017941 */ /* 0x000fea0003800200 */
.L_x_761:
        /* <DEDUP_REMOVED lines=26> */
.L_x_764:
[----:B------:R-:W-:Y:S05]  /*31d0*/  BSYNC.RECONVERGENT B1 ;  /* 0x0000000000017941 */ /* 0x000fea0003800200 */
.L_x_763:
        /* <DEDUP_REMOVED lines=27> */
.L_x_696:
[----:B------:R-:W0:Y:S01]  /*3390*/  S2R R2, SR_TID.X ;  /* 0x0000000000027919 */ /* 0x000e220000002100 */
[----:B------:R-:W1:Y:S01]  /*33a0*/  LDCU.128 UR12, c[0x0][0x380] ;  /* 0x00007000ff0c77ac */ /* 0x000e620008000c00 */
[----:B------:R-:W-:Y:S02]  /*33b0*/  SHF.R.S32.HI R14, RZ, 0x1f, R5 ;  /* 0x0000001fff0e7819 */ /* 0x000fe40000011405 */
[----:B0-----:R-:W-:-:S04]  /*33c0*/  IADD3 R3, P0, PT, R5, R2, RZ ;  /* 0x0000000205037210 */ /* 0x001fc80007f1e0ff */
[----:B-1----:R-:W-:Y:S01]  /*33d0*/  LEA R6, P1, R3, UR12, 0x2 ;  /* 0x0000000c03067c11 */ /* 0x002fe2000f8210ff */
[----:B------:R-:W-:-:S05]  /*33e0*/  IMAD.X R8, RZ, RZ, R14, P0 ;  /* 0x000000ffff087224 */ /* 0x000fca00000e060e */
[----:B------:R-:W-:-:S05]  /*33f0*/  LEA.HI.X R7, R3, UR13, R8, 0x2, P1 ;  /* 0x0000000d03077c11 */ /* 0x000fca00088f1408 */
[----:B------:R-:W2:Y:S04]  /*3400*/  LDG.E R8, desc[UR10][R6.64] ;  /* 0x0000000a06087981 */ /* 0x000ea8000c1e1900 */
[----:B------:R-:W2:Y:S04]  /*3410*/  LDG.E R9, desc[UR10][R6.64+0x400] ;  /* 0x0004000a06097981 */ /* 0x000ea8000c1e1900 */
[----:B------:R-:W3:Y:S04]  /*3420*/  LDG.E R10, desc[UR10][R6.64+0x800] ;  /* 0x0008000a060a7981 */ /* 0x000ee8000c1e1900 */
[----:B------:R-:W4:Y:S04]  /*3430*/  LDG.E R11, desc[UR10][R6.64+0xc00] ;  /* 0x000c000a060b7981 */ /* 0x000f28000c1e1900 */
[----:B------:R0:W5:Y:S02]  /*3440*/  LDG.E R3, desc[UR10][R6.64+0x1000] ;  /* 0x0010000a06037981 */ /* 0x000164000c1e1900 */
[----:B0-----:R-:W-:-:S02]  /*3450*/  LOP3.LUT R6, R2, 0x400, RZ, 0xfc, !PT ;  /* 0x0000040002067812 */ /* 0x001fc400078efcff */
[CC--:B--2---:R-:W-:Y:S02]  /*3460*/  VIMNMX R13, PT, PT, R8.reuse, R9.reuse, !PT ;  /* 0x00000009080d7248 */ /* 0x0c4fe40007fe0100 */
[----:B------:R-:W-:Y:S01]  /*3470*/  ISETP.GE.AND P0, PT, R8, R9, PT ;  /* 0x000000090800720c */ /* 0x000fe20003f06270 */
[----:B------:R-:W-:Y:S01]  /*3480*/  VIADD R9, R2, 0x200 ;  /* 0x0000020002097836 */ /* 0x000fe20000000000 */
[----:B---3--:R-:W-:Y:S02]  /*3490*/  VIMNMX R12, PT, PT, R10, R13, !PT ;  /* 0x0000000d0a0c7248 */ /* 0x008fe40007fe0100 */
[----:B------:R-:W-:Y:S02]  /*34a0*/  ISETP.GE.AND P2, PT, R13, R10, PT ;  /* 0x0000000a0d00720c */ /* 0x000fe40003f46270 */
[----:B----4-:R-:W-:Y:S02]  /*34b0*/  ISETP.GE.AND P3, PT, R12, R11, PT ;  /* 0x0000000b0c00720c */ /* 0x010fe40003f66270 */
[----:B------:R-:W-:Y:S01]  /*34c0*/  VIMNMX R12, PT, PT, R11, R12, !PT ;  /* 0x0000000c0b0c7248 */ /* 0x000fe20007fe0100 */
[----:B------:R-:W-:-:S03]  /*34d0*/  VIADD R11, R2, 0x100 ;  /* 0x00000100020b7836 */ /* 0x000fc60000000000 */
[----:B-----5:R-:W-:-:S05]  /*34e0*/  ISETP.GE.AND P1, PT, R12, R3, PT ;  /* 0x000000030c00720c */ /* 0x020fca0003f26270 */
[----:B------:R-:W-:Y:S02]  /*34f0*/  @P2 SEL R9, R11, R2, !P0 ;  /* 0x000000020b092207 */ /* 0x000fe40004000000 */
[----:B------:R-:W-:Y:S01]  /*3500*/  IADD3 R8, P2, PT, R5, UR14, RZ ;  /* 0x0000000e05087c10 */ /* 0x000fe2000ff5e0ff */
[----:B------:R-:W-:-:S03]  /*3510*/  @!P3 VIADD R9, R2, 0x300 ;  /* 0x000003000209b836 */ /* 0x000fc60000000000 */
[----:B------:R-:W-:Y:S02]  /*3520*/  IADD3.X R7, PT, PT, R14, UR15, RZ, P2, !PT ;  /* 0x0000000f0e077c10 */ /* 0x000fe400097fe4ff */
[----:B------:R-:W-:Y:S02]  /*3530*/  ISETP.LE.AND P2, PT, R4, UR6, PT ;  /* 0x0000000604007c0c */ /* 0x000fe4000bf43270 */
[C---:B------:R-:W-:Y:S02]  /*3540*/  @P1 ISETP.GE.U32.AND P0, PT, R9.reuse, R6, PT ;  /* 0x000000060900120c */ /* 0x040fe40003f06070 */
[-C--:B------:R-:W-:Y:S02]  /*3550*/  IADD3 R5, P3, PT, R6, R8.reuse, RZ ;  /* 0x0000000806057210 */ /* 0x080fe40007f7e0ff */
[----:B------:R-:W-:Y:S02]  /*3560*/  @P1 IADD3 R8, P4, PT, R9, R8, RZ ;  /* 0x0000000809081210 */ /* 0x000fe40007f9e0ff */
[----:B------:R-:W-:Y:S01]  /*3570*/  @P1 ISETP.GE.U32.AND.EX P0, PT, RZ, RZ, PT, P0 ;  /* 0x000000ffff00120c */ /* 0x000fe20003f06100 */
[----:B------:R-:W-:-:S02]  /*3580*/  IMAD.X R6, RZ, RZ, R7, P3 ;  /* 0x000000ffff067224 */ /* 0x000fc400018e0607 */
        /* <DEDUP_REMOVED lines=17> */
[----:B------:R-:W-:-:S05]  /*36a0*/  IMAD.MOV.U32 R11, RZ, RZ, 0x500 ;  /* 0x00000500ff0b7424 */ /* 0x000fca00078e00ff */
[----:B------:R-:W2:Y:S01]  /*36b0*/  ATOMG.E.ADD.STRONG.GPU PT, R7, desc[UR10][R8.64], R11 ;  /* 0x8000000b080779a8 */ /* 0x000ea200081ef10a */
[----:B------:R-:W0:Y:S01]  /*36c0*/  S2UR UR5, SR_CgaCtaId ;  /* 0x00000000000579c3 */ /* 0x000e220000008800 */
[----:B------:R-:W-:Y:S02]  /*36d0*/  UMOV UR4, 0x400 ;  /* 0x0000040000047882 */ /* 0x000fe40000000000 */
[----:B0-----:R-:W-:Y:S01]  /*36e0*/  ULEA UR4, UR5, UR4, 0x18 ;  /* 0x0000000405047291 */ /* 0x001fe2000f8ec0ff */
[----:B--2---:R-:W-:-:S08]  /*36f0*/  VIADD R7, R7, UR6 ;  /* 0x0000000607077c36 */ /* 0x004fd00008000000 */
[----:B------:R0:W-:Y:S03]  /*3700*/  STS [UR4+0x98], R7 ;  /* 0x00009807ff007988 */ /* 0x0001e60008000804 */
.L_x_767:
[----:B------:R-:W-:Y:S05]  /*3710*/  BSYNC.RECONVERGENT B1 ;  /* 0x0000000000017941 */ /* 0x000fea0003800200 */
.L_x_766:
[----:B------:R-:W1:Y:S08]  /*3720*/  S2UR UR5, SR_CgaCtaId ;  /* 0x00000000000579c3 */ /* 0x000e700000008800 */
[----:B------:R-:W-:Y:S06]  /*3730*/  BAR.SYNC.DEFER_BLOCKING 0x0 ;  /* 0x0000000000007b1d */ /* 0x000fec0000010000 */
[----:B------:R-:W-:-:S02]  /*3740*/  UMOV UR4, 0x400 ;  /* 0x0000040000047882 */ /* 0x000fc40000000000 */
[----:B-1----:R-:W-:-:S06]  /*3750*/  ULEA UR4, UR5, UR4, 0x18 ;  /* 0x0000000405047291 */ /* 0x002fcc000f8ec0ff */
[----:B0-----:R-:W-:-:S05]  /*3760*/  IMAD.U32 R7, RZ, RZ, UR4 ;  /* 0x00000004ff077e24 */ /* 0x001fca000f8e00ff */
[----:B------:R-:W0:Y:S02]  /*3770*/  LDS R11, [R7+0x98] ;  /* 0x00009800070b7984 */ /* 0x000e240000000800 */
[----:B0-----:R-:W-:-:S05]  /*3780*/  VIADD R13, R11, 0x500 ;  /* 0x000005000b0d7836 */ /* 0x001fca0000000000 */
[----:B------:R-:W-:-:S13]  /*3790*/  ISETP.GT.AND P0, PT, R13, R4, PT ;  /* 0x000000040d00720c */ /* 0x000fda0003f04270 */
[----:B------:R-:W-:Y:S05]  /*37a0*/  @P0 BRA `(.L_x_768) ;  /* 0x00000004004c0947 */ /* 0x000fea0003800000 */
[----:B------:R-:W-:Y:S01]  /*37b0*/  BSSY.RECONVERGENT B1, `(.L_x_768) ;  /* 0x0000052000017945 */ /* 0x000fe20003800200 */
[----:B------:R-:W-:Y:S01]  /*37c0*/  IMAD.MOV.U32 R12, RZ, RZ, R3 ;  /* 0x000000ffff0c7224 */ /* 0x000fe200078e0003 */
[----:B------:R-:W0:Y:S01]  /*37d0*/  LDCU UR7, c[0x0][0x398] ;  /* 0x00007300ff0777ac */ /* 0x000e220008000800 */
[----:B------:R-:W-:Y:S02]  /*37e0*/  IMAD.MOV.U32 R16, RZ, RZ, R5 ;  /* 0x000000ffff107224 */ /* 0x000fe400078e0005 */
[----:B------:R-:W-:Y:S01]  /*37f0*/  IMAD.MOV.U32 R23, RZ, RZ, R6 ;  /* 0x000000ffff177224 */ /* 0x000fe200078e0006 */
[----:B------:R-:W1:Y:S06]  /*3800*/  LDCU.128 UR12, c[0x0][0x380] ;  /* 0x00007000ff0c77ac */ /* 0x000e6c0008000c00 */
.L_x_771:
[----:B------:R-:W-:-:S04]  /*3810*/  IADD3 R21, P0, PT, R2, R11, RZ ;  /* 0x0000000b02157210 */ /* 0x000fc80007f1e0ff */
[----:B------:R-:W-:Y:S02]  /*3820*/  LEA.HI.X.SX32 R20, R11, RZ, 0x1, P0 ;  /* 0x000000ff0b147211 */ /* 0x000fe400000f0eff */
[----:B-1----:R-:W-:-:S04]  /*3830*/  LEA R4, P0, R21, UR12, 0x2 ;  /* 0x0000000c15047c11 */ /* 0x002fc8000f8010ff */
[----:B------:R-:W-:-:S05]  /*3840*/  LEA.HI.X R5, R21, UR13, R20, 0x2, P0 ;  /* 0x0000000d15057c11 */ /* 0x000fca00080f1414 */
[----:B------:R-:W2:Y:S04]  /*3850*/  LDG.E R11, desc[UR10][R4.64] ;  /* 0x0000000a040b7981 */ /* 0x000ea8000c1e1900 */
[----:B------:R-:W3:Y:S04]  /*3860*/  LDG.E R14, desc[UR10][R4.64+0x400] ;  /* 0x0004000a040e7981 */ /* 0x000ee8000c1e1900 */
[----:B------:R-:W4:Y:S04]  /*3870*/  LDG.E R13, desc[UR10][R4.64+0x800] ;  /* 0x0008000a040d7981 */ /* 0x000f28000c1e1900 */
[----:B------:R-:W4:Y:S01]  /*3880*/  LDG.E R10, desc[UR10][R4.64+0xc00] ;  /* 0x000c000a040a7981 */ /* 0x000f22000c1e1900 */
[----:B------:R-:W-:-:S03]  /*3890*/  IADD3 R21, P0, PT, R21, UR14, RZ ;  /* 0x0000000e15157c10 */ /* 0x000fc6000ff1e0ff */
[----:B------:R1:W5:Y:S01]  /*38a0*/  LDG.E R3, desc[UR10][R4.64+0x1000] ;  /* 0x0010000a04037981 */ /* 0x000362000c1e1900 */
[----:B------:R-:W-:Y:S01]  /*38b0*/  IADD3.X R20, PT, PT, R20, UR15, RZ, P0, !PT ;  /* 0x0000000f14147c10 */ /* 0x000fe200087fe4ff */
[----:B------:R-:W-:Y:S01]  /*38c0*/  BSSY.RECONVERGENT B2, `(.L_x_769) ;  /* 0x000002a000027945 */ /* 0x000fe20003800200 */
[----:B------:R-:W-:Y:S01]  /*38d0*/  BAR.SYNC.DEFER_BLOCKING 0x0 ;  /* 0x0000000000007b1d */ /* 0x000fe20000010000 */
[C---:B------:R-:W-:Y:S02]  /*38e0*/  IADD3 R18, P3, PT, R21.reuse, 0x100, RZ ;  /* 0x0000010015127810 */ /* 0x040fe40007f7e0ff */
[C---:B------:R-:W-:Y:S02]  /*38f0*/  IADD3 R17, P4, PT, R21.reuse, 0x200, RZ ;  /* 0x0000020015117810 */ /* 0x040fe40007f9e0ff */
[----:B-1----:R-:W-:Y:S01]  /*3900*/  IADD3 R5, P6, PT, R21, 0x400, RZ ;  /* 0x0000040015057810 */ /* 0x002fe20007fde0ff */
[----:B------:R-:W-:Y:S01]  /*3910*/  IMAD.X R19, RZ, RZ, R20, P3 ;  /* 0x000000ffff137224 */ /* 0x000fe200018e0614 */
[----:B------:R-:W-:-:S03]  /*3920*/  ISETP.NE.AND P3, PT, R2, RZ, PT ;  /* 0x000000ff0200720c */ /* 0x000fc60003f65270 */
        /* <DEDUP_REMOVED lines=9> */
[--C-:B------:R-:W-:Y:S02]  /*39c0*/  IMAD.X R16, RZ, RZ, R20.reuse, P4 ;  /* 0x000000ffff107224 */ /* 0x100fe400020e0614 */
[----:B------:R-:W-:Y:S01]  /*39d0*/  IMAD.X R15, RZ, RZ, R20, P5 ;  /* 0x000000ffff0f7224 */ /* 0x000fe200028e0614 */
[----:B------:R-:W-:-:S07]  /*39e0*/  @P2 SEL R20, R23, R20, P0 ;  /* 0x0000001417142207 */ /* 0x000fce0000000000 */
        /* <DEDUP_REMOVED lines=10> */
[----:B------:R-:W-:Y:S02]  /*3a90*/  @P2 SEL R13, R14, R13, P0 ;  /* 0x0000000d0e0d2207 */ /* 0x000fe40000000000 */
[----:B------:R-:W-:Y:S02]  /*3aa0*/  @P2 SEL R17, R18, R17, P0 ;  /* 0x0000001112112207 */ /* 0x000fe40000000000 */
[----:B------:R-:W-:Y:S02]  /*3ab0*/  ISETP.GE.AND P1, PT, R13, R10, PT ;  /* 0x0000000a0d00720c */ /* 0x000fe40003f26270 */
[----:B------:R-:W-:Y:S01]  /*3ac0*/  @P2 SEL R16, R19, R16, P0 ;  /* 0x0000001013102207 */ /* 0x000fe20000000000 */
[----:B------:R-:W-:Y:S10]  /*3ad0*/  @P3 BRA `(.L_x_770) ;  /* 0x0000000000203947 */ /* 0x000ff40003800000 */
[----:B------:R-:W-:-:S05]  /*3ae0*/  IMAD.MOV.U32 R11, RZ, RZ, 0x500 ;  /* 0x00000500ff0b7424 */ /* 0x000fca00078e00ff */
[----:B------:R-:W2:Y:S01]  /*3af0*/  ATOMG.E.ADD.STRONG.GPU PT, R4, desc[UR10][R8.64], R11 ;  /* 0x8000000b080479a8 */ /* 0x000ea200081ef10a */
[----:B------:R-:W1:Y:S01]  /*3b00*/  S2UR UR5, SR_CgaCtaId ;  /* 0x00000000000579c3 */ /* 0x000e620000008800 */
[----:B------:R-:W-:Y:S02]  /*3b10*/  UMOV UR4, 0x400 ;  /* 0x0000040000047882 */ /* 0x000fe40000000000 */
[----:B-1----:R-:W-:-:S06]  /*3b20*/  ULEA UR4, UR5, UR4, 0x18 ;  /* 0x0000000405047291 */ /* 0x002fcc000f8ec0ff */
[----:B------:R-:W-:Y:S02]  /*3b30*/  IMAD.U32 R7, RZ, RZ, UR4 ;  /* 0x00000004ff077e24 */ /* 0x000fe4000f8e00ff */
[----:B--2---:R-:W-:-:S05]  /*3b40*/  VIADD R4, R4, UR6 ;  /* 0x0000000604047c36 */ /* 0x004fca0008000000 */
[----:B------:R1:W-:Y:S02]  /*3b50*/  STS [R7+0x98], R4 ;  /* 0x0000980407007388 */ /* 0x0003e40000000800 */
.L_x_770:
[----:B0-----:R-:W-:Y:S05]  /*3b60*/  BSYNC.RECONVERGENT B2 ;  /* 0x0000000000027941 */ /* 0x001fea0003800200 */
.L_x_769:
[----:B------:R-:W-:Y:S01]  /*3b70*/  BAR.SYNC.DEFER_BLOCKING 0x0 ;  /* 0x0000000000007b1d */ /* 0x000fe20000010000 */
[----:B------:R-:W-:Y:S01]  /*3b80*/  @P1 ISETP.GE.U32.AND P0, PT, R17, R12, PT ;  /* 0x0000000c1100120c */ /* 0x000fe20003f06070 */
[----:B-1----:R-:W-:-:S03]  /*3b90*/  IMAD.U32 R4, RZ, RZ, UR7 ;  /* 0x00000007ff047e24 */ /* 0x002fc6000f8e00ff */
[----:B------:R-:W-:-:S04]  /*3ba0*/  @P1 ISETP.GE.AND.EX P0, PT, R16, R15, PT, P0 ;  /* 0x0000000f1000120c */ /* 0x000fc80003f06300 */
[----:B------:R-:W-:-:S04]  /*3bb0*/  @P1 ISETP.LT.OR P0, PT, R10, R13, !P0 ;  /* 0x0000000d0a00120c */ /* 0x000fc80004701670 */
[----:B------:R-:W-:Y:S02]  /*3bc0*/  @P1 SEL R10, R13, R10, P0 ;  /* 0x0000000a0d0a1207 */ /* 0x000fe40000000000 */
[----:B------:R-:W-:Y:S02]  /*3bd0*/  @P1 SEL R12, R17, R12, P0 ;  /* 0x0000000c110c1207 */ /* 0x000fe40000000000 */
[----:B-----5:R-:W-:Y:S02]  /*3be0*/  ISETP.GE.AND P2, PT, R10, R3, PT ;  /* 0x000000030a00720c */ /* 0x020fe40003f46270 */
[----:B------:R-:W-:Y:S01]  /*3bf0*/  @P1 SEL R15, R16, R15, P0 ;  /* 0x0000000f100f1207 */ /* 0x000fe20000000000 */
[----:B------:R-:W0:Y:S10]  /*3c00*/  LDS R11, [R7+0x98] ;  /* 0x00009800070b7984 */ /* 0x000e340000000800 */
        /* <DEDUP_REMOVED lines=8> */
[----:B------:R-:W-:Y:S02]  /*3c90*/  IMAD.MOV.U32 R23, RZ, RZ, R6 ;  /* 0x000000ffff177224 */ /* 0x000fe400078e0006 */
[----:B0-----:R-:W-:-:S05]  /*3ca0*/  VIADD R13, R11, 0x500 ;  /* 0x000005000b0d7836 */ /* 0x001fca0000000000 */
[----:B------:R-:W-:-:S13]  /*3cb0*/  ISETP.GT.AND P0, PT, R13, R4, PT ;  /* 0x000000040d00720c */ /* 0x000fda0003f04270 */
[----:B------:R-:W-:Y:S05]  /*3cc0*/  @!P0 BRA `(.L_x_771) ;  /* 0xfffffff800d08947 */ /* 0x000fea000383ffff */
[----:B------:R-:W-:Y:S05]  /*3cd0*/  BSYNC.RECONVERGENT B1 ;  /* 0x0000000000017941 */ /* 0x000fea0003800200 */
.L_x_768:
[----:B------:R-:W-:Y:S01]  /*3ce0*/  ISETP.GE.AND P0, PT, R11, R4, PT ;  /* 0x000000040b00720c */ /* 0x000fe20003f06270 */
[----:B------:R-:W0:Y:S01]  /*3cf0*/  LDCU.64 UR6, c[0x0][0x388] ;  /* 0x00007100ff0677ac */ /* 0x000e220008000a00 */
[----:B------:R-:W-:Y:S01]  /*3d00*/  BSSY.RECONVERGENT B1, `(.L_x_765) ;  /* 0x0000097000017945 */ /* 0x000fe20003800200 */
[----:B------:R-:W1:Y:S10]  /*3d10*/  LDCU.64 UR4, c[0x0][0x388] ;  /* 0x00007100ff0477ac */ /* 0x000e740008000a00 */
[----:B------:R-:W-:Y:S05]  /*3d20*/  @P0 BRA `(.L_x_772) ;  /* 0x0000000800500947 */ /* 0x000fea0003800000 */
[----:B------:R-:W-:-:S05]  /*3d30*/  IMAD.IADD R7, R4, 0x1, -R11 ;  /* 0x0000000104077824 */ /* 0x000fca00078e0a0b */
[----:B------:R-:W-:-:S13]  /*3d40*/  ISETP.GE.AND P0, PT, R2, R7, PT ;  /* 0x000000070200720c */ /* 0x000fda0003f06270 */
[----:B------:R-:W-:Y:S05]  /*3d50*/  @P0 BRA `(.L_x_772) ;  /* 0x0000000800440947 */ /* 0x000fea0003800000 */
[----:B------:R-:W-:Y:S01]  /*3d60*/  LOP3.LUT R8, RZ, R2, RZ, 0x33, !PT ;  /* 0x00000002ff087212 */ /* 0x000fe200078e33ff */
[----:B------:R-:W-:Y:S03]  /*3d70*/  BSSY.RECONVERGENT B2, `(.L_x_773) ;  /* 0x000002a000027945 */ /* 0x000fe60003800200 */
[----:B------:R-:W-:-:S04]  /*3d80*/  IADD3 R14, PT, PT, -R11, R4, R8 ;  /* 0x000000040b0e7210 */ /* 0x000fc80007ffe108 */
[----:B------:R-:W-:-:S04]  /*3d90*/  LOP3.LUT R4, R14, 0x300, RZ, 0xc0, !PT ;  /* 0x000003000e047812 */ /* 0x000fc800078ec0ff */
[----:B------:R-:W-:Y:S01]  /*3da0*/  ISETP.NE.AND P0, PT, R4, 0x300, PT ;  /* 0x000003000400780c */ /* 0x000fe20003f05270 */
[----:B------:R-:W-:-:S12]  /*3db0*/  IMAD.MOV.U32 R4, RZ, RZ, R2 ;  /* 0x000000ffff047224 */ /* 0x000fd800078e0002 */
[----:B------:R-:W-:Y:S05]  /*3dc0*/  @!P0 BRA `(.L_x_774) ;  /* 0x0000000000908947 */ /* 0x000fea0003800000 */
[----:B------:R-:W2:Y:S01]  /*3dd0*/  LDC.64 R8, c[0x0][0x380] ;  /* 0x0000e000ff087b82 */ /* 0x000ea20000000a00 */
[----:B------:R-:W-:Y:S01]  /*3de0*/  LEA.HI R4, R14, 0x1, RZ, 0x18 ;  /* 0x000000010e047811 */ /* 0x000fe200078fc0ff */
[----:B------:R-:W-:-:S03]  /*3df0*/  IMAD.IADD R15, R2, 0x1, R11 ;  /* 0x00000001020f7824 */ /* 0x000fc600078e020b */
[----:B------:R-:W-:Y:S01]  /*3e00*/  LOP3.LUT R10, R4, 0x3, RZ, 0xc0, !PT ;  /* 0x00000003040a7812 */ /* 0x000fe200078ec0ff */
[----:B------:R-:W-:-:S04]  /*3e10*/  IMAD.MOV.U32 R4, RZ, RZ, R2 ;  /* 0x000000ffff047224 */ /* 0x000fc800078e0002 */
[----:B------:R-:W-:-:S07]  /*3e20*/  IMAD.MOV R10, RZ, RZ, -R10 ;  /* 0x000000ffff0a7224 */ /* 0x000fce00078e0a0a */
.L_x_777:
[----:B--2---:R-:W-:-:S06]  /*3e30*/  IMAD.WIDE R12, R15, 0x4, R8 ;  /* 0x000000040f0c7825 */ /* 0x004fcc00078e0208 */
[----:B------:R-:W2:Y:S01]  /*3e40*/  LDG.E R13, desc[UR10][R12.64] ;  /* 0x0000000a0c0d7981 */ /* 0x000ea2000c1e1900 */
[C---:B-1----:R-:W-:Y:S01]  /*3e50*/  IADD3 R19, P1, PT, R15.reuse, UR4, RZ ;  /* 0x000000040f137c10 */ /* 0x042fe2000ff3e0ff */
[----:B------:R-:W-:Y:S01]  /*3e60*/  VIADD R10, R10, 0x1 ;  /* 0x000000010a0a7836 */ /* 0x000fe20000000000 */
[----:B------:R-:W-:Y:S01]  /*3e70*/  BSSY.RECONVERGENT B3, `(.L_x_775) ;  /* 0x0000016000037945 */ /* 0x000fe20003800200 */
[----:B------:R-:W-:Y:S01]  /*3e80*/  IMAD.MOV.U32 R16, RZ, RZ, R5 ;  /* 0x000000ffff107224 */ /* 0x000fe200078e0005 */
[----:B------:R-:W-:Y:S01]  /*3e90*/  LEA.HI.X.SX32 R20, R15, UR5, 0x1, P1 ;  /* 0x000000050f147c11 */ /* 0x000fe200088f0eff */
[----:B------:R-:W-:Y:S01]  /*3ea0*/  IMAD.MOV.U32 R17, RZ, RZ, R6 ;  /* 0x000000ffff117224 */ /* 0x000fe200078e0006 */
[----:B------:R-:W-:Y:S01]  /*3eb0*/  ISETP.NE.AND P2, PT, R10, RZ, PT ;  /* 0x000000ff0a00720c */ /* 0x000fe20003f45270 */
[----:B------:R-:W-:Y:S02]  /*3ec0*/  IMAD.MOV.U32 R18, RZ, RZ, R3 ;  /* 0x000000ffff127224 */ /* 0x000fe400078e0003 */
        /* <DEDUP_REMOVED lines=16> */
.L_x_776:
[----:B0-----:R-:W-:Y:S05]  /*3fd0*/  BSYNC.RECONVERGENT B3 ;  /* 0x0000000000037941 */ /* 0x001fea0003800200 */
.L_x_775:
[----:B------:R-:W-:Y:S02]  /*3fe0*/  VIADD R4, R4, 0x100 ;  /* 0x0000010004047836 */ /* 0x000fe40000000000 */
[----:B------:R-:W-:Y:S01]  /*3ff0*/  VIADD R15, R15, 0x100 ;  /* 0x000001000f0f7836 */ /* 0x000fe20000000000 */
[----:B------:R-:W-:Y:S06]  /*4000*/  @P2 BRA `(.L_x_777) ;  /* 0xfffffffc00882947 */ /* 0x000fec000383ffff */
.L_x_774:
[----:B01----:R-:W-:Y:S05]  /*4010*/  BSYNC.RECONVERGENT B2 ;  /* 0x0000000000027941 */ /* 0x003fea0003800200 */
.L_x_773:
[----:B------:R-:W-:-:S13]  /*4020*/  ISETP.GE.U32.AND P0, PT, R14, 0x300, PT ;  /* 0x000003000e00780c */ /* 0x000fda0003f06070 */
[----:B------:R-:W-:Y:S05]  /*4030*/  @!P0 BRA `(.L_x_772) ;  /* 0x00000004008c8947 */ /* 0x000fea0003800000 */
[----:B------:R-:W0:Y:S01]  /*4040*/  LDC.64 R8, c[0x0][0x380] ;  /* 0x0000e000ff087b82 */ /* 0x000e220000000a00 */
[----:B------:R-:W-:-:S04]  /*4050*/  IMAD.IADD R11, R4, 0x1, R11 ;  /* 0x00000001040b7824 */ /* 0x000fc800078e020b */
[C---:B------:R-:W-:Y:S02]  /*4060*/  VIADD R20, R11.reuse, 0x100 ;  /* 0x000001000b147836 */ /* 0x040fe40000000000 */
[C---:B------:R-:W-:Y:S02]  /*4070*/  VIADD R19, R11.reuse, 0x200 ;  /* 0x000002000b137836 */ /* 0x040fe40000000000 */
[----:B------:R-:W-:Y:S01]  /*4080*/  VIADD R18, R11, 0x300 ;  /* 0x000003000b127836 */ /* 0x000fe20000000000 */
[----:B0-----:R-:W-:-:S05]  /*4090*/  IADD3 R8, P0, PT, R8, 0x800, RZ ;  /* 0x0000080008087810 */ /* 0x001fca0007f1e0ff */
[----:B------:R-:W-:-:S08]  /*40a0*/  IMAD.X R9, RZ, RZ, R9, P0 ;  /* 0x000000ffff097224 */ /* 0x000fd000000e0609 */
.L_x_786:
[----:B------:R-:W-:-:S05]  /*40b0*/  IMAD.WIDE R14, R11, 0x4, R8 ;  /* 0x000000040b0e7825 */ /* 0x000fca00078e0208 */
[----:B------:R-:W2:Y:S04]  /*40c0*/  LDG.E R24, desc[UR10][R14.64+-0x800] ;  /* 0xfff8000a0e187981 */ /* 0x000ea8000c1e1900 */
[----:B------:R0:W5:Y:S04]  /*40d0*/  LDG.E R26, desc[UR10][R14.64+-0x400] ;  /* 0xfffc000a0e1a7981 */ /* 0x000168000c1e1900 */
        /* <DEDUP_REMOVED lines=21> */
.L_x_779:
[----:B------:R-:W-:Y:S05]  /*4230*/  BSYNC.RECONVERGENT B2 ;  /* 0x0000000000027941 */ /* 0x000fea0003800200 */
.L_x_778:
        /* <DEDUP_REMOVED lines=19> */
.L_x_781:
[----:B------:R-:W-:Y:S05]  /*4370*/  BSYNC.RECONVERGENT B2 ;  /* 0x0000000000027941 */ /* 0x000fea0003800200 */
.L_x_780:
[----:B------:R-:W-:Y:S01]  /*4380*/  ISETP.GE.AND P0, PT, R3, R10, PT ;  /* 0x0000000a0300720c */ /* 0x000fe20003f06270 */
[----:B------:R-:W-:Y:S01]  /*4390*/  BSSY.RECONVERGENT B2, `(.L_x_782) ;  /* 0x0000013000027945 */ /* 0x000fe20003800200 */
[C---:B------:R-:W-:Y:S01]  /*43a0*/  IADD3 R16, P1, PT, R19.reuse, UR6, RZ ;  /* 0x0000000613107c10 */ /* 0x040fe2000ff3e0ff */
        /* <DEDUP_REMOVED lines=17> */
.L_x_783:
[----:B------:R-:W-:Y:S05]  /*44c0*/  BSYNC.RECONVERGENT B2 ;  /* 0x0000000000027941 */ /* 0x000fea0003800200 */
.L_x_782:
        /* <DEDUP_REMOVED lines=18> */
.L_x_785:
[----:B------:R-:W-:Y:S05]  /*45f0*/  BSYNC.RECONVERGENT B2 ;  /* 0x0000000000027941 */ /* 0x000fea0003800200 */
.L_x_784:
[----:B------:R-:W-:Y:S02]  /*4600*/  VIADD R4, R4, 0x400 ;  /* 0x0000040004047836 */ /* 0x000fe40000000000 */
[----:B------:R-:W-:Y:S02]  /*4610*/  VIADD R20, R20, 0x400 ;  /* 0x0000040014147836 */ /* 0x000fe40000000000 */
[----:B------:R-:W-:Y:S01]  /*4620*/  VIADD R19, R19, 0x400 ;  /* 0x0000040013137836 */ /* 0x000fe20000000000 */
[----:B------:R-:W-:Y:S01]  /*4630*/  ISETP.GE.AND P0, PT, R4, R7, PT ;  /* 0x000000070400720c */ /* 0x000fe20003f06270 */
[----:B------:R-:W-:Y:S02]  /*4640*/  VIADD R18, R18, 0x400 ;  /* 0x0000040012127836 */ /* 0x000fe40000000000 */
[----:B------:R-:W-:-:S10]  /*4650*/  VIADD R11, R11, 0x400 ;  /* 0x000004000b0b7836 */ /* 0x000fd40000000000 */
[----:B------:R-:W-:Y:S05]  /*4660*/  @!P0 BRA `(.L_x_786) ;  /* 0xfffffff800908947 */ /* 0x000fea000383ffff */
.L_x_772:
[----:B01----:R-:W-:Y:S05]  /*4670*/  BSYNC.RECONVERGENT B1 ;  /* 0x0000000000017941 */ /* 0x003fea0003800200 */
.L_x_765:
        /* <DEDUP_REMOVED lines=31> */
.L_x_788:
[----:B------:R-:W-:Y:S05]  /*4870*/  BSYNC.RECONVERGENT B1 ;  /* 0x0000000000017941 */ /* 0x000fea0003800200 */
.L_x_787:
        /* <DEDUP_REMOVED lines=24> */
.L_x_790:
[----:B------:R-:W-:Y:S05]  /*4a00*/  BSYNC.RECONVERGENT B1 ;  /* 0x0000000000017941 */ /* 0x000fea0003800200 */
.L_x_789:
[----:B---3--:R3:W4:Y:S01]  /*4a10*/  SHFL.DOWN PT, R10, R3, 0x4, 0x1f ;  /* 0x08801f00030a7f89 */ /* 0x00872200000e0000 */
[----:B------:R-:W-:Y:S01]  /*4a20*/  BSSY.RECONVERGENT B1, `(.L_x_791) ;  /* 0x0000017000017945 */ /* 0x000fe20003800200 */
[----:B0-----:R-:W-:Y:S02]  /*4a30*/  IMAD.MOV.U32 R4, RZ, RZ, R3 ;  /* 0x000000ffff047224 */ /* 0x001fe400078e0003 */
[----:B------:R3:W0:Y:S01]  /*4a40*/  SHFL.DOWN PT, R12, R5, 0x4, 0x1f ;  /* 0x08801f00050c7f89 */ /* 0x00062200000e0000 */
[----:B--2---:R-:W-:Y:S02]  /*4a50*/  IMAD.MOV.U32 R6, RZ, RZ, R5 ;  /* 0x000000ffff067224 */ /* 0x004fe400078e0005 */
[----:B------:R-:W-:Y:S01]  /*4a60*/  IMAD.MOV.U32 R7, RZ, RZ, R8 ;  /* 0x000000ffff077224 */ /* 0x000fe200078e0008 */
[----:B------:R3:W2:Y:S01]  /*4a70*/  SHFL.DOWN PT, R9, R8, 0x4, 0x1f ;  /* 0x08801f0008097f89 */ /* 0x0006a200000e0000 */
        /* <DEDUP_REMOVED lines=17> */
.L_x_792:
[----:B------:R-:W-:Y:S05]  /*4b90*/  BSYNC.RECONVERGENT B1 ;  /* 0x0000000000017941 */ /* 0x000fea0003800200 */
.L_x_791:
[----:B-1----:R1:W0:Y:S01]  /*4ba0*/  SHFL.DOWN PT, R11, R4, 0x8, 0x1f ;  /* 0x09001f00040b7f89 */ /* 0x00222200000e0000 */
[----:B------:R-:W-:Y:S01]  /*4bb0*/  BSSY.RECONVERGENT B1, `(.L_x_793) ;  /* 0x0000017000017945 */ /* 0x000fe20003800200 */
[----:B---3--:R-:W-:Y:S02]  /*4bc0*/  IMAD.MOV.U32 R3, RZ, RZ, R4 ;  /* 0x000000ffff037224 */ /* 0x008fe400078e0004 */
[----:B------:R1:W3:Y:S01]  /*4bd0*/  SHFL.DOWN PT, R13, R6, 0x8, 0x1f ;  /* 0x09001f00060d7f89 */ /* 0x0002e200000e0000 */
[----:B------:R-:W-:Y:S02]  /*4be0*/  IMAD.MOV.U32 R5, RZ, RZ, R6 ;  /* 0x000000ffff057224 */ /* 0x000fe400078e0006 */
[----:B--2---:R-:W-:Y:S01]  /*4bf0*/  IMAD.MOV.U32 R9, RZ, RZ, R7 ;  /* 0x000000ffff097224 */ /* 0x004fe200078e0007 */
[----:B------:R1:W2:Y:S01]  /*4c00*/  SHFL.DOWN PT, R8, R7, 0x8, 0x1f ;  /* 0x09001f0007087f89 */ /* 0x0002a200000e0000 */
[----:B------:R-:W-:Y:S05]  /*4c10*/  @P4 BRA `(.L_x_794) ;  /* 0x0000000000404947 */ /* 0x000fea0003800000 */
[----:B0-----:R-:W-:Y:S01]  /*4c20*/  ISETP.GE.AND P0, PT, R4, R11, PT ;  /* 0x0000000b0400720c */ /* 0x001fe20003f06270 */
[----:B------:R-:W-:Y:S02]  /*4c30*/  IMAD.MOV.U32 R3, RZ, RZ, R11 ;  /* 0x000000ffff037224 */ /* 0x000fe400078e000b */
[----:B---3--:R-:W-:Y:S02]  /*4c40*/  IMAD.MOV.U32 R5, RZ, RZ, R13 ;  /* 0x000000ffff057224 */ /* 0x008fe400078e000d */
        /* <DEDUP_REMOVED lines=13> */
.L_x_794:
[----:B------:R-:W-:Y:S05]  /*4d20*/  BSYNC.RECONVERGENT B1 ;  /* 0x0000000000017941 */ /* 0x000fea0003800200 */
.L_x_793:
[----:B-1----:R1:W1:Y:S01]  /*4d30*/  SHFL.DOWN PT, R4, R3, 0x10, 0x1f ;  /* 0x0a001f0003047f89 */ /* 0x00226200000e0000 */
[----:B------:R-:W-:Y:S01]  /*4d40*/  BSSY.RECONVERGENT B1, `(.L_x_795) ;  /* 0x0000017000017945 */ /* 0x000fe20003800200 */
[----:B------:R-:W-:Y:S02]  /*4d50*/  IMAD.MOV.U32 R6, RZ, RZ, R3 ;  /* 0x000000ffff067224 */ /* 0x000fe400078e0003 */
[----:B----4-:R4:W1:Y:S01]  /*4d60*/  SHFL.DOWN PT, R10, R5, 0x10, 0x1f ;  /* 0x0a001f00050a7f89 */ /* 0x01086200000e0000 */
[----:B------:R-:W-:Y:S02]  /*4d70*/  IMAD.MOV.U32 R7, RZ, RZ, R5 ;  /* 0x000000ffff077224 */ /* 0x000fe400078e0005 */
[----:B--2---:R-:W-:Y:S01]  /*4d80*/  IMAD.MOV.U32 R8, RZ, RZ, R9 ;  /* 0x000000ffff087224 */ /* 0x004fe200078e0009 */
[----:B0-----:R4:W0:Y:S01]  /*4d90*/  SHFL.DOWN PT, R12, R9, 0x10, 0x1f ;  /* 0x0a001f00090c7f89 */ /* 0x00182200000e0000 */
        /* <DEDUP_REMOVED lines=17> */
.L_x_796:
[----:B------:R-:W-:Y:S05]  /*4eb0*/  BSYNC.RECONVERGENT B1 ;  /* 0x0000000000017941 */ /* 0x000fea0003800200 */
.L_x_795:
[----:B------:R-:W-:Y:S04]  /*4ec0*/  BSSY.RECONVERGENT B1, `(.L_x_797) ;  /* 0x000000c000017945 */ /* 0x000fe80003800200 */
[----:B------:R-:W-:Y:S05]  /*4ed0*/  @P2 BRA `(.L_x_798) ;  /* 0x0000000000282947 */ /* 0x000fea0003800000 */
[----:B----4-:R-:W2:Y:S01]  /*4ee0*/  S2R R5, SR_CgaCtaId ;  /* 0x0000000000057919 */ /* 0x010ea20000008800 */
[----:B-1----:R-:W-:Y:S02]  /*4ef0*/  MOV R4, 0x400 ;  /* 0x0000040000047802 */ /* 0x002fe40000000f00 */
[----:B------:R-:W-:-:S04]  /*4f00*/  SHF.R.U32.HI R3, RZ, 0x1, R2 ;  /* 0x00000001ff037819 */ /* 0x000fc80000011602 */
[----:B------:R-:W-:Y:S02]  /*4f10*/  LOP3.LUT R3, R3, 0x1f0, RZ, 0xc0, !PT ;  /* 0x000001f003037812 */ /* 0x000fe400078ec0ff */
[----:B--2---:R-:W-:Y:S01]  /*4f20*/  LEA R4, R5, R4, 0x18 ;  /* 0x0000000405047211 */ /* 0x004fe200078ec0ff */
[----:B------:R-:W-:-:S04]  /*4f30*/  IMAD.MOV.U32 R5, RZ, RZ, R8 ;  /* 0x000000ffff057224 */ /* 0x000fc800078e0008 */
[----:B------:R-:W-:Y:S02]  /*4f40*/  IMAD.IADD R3, R3, 0x1, R4 ;  /* 0x0000000103037824 */ /* 0x000fe400078e0204 */
[----:B------:R-:W-:-:S03]  /*4f50*/  IMAD.MOV.U32 R4, RZ, RZ, R7 ;  /* 0x000000ffff047224 */ /* 0x000fc600078e0007 */
[----:B------:R2:W-:Y:S04]  /*4f60*/  STS [R3+0x8], R6 ;  /* 0x0000080603007388 */ /* 0x0005e80000000800 */
[----:B------:R2:W-:Y:S02]  /*4f70*/  STS.64 [R3+0x10], R4 ;  /* 0x0000100403007388 */ /* 0x0005e40000000a00 */
.L_x_798:
[----:B------:R-:W-:Y:S05]  /*4f80*/  BSYNC.RECONVERGENT B1 ;  /* 0x0000000000017941 */ /* 0x000fea0003800200 */
.L_x_797:
        /* <DEDUP_REMOVED lines=27> */
.L_x_800:
[----:B------:R-:W-:Y:S05]  /*5140*/  BSYNC.RECONVERGENT B1 ;  /* 0x0000000000017941 */ /* 0x000fea0003800200 */
.L_x_799:
        /* <DEDUP_REMOVED lines=27> */
.L_x_802:
[----:B------:R-:W-:Y:S05]  /*5300*/  BSYNC.RECONVERGENT B1 ;  /* 0x0000000000017941 */ /* 0x000fea0003800200 */
.L_x_801:
        /* <DEDUP_REMOVED lines=17> */
.L_x_804:
[----:B------:R-:W-:Y:S05]  /*5420*/  BSYNC.RECONVERGENT B1 ;  /* 0x0000000000017941 */ /* 0x000fea0003800200 */
.L_x_803:
        /* <DEDUP_REMOVED lines=17> */
.L_x_806:
[----:B------:R-:W-:Y:S05]  /*5540*/  BSYNC.RECONVERGENT B1 ;  /* 0x0000000000017941 */ /* 0x000fea0003800200 */
.L_x_805:
        /* <DEDUP_REMOVED lines=17> */
.L_x_808:
[----:B------:R-:W-:Y:S05]  /*5660*/  BSYNC.RECONVERGENT B1 ;  /* 0x0000000000017941 */ /* 0x000fea0003800200 */
.L_x_807:
        /* <DEDUP_REMOVED lines=17> */
.L_x_810:
[----:B------:R-:W-:Y:S05]  /*5780*/  BSYNC.RECONVERGENT B1 ;  /* 0x0000000000017941 */ /* 0x000fea0003800200 */
.L_x_809:
        /* <DEDUP_REMOVED lines=16> */
.L_x_728:
[----:B------:R-:W-:Y:S05]  /*5890*/  BSYNC.RECONVERGENT B0 ;  /* 0x0000000000007941 */ /* 0x000fea0003800200 */
.L_x_695:
[----:B------:R-:W-:Y:S05]  /*58a0*/  @P2 EXIT ;  /* 0x000000000000294d */ /* 0x000fea0003800000 */
[----:B-1234-:R-:W1:Y:S01]  /*58b0*/  LDC.64 R2, c[0x0][0x390] ;  /* 0x0000e400ff027b82 */ /* 0x01ee620000000a00 */
[----:B0-----:R-:W-:Y:S02]  /*58c0*/  IMAD.MOV.U32 R9, RZ, RZ, R8 ;  /* 0x000000ffff097224 */ /* 0x001fe400078e0008 */
[----:B------:R-:W-:Y:S02]  /*58d0*/  IMAD.MOV.U32 R8, RZ, RZ, R7 ;  /* 0x000000ffff087224 */ /* 0x000fe400078e0007 */
[----:B-1----:R-:W-:-:S05]  /*58e0*/  IMAD.WIDE.U32 R2, R0, 0x10, R2 ;  /* 0x0000001000027825 */ /* 0x002fca00078e0002 */
[----:B------:R-:W-:Y:S04]  /*58f0*/  STG.E.64 desc[UR10][R2.64+0x8], R8 ;  /* 0x0000080802007986 */ /* 0x000fe8000c101b0a */
[----:B------:R-:W-:Y:S01]  /*5900*/  STG.E desc[UR10][R2.64], R6 ;  /* 0x0000000602007986 */ /* 0x000fe2000c10190a */
[----:B------:R-:W-:Y:S05]  /*5910*/  EXIT ;  /* 0x000000000000794d */ /* 0x000fea0003800000 */
.L_x_811:
        /* <DEDUP_REMOVED lines=14> */
.L_x_977:


//--------------------- .text._ZN6thrust24THRUST_300001_SM_1000_NS8cuda_cub4core6detail13_kernel_agentINS1_8__reduce11ReduceAgentINS0_12zip_iteratorIN4cuda3std3__45tupleIJNS0_10device_ptrIiEENS0_17counting_iteratorIlNS0_11use_defaultESF_SF_EEEEEEEPNSB_IJilEEESJ_iNS1_9__extrema9arg_max_fIilNSA_4lessIiEEEEEEJSI_SK_iSP_EEEvDpT0_ --------------------------
	.section	.text._ZN6thrust24THRUST_300001_SM_1000_NS8cuda_cub4core6detail13_kernel_agentINS1_8__reduce11ReduceAgentINS0_12zip_iteratorIN4cuda3std3__45tupleIJNS0_10device_ptrIiEENS0_17counting_iteratorIlNS0_11use_defaultESF_SF_EEEEEEEPNSB_IJilEEESJ_iNS1_9__extrema9arg_max_fIilNSA_4lessIiEEEEEEJSI_SK_iSP_EEEvDpT0_,"ax",@progbits
	.align	128
        .global         _ZN6thrust24THRUST_300001_SM_1000_NS8cuda_cub4core6detail13_kernel_agentINS1_8__reduce11ReduceAgentINS0_12zip_iteratorIN4cuda3std3__45tupleIJNS0_10device_ptrIiEENS0_17counting_iteratorIlNS0_11use_defaultESF_SF_EEEEEEEPNSB_IJilEEESJ_iNS1_9__extrema9arg_max_fIilNSA_4lessIiEEEEEEJSI_SK_iSP_EEEvDpT0_
        .type           _ZN6thrust24THRUST_300001_SM_1000_NS8cuda_cub4core6detail13_kernel_agentINS1_8__reduce11ReduceAgentINS0_12zip_iteratorIN4cuda3std3__45tupleIJNS0_10device_ptrIiEENS0_17counting_iteratorIlNS0_11use_defaultESF_SF_EEEEEEEPNSB_IJilEEESJ_iNS1_9__extrema9arg_max_fIilNSA_4lessIiEEEEEEJSI_SK_iSP_EEEvDpT0_,@function
        .size           _ZN6thrust24THRUST_300001_SM_1000_NS8cuda_cub4core6detail13_kernel_agentINS1_8__reduce11ReduceAgentINS0_12zip_iteratorIN4cuda3std3__45tupleIJNS0_10device_ptrIiEENS0_17counting_iteratorIlNS0_11use_defaultESF_SF_EEEEEEEPNSB_IJilEEESJ_iNS1_9__extrema9arg_max_fIilNSA_4lessIiEEEEEEJSI_SK_iSP_EEEvDpT0_,(.L_x_978 - _ZN6thrust24THRUST_300001_SM_1000_NS8cuda_cub4core6detail13_kernel_agentINS1_8__reduce11ReduceAgentINS0_12zip_iteratorIN4cuda3std3__45tupleIJNS0_10device_ptrIiEENS0_17counting_iteratorIlNS0_11use_defaultESF_SF_EEEEEEEPNSB_IJilEEESJ_iNS1_9__extrema9arg_max_fIilNSA_4lessIiEEEEEEJSI_SK_iSP_EEEvDpT0_)
        .other          _ZN6thrust24THRUST_300001_SM_1000_NS8cuda_cub4core6detail13_kernel_agentINS1_8__reduce11ReduceAgentINS0_12zip_iteratorIN4cuda3std3__45tupleIJNS0_10device_ptrIiEENS0_17counting_iteratorIlNS0_11use_defaultESF_SF_EEEEEEEPNSB_IJilEEESJ_iNS1_9__extrema9arg_max_fIilNSA_4lessIiEEEEEEJSI_SK_iSP_EEEvDpT0_,@"STO_CUDA_ENTRY STV_DEFAULT"
_ZN6thrust24THRUST_300001_SM_1000_NS8cuda_cub4core6detail13_kernel_agentINS1_8__reduce11ReduceAgentINS0_12zip_iteratorIN4cuda3std3__45tupleIJNS0_10device_ptrIiEENS0_17counting_iteratorIlNS0_11use_defaultESF_SF_EEEEEEEPNSB_IJilEEESJ_iNS1_9__extrema9arg_max_fIilNSA_4lessIiEEEEEEJSI_SK_iSP_EEEvDpT0_:
.text._ZN6thrust24THRUST_300001_SM_1000_NS8cuda_cub4core6detail13_kernel_agentINS1_8__reduce11ReduceAgentINS0_12zip_iteratorIN4cuda3std3__45tupleIJNS0_10device_ptrIiEENS0_17counting_iteratorIlNS0_11use_defaultESF_SF_EEEEEEEPNSB_IJilEEESJ_iNS1_9__extrema9arg_max_fIilNSA_4lessIiEEEEEEJSI_SK_iSP_EEEvDpT0_:
        /* <DEDUP_REMOVED lines=23> */
.L_x_815:
[----:B0-----:R-:W-:Y:S05]  /*0170*/  BSYNC.RECONVERGENT B1 ;  /* 0x0000000000017941 */ /* 0x001fea0003800200 */
.L_x_814:
        /* <DEDUP_REMOVED lines=17> */
.L_x_822:
        /* <DEDUP_REMOVED lines=24> */
.L_x_821:
[----:B------:R-:W-:Y:S05]  /*0410*/  BSYNC.RECONVERGENT B3 ;  /* 0x0000000000037941 */ /* 0x000fea0003800200 */
.L_x_820:
[----:B------:R-:W-:Y:S01]  /*0420*/  IADD3 R5, P0, PT, R5, 0x100, RZ ;  /* 0x0000010005057810 */ /* 0x000fe20007f1e0ff */
[----:B------:R-:W-:Y:S02]  /*0430*/  VIADD R9, R9, 0x100 ;  /* 0x0000010009097836 */ /* 0x000fe40000000000 */
[----:B------:R-:W-:Y:S02]  /*0440*/  IMAD.X R3, RZ, RZ, R3, P3 ;  /* 0x000000ffff037224 */ /* 0x000fe400018e0603 */
[----:B------:R-:W-:Y:S01]  /*0450*/  IMAD.X R10, RZ, RZ, R10, P0 ;  /* 0x000000ffff0a7224 */ /* 0x000fe200000e060a */
[----:B------:R-:W-:Y:S07]  /*0460*/  @P2 BRA `(.L_x_822) ;  /* 0xfffffffc00882947 */ /* 0x000fee000383ffff */
.L_x_819:
[----:B------:R-:W-:Y:S05]  /*0470*/  BSYNC.RECONVERGENT B2 ;  /* 0x0000000000027941 */ /* 0x000fea0003800200 */
.L_x_818:
[----:B------:R-:W-:-:S13]  /*0480*/  ISETP.GE.U32.AND P0, PT, R11, 0x300, PT ;  /* 0x000003000b00780c */ /* 0x000fda0003f06070 */
[----:B------:R-:W-:Y:S05]  /*0490*/  @!P0 BRA `(.L_x_817) ;  /* 0x00000004007c8947 */ /* 0x000fea0003800000 */
[----:B------:R-:W0:Y:S01]  /*04a0*/  LDC.64 R4, c[0x0][0x380] ;  /* 0x0000e000ff047b82 */ /* 0x000e220000000a00 */
[----:B------:R-:W-:-:S07]  /*04b0*/  VIADD R10, R9, 0x200 ;  /* 0x00000200090a7836 */ /* 0x000fce0000000000 */
[----:B------:R-:W1:Y:S02]  /*04c0*/  LDC.64 R2, c[0x0][0x388] ;  /* 0x0000e200ff027b82 */ /* 0x000e640000000a00 */
.L_x_831:
        /* <DEDUP_REMOVED lines=26> */
.L_x_824:
[----:B------:R-:W-:Y:S05]  /*0670*/  BSYNC.RECONVERGENT B2 ;  /* 0x0000000000027941 */ /* 0x000fea0003800200 */
.L_x_823:
        /* <DEDUP_REMOVED lines=20> */
.L_x_826:
[----:B------:R-:W-:Y:S05]  /*07c0*/  BSYNC.RECONVERGENT B2 ;  /* 0x0000000000027941 */ /* 0x000fea0003800200 */
.L_x_825:
        /* <DEDUP_REMOVED lines=20> */
.L_x_828:
[----:B------:R-:W-:Y:S05]  /*0910*/  BSYNC.RECONVERGENT B2 ;  /* 0x0000000000027941 */ /* 0x000fea0003800200 */
.L_x_827:
        /* <DEDUP_REMOVED lines=18> */
.L_x_830:
[----:B------:R-:W-:Y:S05]  /*0a40*/  BSYNC.RECONVERGENT B2 ;  /* 0x0000000000027941 */ /* 0x000fea0003800200 */
.L_x_829:
[C---:B------:R-:W-:Y:S02]  /*0a50*/  VIADD R9, R10.reuse, 0x200 ;  /* 0x000002000a097836 */ /* 0x040fe40000000000 */
[----:B------:R-:W-:-:S03]  /*0a60*/  VIADD R10, R10, 0x400 ;  /* 0x000004000a0a7836 */ /* 0x000fc60000000000 */
[----:B------:R-:W-:-:S13]  /*0a70*/  ISETP.GE.AND P0, PT, R9, UR5, PT ;  /* 0x0000000509007c0c */ /* 0x000fda000bf06270 */
[----:B------:R-:W-:Y:S05]  /*0a80*/  @!P0 BRA `(.L_x_831) ;  /* 0xfffffff800908947 */ /* 0x000fea000383ffff */
.L_x_817:
[----:B------:R-:W-:Y:S05]  /*0a90*/  BSYNC.RECONVERGENT B1 ;  /* 0x0000000000017941 */ /* 0x000fea0003800200 */
.L_x_816:
        /* <DEDUP_REMOVED lines=31> */
.L_x_834:
[----:B------:R-:W-:Y:S05]  /*0c90*/  BSYNC.RECONVERGENT B1 ;  /* 0x0000000000017941 */ /* 0x000fea0003800200 */
.L_x_833:
        /* <DEDUP_REMOVED lines=27> */
.L_x_836:
[----:B------:R-:W-:Y:S05]  /*0e50*/  BSYNC.RECONVERGENT B1 ;  /* 0x0000000000017941 */ /* 0x000fea0003800200 */
.L_x_835:
        /* <DEDUP_REMOVED lines=24> */
.L_x_838:
[----:B------:R-:W-:Y:S05]  /*0fe0*/  BSYNC.RECONVERGENT B1 ;  /* 0x0000000000017941 */ /* 0x000fea0003800200 */
.L_x_837:
        /* <DEDUP_REMOVED lines=24> */
.L_x_840:
[----:B------:R-:W-:Y:S05]  /*1170*/  BSYNC.RECONVERGENT B1 ;  /* 0x0000000000017941 */ /* 0x000fea0003800200 */
.L_x_839:
        /* <DEDUP_REMOVED lines=24> */
.L_x_842:
[----:B------:R-:W-:Y:S05]  /*1300*/  BSYNC.RECONVERGENT B1 ;  /* 0x0000000000017941 */ /* 0x000fea0003800200 */
.L_x_841:
        /* <DEDUP_REMOVED lines=12> */
.L_x_844:
[----:B------:R-:W-:Y:S05]  /*13d0*/  BSYNC.RECONVERGENT B1 ;  /* 0x0000000000017941 */ /* 0x000fea0003800200 */
.L_x_843:
        /* <DEDUP_REMOVED lines=27> */
.L_x_847:
[----:B------:R-:W-:Y:S05]  /*1590*/  BSYNC.RECONVERGENT B1 ;  /* 0x0000000000017941 */ /* 0x000fea0003800200 */
.L_x_846:
        /* <DEDUP_REMOVED lines=27> */
.L_x_849:
[----:B------:R-:W-:Y:S05]  /*1750*/  BSYNC.RECONVERGENT B1 ;  /* 0x0000000000017941 */ /* 0x000fea0003800200 */
.L_x_848:
        /* <DEDUP_REMOVED lines=17> */
.L_x_851:
[----:B------:R-:W-:Y:S05]  /*1870*/  BSYNC.RECONVERGENT B1 ;  /* 0x0000000000017941 */ /* 0x000fea0003800200 */
.L_x_850:
        /* <DEDUP_REMOVED lines=17> */
.L_x_853:
[----:B------:R-:W-:Y:S05]  /*1990*/  BSYNC.RECONVERGENT B1 ;  /* 0x0000000000017941 */ /* 0x000fea0003800200 */
.L_x_852:
        /* <DEDUP_REMOVED lines=17> */
.L_x_855:
[----:B------:R-:W-:Y:S05]  /*1ab0*/  BSYNC.RECONVERGENT B1 ;  /* 0x0000000000017941 */ /* 0x000fea0003800200 */
.L_x_854:
        /* <DEDUP_REMOVED lines=17> */
.L_x_857:
[----:B------:R-:W-:Y:S05]  /*1bd0*/  BSYNC.RECONVERGENT B1 ;  /* 0x0000000000017941 */ /* 0x000fea0003800200 */
.L_x_856:
        /* <DEDUP_REMOVED lines=18> */
.L_x_832:
        /* <DEDUP_REMOVED lines=41> */
.L_x_859:
[----:B------:R-:W-:Y:S05]  /*1f90*/  BSYNC.RECONVERGENT B1 ;  /* 0x0000000000017941 */ /* 0x000fea0003800200 */
.L_x_858:
        /* <DEDUP_REMOVED lines=24> */
.L_x_861:
[----:B------:R-:W-:Y:S05]  /*2120*/  BSYNC.RECONVERGENT B1 ;  /* 0x0000000000017941 */ /* 0x000fea0003800200 */
.L_x_860:
        /* <DEDUP_REMOVED lines=24> */
.L_x_863:
[----:B------:R-:W-:Y:S05]  /*22b0*/  BSYNC.RECONVERGENT B1 ;  /* 0x0000000000017941 */ /* 0x000fea0003800200 */
.L_x_862:
        /* <DEDUP_REMOVED lines=24> */
.L_x_865:
[----:B------:R-:W-:Y:S05]  /*2440*/  BSYNC.RECONVERGENT B1 ;  /* 0x0000000000017941 */ /* 0x000fea0003800200 */
.L_x_864:
        /* <DEDUP_REMOVED lines=24> */
.L_x_867:
[----:B------:R-:W-:Y:S05]  /*25d0*/  BSYNC.RECONVERGENT B1 ;  /* 0x0000000000017941 */ /* 0x000fea0003800200 */
.L_x_866:
        /* <DEDUP_REMOVED lines=12> */
.L_x_869:
[----:B------:R-:W-:Y:S05]  /*26a0*/  BSYNC.RECONVERGENT B1 ;  /* 0x0000000000017941 */ /* 0x000fea0003800200 */
.L_x_868:
        /* <DEDUP_REMOVED lines=30> */
.L_x_871:
[----:B------:R-:W-:Y:S05]  /*2890*/  BSYNC.RECONVERGENT B1 ;  /* 0x0000000000017941 */ /* 0x000fea0003800200 */
.L_x_870:
        /* <DEDUP_REMOVED lines=27> */
.L_x_873:
[----:B------:R-:W-:Y:S05]  /*2a50*/  BSYNC.RECONVERGENT B1 ;  /* 0x0000000000017941 */ /* 0x000fea0003800200 */
.L_x_872:
        /* <DEDUP_REMOVED lines=27> */
.L_x_875:
[----:B------:R-:W-:Y:S05]  /*2c10*/  BSYNC.RECONVERGENT B1 ;  /* 0x0000000000017941 */ /* 0x000fea0003800200 */
.L_x_874:
        /* <DEDUP_REMOVED lines=27> */
.L_x_877:
[----:B------:R-:W-:Y:S05]  /*2dd0*/  BSYNC.RECONVERGENT B1 ;  /* 0x0000000000017941 */ /* 0x000fea0003800200 */
.L_x_876:
        /* <DEDUP_REMOVED lines=27> */
.L_x_879:
[----:B------:R-:W-:Y:S05]  /*2f90*/  BSYNC.RECONVERGENT B1 ;  /* 0x0000000000017941 */ /* 0x000fea0003800200 */
.L_x_878:
        /* <DEDUP_REMOVED lines=27> */
.L_x_881:
[----:B------:R-:W-:Y:S05]  /*3150*/  BSYNC.RECONVERGENT B1 ;  /* 0x0000000000017941 */ /* 0x000fea0003800200 */
.L_x_880:
        /* <DEDUP_REMOVED lines=28> */
.L_x_813:
        /* <DEDUP_REMOVED lines=9> */
[----:B------:R-:W-:Y:S01]  /*33b0*/  UISETP.GE.U32.AND UP0, UPT, UR4, 0xa00, UPT ;  /* 0x00000a000400788c */ /* 0x000fe2000bf06070 */
[----:B---3--:R-:W-:-:S02]  /*33c0*/  VIMNMX R10, PT, PT, R4, R5, !PT ;  /* 0x00000005040a7248 */ /* 0x008fc40007fe0100 */
[----:B------:R-:W-:Y:S01]  /*33d0*/  ISETP.GE.AND P0, PT, R4, R5, PT ;  /* 0x000000050400720c */ /* 0x000fe20003f06270 */
[----:B------:R-:W-:Y:S01]  /*33e0*/  VIADD R5, R0, 0x200 ;  /* 0x0000020000057836 */ /* 0x000fe20000000000 */
[----:B----4-:R-:W-:Y:S02]  /*33f0*/  VIMNMX R9, PT, PT, R7, R10, !PT ;  /* 0x0000000a07097248 */ /* 0x010fe40007fe0100 */
[----:B------:R-:W-:Y:S02]  /*3400*/  ISETP.GE.AND P2, PT, R10, R7, PT ;  /* 0x000000070a00720c */ /* 0x000fe40003f46270 */
[----:B-----5:R-:W-:Y:S02]  /*3410*/  ISETP.GE.AND P3, PT, R9, R8, PT ;  /* 0x000000080900720c */ /* 0x020fe40003f66270 */
[----:B------:R-:W-:Y:S01]  /*3420*/  VIMNMX R7, PT, PT, R8, R9, !PT ;  /* 0x0000000908077248 */ /* 0x000fe20007fe0100 */
[C---:B------:R-:W-:Y:S01]  /*3430*/  VIADD R9, R0.reuse, 0x100 ;  /* 0x0000010000097836 */ /* 0x040fe20000000000 */
[----:B------:R-:W-:-:S02]  /*3440*/  LOP3.LUT R8, R0, 0x400, RZ, 0xfc, !PT ;  /* 0x0000040000087812 */ /* 0x000fc400078efcff */
[----:B--2---:R-:W-:-:S05]  /*3450*/  ISETP.GE.AND P1, PT, R7, R6, PT ;  /* 0x000000060700720c */ /* 0x004fca0003f26270 */
[----:B------:R-:W-:Y:S02]  /*3460*/  @P2 SEL R5, R9, R0, !P0 ;  /* 0x0000000009052207 */ /* 0x000fe40004000000 */
[----:B------:R-:W-:-:S06]  /*3470*/  @!P3 VIADD R5, R0, 0x300 ;  /* 0x000003000005b836 */ /* 0x000fcc0000000000 */
        /* <DEDUP_REMOVED lines=13> */
[----:B------:R-:W0:Y:S01]  /*3550*/  LDCU UR4, c[0x0][0x398] ;  /* 0x00007300ff0477ac */ /* 0x000e220008000800 */
[----:B------:R-:W-:Y:S02]  /*3560*/  IMAD.MOV.U32 R21, RZ, RZ, R8 ;  /* 0x000000ffff157224 */ /* 0x000fe400078e0008 */
[----:B------:R-:W-:Y:S01]  /*3570*/  IMAD.MOV.U32 R20, RZ, RZ, R9 ;  /* 0x000000ffff147224 */ /* 0x000fe200078e0009 */
[----:B------:R-:W1:Y:S01]  /*3580*/  LDCU.64 UR6, c[0x0][0x388] ;  /* 0x00007100ff0677ac */ /* 0x000e620008000a00 */
[----:B------:R-:W-:-:S07]  /*3590*/  IMAD.MOV.U32 R7, RZ, RZ, 0x500 ;  /* 0x00000500ff077424 */ /* 0x000fce00078e00ff */
.L_x_883:
[----:B------:R-:W-:-:S05]  /*35a0*/  IMAD.WIDE.U32 R4, R7, 0x4, R2 ;  /* 0x0000000407047825 */ /* 0x000fca00078e0002 */
[----:B------:R-:W2:Y:S04]  /*35b0*/  LDG.E R11, desc[UR8][R4.64] ;  /* 0x00000008040b7981 */ /* 0x000ea8000c1e1900 */
[----:B------:R-:W3:Y:S04]  /*35c0*/  LDG.E R12, desc[UR8][R4.64+0x400] ;  /* 0x00040008040c7981 */ /* 0x000ee8000c1e1900 */
[----:B------:R-:W4:Y:S04]  /*35d0*/  LDG.E R13, desc[UR8][R4.64+0x800] ;  /* 0x00080008040d7981 */ /* 0x000f28000c1e1900 */
[----:B------:R-:W5:Y:S04]  /*35e0*/  LDG.E R14, desc[UR8][R4.64+0xc00] ;  /* 0x000c0008040e7981 */ /* 0x000f68000c1e1900 */
[----:B------:R0:W5:Y:S01]  /*35f0*/  LDG.E R6, desc[UR8][R4.64+0x1000] ;  /* 0x0010000804067981 */ /* 0x000162000c1e1900 */
[----:B-1----:R-:W-:-:S04]  /*3600*/  IADD3 R18, P0, P1, R0, UR6, R7 ;  /* 0x0000000600127c10 */ /* 0x002fc8000f91e007 */
[----:B------:R-:W-:Y:S02]  /*3610*/  IADD3.X R19, PT, PT, RZ, UR7, RZ, P0, P1 ;  /* 0x00000007ff137c10 */ /* 0x000fe400087e24ff */
[C---:B------:R-:W-:Y:S02]  /*3620*/  IADD3 R17, P3, PT, R18.reuse, 0x100, RZ ;  /* 0x0000010012117810 */ /* 0x040fe40007f7e0ff */
[C---:B------:R-:W-:Y:S02]  /*3630*/  IADD3 R15, P5, PT, R18.reuse, 0x300, RZ ;  /* 0x00000300120f7810 */ /* 0x040fe40007fbe0ff */
[----:B------:R-:W-:Y:S01]  /*3640*/  IADD3 R8, P6, PT, R18, 0x400, RZ ;  /* 0x0000040012087810 */ /* 0x000fe20007fde0ff */
[--C-:B------:R-:W-:Y:S02]  /*3650*/  IMAD.X R16, RZ, RZ, R19.reuse, P3 ;  /* 0x000000ffff107224 */ /* 0x100fe400018e0613 */
[--C-:B0-----:R-:W-:Y:S02]  /*3660*/  IMAD.X R4, RZ, RZ, R19.reuse, P5 ;  /* 0x000000ffff047224 */ /* 0x101fe400028e0613 */
        /* <DEDUP_REMOVED lines=23> */
[----:B-----5:R-:W-:Y:S02]  /*37e0*/  ISETP.GE.AND P1, PT, R13, R14, PT ;  /* 0x0000000e0d00720c */ /* 0x020fe40003f26270 */
[----:B------:R-:W-:-:S11]  /*37f0*/  @P2 SEL R5, R16, R5, P0 ;  /* 0x0000000510052207 */ /* 0x000fd60000000000 */
[----:B------:R-:W-:-:S04]  /*3800*/  @P1 ISETP.GE.U32.AND P0, PT, R10, R15, PT ;  /* 0x0000000f0a00120c */ /* 0x000fc80003f06070 */
[----:B------:R-:W-:-:S04]  /*3810*/  @P1 ISETP.GE.AND.EX P0, PT, R5, R4, PT, P0 ;  /* 0x000000040500120c */ /* 0x000fc80003f06300 */
[----:B------:R-:W-:-:S04]  /*3820*/  @P1 ISETP.LT.OR P0, PT, R14, R13, !P0 ;  /* 0x0000000d0e00120c */ /* 0x000fc80004701670 */
[----:B------:R-:W-:Y:S02]  /*3830*/  @P1 SEL R14, R13, R14, P0 ;  /* 0x0000000e0d0e1207 */ /* 0x000fe40000000000 */
[----:B------:R-:W-:Y:S01]  /*3840*/  @P1 SEL R15, R10, R15, P0 ;  /* 0x0000000f0a0f1207 */ /* 0x000fe20000000000 */
[----:B------:R-:W-:Y:S01]  /*3850*/  VIADD R10, R7, 0xa00 ;  /* 0x00000a00070a7836 */ /* 0x000fe20000000000 */
[----:B------:R-:W-:Y:S02]  /*3860*/  ISETP.GE.AND P2, PT, R14, R6, PT ;  /* 0x000000060e00720c */ /* 0x000fe40003f46270 */
[----:B------:R-:W-:Y:S01]  /*3870*/  @P1 SEL R4, R5, R4, P0 ;  /* 0x0000000405041207 */ /* 0x000fe20000000000 */
[----:B------:R-:W-:Y:S01]  /*3880*/  VIADD R5, R7, 0x500 ;  /* 0x0000050007057836 */ /* 0x000fe20000000000 */
[----:B------:R-:W-:-:S03]  /*3890*/  ISETP.GT.AND P1, PT, R10, UR4, PT ;  /* 0x000000040a007c0c */ /* 0x000fc6000bf24270 */
[----:B------:R-:W-:-:S06]  /*38a0*/  IMAD.MOV.U32 R7, RZ, RZ, R5 ;  /* 0x000000ffff077224 */ /* 0x000fcc00078e0005 */
        /* <DEDUP_REMOVED lines=10> */
.L_x_882:
        /* <DEDUP_REMOVED lines=14> */
[----:B------:R-:W-:Y:S01]  /*3a30*/  IMAD.IADD R11, R0, 0x1, R5 ;  /* 0x00000001000b7824 */ /* 0x000fe200078e0205 */
[----:B------:R-:W-:-:S04]  /*3a40*/  LEA.HI R4, R13, 0x1, RZ, 0x18 ;  /* 0x000000010d047811 */ /* 0x000fc800078fc0ff */
[----:B------:R-:W-:Y:S01]  /*3a50*/  LOP3.LUT R10, R4, 0x3, RZ, 0xc0, !PT ;  /* 0x00000003040a7812 */ /* 0x000fe200078ec0ff */
[----:B------:R-:W-:-:S04]  /*3a60*/  IMAD.MOV.U32 R4, RZ, RZ, R0 ;  /* 0x000000ffff047224 */ /* 0x000fc800078e0000 */
[----:B------:R-:W-:Y:S02]  /*3a70*/  IMAD.MOV R10, RZ, RZ, -R10 ;  /* 0x000000ffff0a7224 */ /* 0x000fe400078e0a0a */
[C---:B0-----:R-:W-:Y:S01]  /*3a80*/  IMAD.WIDE.U32 R2, R11.reuse, 0x4, R2 ;  /* 0x000000040b027825 */ /* 0x041fe200078e0002 */
[----:B------:R-:W-:-:S05]  /*3a90*/  IADD3 R11, P0, PT, R11, UR6, RZ ;  /* 0x000000060b0b7c10 */ /* 0x000fca000ff1e0ff */
[----:B------:R-:W-:-:S08]  /*3aa0*/  IMAD.X R12, RZ, RZ, UR7, P0 ;  /* 0x00000007ff0c7e24 */ /* 0x000fd000080e06ff */
.L_x_890:
[----:B------:R0:W2:Y:S01]  /*3ab0*/  LDG.E R17, desc[UR8][R2.64] ;  /* 0x0000000802117981 */ /* 0x0000a2000c1e1900 */
[----:B------:R-:W-:Y:S01]  /*3ac0*/  VIADD R10, R10, 0x1 ;  /* 0x000000010a0a7836 */ /* 0x000fe20000000000 */
[----:B------:R-:W-:Y:S01]  /*3ad0*/  BSSY.RECONVERGENT B3, `(.L_x_888) ;  /* 0x0000016000037945 */ /* 0x000fe20003800200 */
[----:B------:R-:W-:Y:S02]  /*3ae0*/  IMAD.MOV.U32 R14, RZ, RZ, R8 ;  /* 0x000000ffff0e7224 */ /* 0x000fe400078e0008 */
[----:B------:R-:W-:Y:S01]  /*3af0*/  IMAD.MOV.U32 R15, RZ, RZ, R9 ;  /* 0x000000ffff0f7224 */ /* 0x000fe200078e0009 */
[----:B------:R-:W-:Y:S01]  /*3b00*/  ISETP.NE.AND P2, PT, R10, RZ, PT ;  /* 0x000000ff0a00720c */ /* 0x000fe20003f45270 */
[----:B------:R-:W-:Y:S02]  /*3b10*/  IMAD.MOV.U32 R16, RZ, RZ, R6 ;  /* 0x000000ffff107224 */ /* 0x000fe400078e0006 */
        /* <DEDUP_REMOVED lines=17> */
.L_x_889:
[----:B------:R-:W-:Y:S05]  /*3c30*/  BSYNC.RECONVERGENT B3 ;  /* 0x0000000000037941 */ /* 0x000fea0003800200 */
.L_x_888:
[----:B------:R-:W-:Y:S01]  /*3c40*/  IADD3 R11, P0, PT, R11, 0x100, RZ ;  /* 0x000001000b0b7810 */ /* 0x000fe20007f1e0ff */
[----:B------:R-:W-:Y:S02]  /*3c50*/  VIADD R4, R4, 0x100 ;  /* 0x0000010004047836 */ /* 0x000fe40000000000 */
[----:B------:R-:W-:Y:S02]  /*3c60*/  IMAD.X R3, RZ, RZ, R3, P3 ;  /* 0x000000ffff037224 */ /* 0x000fe400018e0603 */
[----:B------:R-:W-:Y:S01]  /*3c70*/  IMAD.X R12, RZ, RZ, R12, P0 ;  /* 0x000000ffff0c7224 */ /* 0x000fe200000e060c */
[----:B------:R-:W-:Y:S07]  /*3c80*/  @P2 BRA `(.L_x_890) ;  /* 0xfffffffc00882947 */ /* 0x000fee000383ffff */
.L_x_887:
[----:B------:R-:W-:Y:S05]  /*3c90*/  BSYNC.RECONVERGENT B2 ;  /* 0x0000000000027941 */ /* 0x000fea0003800200 */
.L_x_886:
[----:B------:R-:W-:-:S13]  /*3ca0*/  ISETP.GE.U32.AND P0, PT, R13, 0x300, PT ;  /* 0x000003000d00780c */ /* 0x000fda0003f06070 */
[----:B------:R-:W-:Y:S05]  /*3cb0*/  @!P0 BRA `(.L_x_885) ;  /* 0x0000000400bc8947 */ /* 0x000fea0003800000 */
[----:B------:R-:W0:Y:S01]  /*3cc0*/  LDCU.128 UR12, c[0x0][0x380] ;  /* 0x00007000ff0c77ac */ /* 0x000e220008000c00 */
[----:B------:R-:W1:Y:S01]  /*3cd0*/  LDC.64 R14, c[0x0][0x380] ;  /* 0x0000e000ff0e7b82 */ /* 0x000e620000000a00 */
[C---:B------:R-:W-:Y:S01]  /*3ce0*/  IADD3 R12, P1, PT, R4.reuse, R5, RZ ;  /* 0x00000005040c7210 */ /* 0x040fe20007f3e0ff */
[C---:B------:R-:W-:Y:S02]  /*3cf0*/  IMAD.IADD R10, R4.reuse, 0x1, R5 ;  /* 0x00000001040a7824 */ /* 0x040fe400078e0205 */
[----:B------:R-:W-:Y:S02]  /*3d00*/  VIADD R13, R4, 0x200 ;  /* 0x00000200040d7836 */ /* 0x000fe40000000000 */
[----:B------:R-:W-:Y:S02]  /*3d10*/  IMAD.X R5, RZ, RZ, RZ, P1 ;  /* 0x000000ffff057224 */ /* 0x000fe400008e06ff */
[----:B------:R-:W2:Y:S01]  /*3d20*/  LDC.64 R2, c[0x0][0x388] ;  /* 0x0000e200ff027b82 */ /* 0x000ea20000000a00 */
[----:B0-----:R-:W-:-:S02]  /*3d30*/  LEA R17, P2, R12, UR12, 0x2 ;  /* 0x0000000c0c117c11 */ /* 0x001fc4000f8410ff */
[----:B------:R-:W-:Y:S02]  /*3d40*/  IADD3 R11, P0, PT, R10, UR14, RZ ;  /* 0x0000000e0a0b7c10 */ /* 0x000fe4000ff1e0ff */
[----:B------:R-:W-:Y:S02]  /*3d50*/  IADD3 R17, P1, PT, R17, 0xc00, RZ ;  /* 0x00000c0011117810 */ /* 0x000fe40007f3e0ff */
[----:B------:R-:W-:Y:S01]  /*3d60*/  LEA.HI.X R5, R12, UR13, R5, 0x2, P2 ;  /* 0x0000000d0c057c11 */ /* 0x000fe200090f1405 */
[----:B-1----:R-:W-:-:S04]  /*3d70*/  IMAD.WIDE.U32 R14, R10, 0x4, R14 ;  /* 0x000000040a0e7825 */ /* 0x002fc800078e000e */
[----:B------:R-:W-:Y:S02]  /*3d80*/  IMAD.X R12, RZ, RZ, UR15, P0 ;  /* 0x0000000fff0c7e24 */ /* 0x000fe400080e06ff */
[----:B------:R-:W-:-:S07]  /*3d90*/  IMAD.X R5, RZ, RZ, R5, P1 ;  /* 0x000000ffff057224 */ /* 0x000fce00008e0605 */
.L_x_899:
[----:B------:R-:W3:Y:S01]  /*3da0*/  LDG.E R23, desc[UR8][R14.64] ;  /* 0x000000080e177981 */ /* 0x000ee2000c1e1900 */
[----:B------:R-:W-:-:S05]  /*3db0*/  IMAD.MOV.U32 R4, RZ, RZ, R17 ;  /* 0x000000ffff047224 */ /* 0x000fca00078e0011 */
[----:B------:R0:W5:Y:S04]  /*3dc0*/  LDG.E R25, desc[UR8][R4.64+-0x800] ;  /* 0xfff8000804197981 */ /* 0x000168000c1e1900 */
[----:B------:R0:W5:Y:S04]  /*3dd0*/  LDG.E R16, desc[UR8][R4.64+-0x400] ;  /* 0xfffc000804107981 */ /* 0x000168000c1e1900 */
[----:B------:R0:W5:Y:S01]  /*3de0*/  LDG.E R17, desc[UR8][R4.64] ;  /* 0x0000000804117981 */ /* 0x000162000c1e1900 */
[----:B------:R-:W-:Y:S01]  /*3df0*/  BSSY.RECONVERGENT B2, `(.L_x_891) ;  /* 0x0000012000027945 */ /* 0x000fe20003800200 */
[----:B------:R-:W-:-:S02]  /*3e00*/  IMAD.MOV.U32 R20, RZ, RZ, R11 ;  /* 0x000000ffff147224 */ /* 0x000fc400078e000b */
[----:B------:R-:W-:Y:S02]  /*3e10*/  IMAD.MOV.U32 R21, RZ, RZ, R12 ;  /* 0x000000ffff157224 */ /* 0x000fe400078e000c */
[----:B------:R-:W-:Y:S01]  /*3e20*/  VIADD R19, R10, 0x100 ;  /* 0x000001000a137836 */ /* 0x000fe20000000000 */
[----:B---3--:R-:W-:Y:S01]  /*3e30*/  ISETP.GE.AND P0, PT, R6, R23, PT ;  /* 0x000000170600720c */ /* 0x008fe20003f06270 */
        /* <DEDUP_REMOVED lines=13> */
.L_x_892:
[----:B------:R-:W-:Y:S05]  /*3f10*/  BSYNC.RECONVERGENT B2 ;  /* 0x0000000000027941 */ /* 0x000fea0003800200 */
.L_x_891:
[----:B-----5:R-:W-:Y:S01]  /*3f20*/  ISETP.GE.AND P0, PT, R18, R25, PT ;  /* 0x000000191200720c */ /* 0x020fe20003f06270 */
[----:B------:R-:W-:Y:S01]  /*3f30*/  BSSY.RECONVERGENT B2, `(.L_x_893) ;  /* 0x0000013000027945 */ /* 0x000fe20003800200 */
[----:B--2---:R-:W-:Y:S01]  /*3f40*/  IADD3 R23, P1, PT, R19, R2, RZ ;  /* 0x0000000213177210 */ /* 0x004fe20007f3e0ff */
[----:B------:R-:W-:Y:S02]  /*3f50*/  VIADD R19, R10, 0x200 ;  /* 0x000002000a137836 */ /* 0x000fe40000000000 */
[----:B------:R-:W-:Y:S02]  /*3f60*/  IMAD.MOV.U32 R9, RZ, RZ, R25 ;  /* 0x000000ffff097224 */ /* 0x000fe400078e0019 */
[----:B------:R-:W-:Y:S02]  /*3f70*/  IMAD.X R22, RZ, RZ, R3, P1 ;  /* 0x000000ffff167224 */ /* 0x000fe400008e0603 */
[----:B------:R-:W-:Y:S02]  /*3f80*/  IMAD.MOV.U32 R8, RZ, RZ, R23 ;  /* 0x000000ffff087224 */ /* 0x000fe400078e0017 */
[----:B------:R-:W-:-:S02]  /*3f90*/  IMAD.MOV.U32 R6, RZ, RZ, R22 ;  /* 0x000000ffff067224 */ /* 0x000fc400078e0016 */
        /* <DEDUP_REMOVED lines=12> */
.L_x_894:
[----:B------:R-:W-:Y:S05]  /*4060*/  BSYNC.RECONVERGENT B2 ;  /* 0x0000000000027941 */ /* 0x000fea0003800200 */
.L_x_893:
[----:B------:R-:W-:Y:S01]  /*4070*/  ISETP.GE.AND P0, PT, R9, R16, PT ;  /* 0x000000100900720c */ /* 0x000fe20003f06270 */
[----:B------:R-:W-:Y:S01]  /*4080*/  VIADD R21, R10, 0x300 ;  /* 0x000003000a157836 */ /* 0x000fe20000000000 */
[-C--:B------:R-:W-:Y:S01]  /*4090*/  IADD3 R23, P1, PT, R19, R2.reuse, RZ ;  /* 0x0000000213177210 */ /* 0x080fe20007f3e0ff */
[----:B------:R-:W-:Y:S01]  /*40a0*/  BSSY.RECONVERGENT B2, `(.L_x_895) ;  /* 0x0000012000027945 */ /* 0x000fe20003800200 */
[----:B------:R-:W-:Y:S02]  /*40b0*/  IMAD.MOV.U32 R18, RZ, RZ, R16 ;  /* 0x000000ffff127224 */ /* 0x000fe400078e0010 */
[----:B------:R-:W-:Y:S01]  /*40c0*/  IADD3 R22, P2, PT, R21, R2, RZ ;  /* 0x0000000215167210 */ /* 0x000fe20007f5e0ff */
[----:B------:R-:W-:Y:S02]  /*40d0*/  IMAD.X R21, RZ, RZ, R3, P1 ;  /* 0x000000ffff157224 */ /* 0x000fe400008e0603 */
[----:B------:R-:W-:Y:S02]  /*40e0*/  IMAD.MOV.U32 R19, RZ, RZ, R23 ;  /* 0x000000ffff137224 */ /* 0x000fe400078e0017 */
[----:B------:R-:W-:-:S02]  /*40f0*/  IMAD.MOV.U32 R20, RZ, RZ, R21 ;  /* 0x000000ffff147224 */ /* 0x000fc400078e0015 */
        /* <DEDUP_REMOVED lines=12> */
.L_x_896:
[----:B------:R-:W-:Y:S05]  /*41c0*/  BSYNC.RECONVERGENT B2 ;  /* 0x0000000000027941 */ /* 0x000fea0003800200 */
.L_x_895:
[----:B------:R-:W-:Y:S01]  /*41d0*/  ISETP.GE.AND P0, PT, R18, R17, PT ;  /* 0x000000111200720c */ /* 0x000fe20003f06270 */
[----:B------:R-:W-:Y:S01]  /*41e0*/  IMAD.X R21, RZ, RZ, R3, P2 ;  /* 0x000000ffff157224 */ /* 0x000fe200010e0603 */
[----:B------:R-:W-:Y:S01]  /*41f0*/  BSSY.RECONVERGENT B2, `(.L_x_897) ;  /* 0x0000010000027945 */ /* 0x000fe20003800200 */
        /* <DEDUP_REMOVED lines=15> */
.L_x_898:
[----:B------:R-:W-:Y:S05]  /*42f0*/  BSYNC.RECONVERGENT B2 ;  /* 0x0000000000027941 */ /* 0x000fea0003800200 */
.L_x_897:
[C---:B------:R-:W-:Y:S01]  /*4300*/  VIADD R16, R13.reuse, 0x200 ;  /* 0x000002000d107836 */ /* 0x040fe20000000000 */
[----:B------:R-:W-:Y:S01]  /*4310*/  IADD3 R17, P2, PT, R4, 0x1000, RZ ;  /* 0x0000100004117810 */ /* 0x000fe20007f5e0ff */
[----:B------:R-:W-:Y:S01]  /*4320*/  VIADD R13, R13, 0x400 ;  /* 0x000004000d0d7836 */ /* 0x000fe20000000000 */
[----:B------:R-:W-:Y:S01]  /*4330*/  IADD3 R11, P1, PT, R11, 0x400, RZ ;  /* 0x000004000b0b7810 */ /* 0x000fe20007f3e0ff */
[----:B------:R-:W-:Y:S01]  /*4340*/  VIADD R10, R10, 0x400 ;  /* 0x000004000a0a7836 */ /* 0x000fe20000000000 */
[----:B------:R-:W-:Y:S01]  /*4350*/  ISETP.GE.AND P0, PT, R16, R7, PT ;  /* 0x000000071000720c */ /* 0x000fe20003f06270 */
[----:B------:R-:W-:Y:S01]  /*4360*/  IMAD.X R5, RZ, RZ, R5, P2 ;  /* 0x000000ffff057224 */ /* 0x000fe200010e0605 */
[----:B------:R-:W-:Y:S01]  /*4370*/  IADD3 R14, P2, PT, R14, 0x1000, RZ ;  /* 0x000010000e0e7810 */ /* 0x000fe20007f5e0ff */
[----:B------:R-:W-:-:S04]  /*4380*/  IMAD.X R12, RZ, RZ, R12, P1 ;  /* 0x000000ffff0c7224 */ /* 0x000fc800008e060c */
[----:B------:R-:W-:-:S06]  /*4390*/  IMAD.X R15, RZ, RZ, R15, P2 ;  /* 0x000000ffff0f7224 */ /* 0x000fcc00010e060f */
[----:B------:R-:W-:Y:S05]  /*43a0*/  @!P0 BRA `(.L_x_899) ;  /* 0xfffffff8007c8947 */ /* 0x000fea000383ffff */
.L_x_885:
[----:B------:R-:W-:Y:S05]  /*43b0*/  BSYNC.RECONVERGENT B1 ;  /* 0x0000000000017941 */ /* 0x000fea0003800200 */
.L_x_884:
        /* <DEDUP_REMOVED lines=31> */
.L_x_901:
[----:B------:R-:W-:Y:S05]  /*45b0*/  BSYNC.RECONVERGENT B1 ;  /* 0x0000000000017941 */ /* 0x000fea0003800200 */
.L_x_900:
        /* <DEDUP_REMOVED lines=24> */
.L_x_903:
[----:B------:R-:W-:Y:S05]  /*4740*/  BSYNC.RECONVERGENT B1 ;  /* 0x0000000000017941 */ /* 0x000fea0003800200 */
.L_x_902:
[----:B------:R4:W3:Y:S01]  /*4750*/  SHFL.DOWN PT, R8, R3, 0x4, 0x1f ;  /* 0x08801f0003087f89 */ /* 0x0008e200000e0000 */
[----:B------:R-:W-:Y:S01]  /*4760*/  BSSY.RECONVERGENT B1, `(.L_x_904) ;  /* 0x0000017000017945 */ /* 0x000fe20003800200 */
[----:B0-----:R-:W-:Y:S02]  /*4770*/  IMAD.MOV.U32 R2, RZ, RZ, R3 ;  /* 0x000000ffff027224 */ /* 0x001fe400078e0003 */
[----:B-1----:R4:W0:Y:S01]  /*4780*/  SHFL.DOWN PT, R9, R4, 0x4, 0x1f ;  /* 0x08801f0004097f89 */ /* 0x00282200000e0000 */
[----:B--2---:R-:W-:Y:S02]  /*4790*/  IMAD.MOV.U32 R6, RZ, RZ, R4 ;  /* 0x000000ffff067224 */ /* 0x004fe400078e0004 */
[----:B------:R-:W-:Y:S01]  /*47a0*/  IMAD.MOV.U32 R7, RZ, RZ, R5 ;  /* 0x000000ffff077224 */ /* 0x000fe200078e0005 */
[----:B------:R4:W1:Y:S01]  /*47b0*/  SHFL.DOWN PT, R10, R5, 0x4, 0x1f ;  /* 0x08801f00050a7f89 */ /* 0x00086200000e0000 */
[----:B------:R-:W-:Y:S05]  /*47c0*/  @P5 BRA `(.L_x_905) ;  /* 0x0000000000405947 */ /* 0x000fea0003800000 */
[----:B---3--:R-:W-:Y:S01]  /*47d0*/  ISETP.GE.AND P0, PT, R3, R8, PT ;  /* 0x000000080300720c */ /* 0x008fe20003f06270 */
        /* <DEDUP_REMOVED lines=15> */
.L_x_905:
[----:B------:R-:W-:Y:S05]  /*48d0*/  BSYNC.RECONVERGENT B1 ;  /* 0x0000000000017941 */ /* 0x000fea0003800200 */
.L_x_904:
        /* <DEDUP_REMOVED lines=24> */
.L_x_907:
[----:B------:R-:W-:Y:S05]  /*4a60*/  BSYNC.RECONVERGENT B1 ;  /* 0x0000000000017941 */ /* 0x000fea0003800200 */
.L_x_906:
[----:B0-----:R0:W0:Y:S01]  /*4a70*/  SHFL.DOWN PT, R2, R3, 0x10, 0x1f ;  /* 0x0a001f0003027f89 */ /* 0x00102200000e0000 */
[----:B------:R-:W-:Y:S01]  /*4a80*/  BSSY.RECONVERGENT B1, `(.L_x_908) ;  /* 0x0000017000017945 */ /* 0x000fe20003800200 */
[----:B----4-:R-:W-:Y:S02]  /*4a90*/  IMAD.MOV.U32 R8, RZ, RZ, R3 ;  /* 0x000000ffff087224 */ /* 0x010fe400078e0003 */
[----:B--2---:R2:W4:Y:S01]  /*4aa0*/  SHFL.DOWN PT, R9, R4, 0x10, 0x1f ;  /* 0x0a001f0004097f89 */ /* 0x00452200000e0000 */
[----:B------:R-:W-:Y:S02]  /*4ab0*/  IMAD.MOV.U32 R7, RZ, RZ, R4 ;  /* 0x000000ffff077224 */ /* 0x000fe400078e0004 */
[----:B------:R-:W-:Y:S01]  /*4ac0*/  IMAD.MOV.U32 R6, RZ, RZ, R5 ;  /* 0x000000ffff067224 */ /* 0x000fe200078e0005 */
[----:B-1----:R2:W1:Y:S01]  /*4ad0*/  SHFL.DOWN PT, R10, R5, 0x10, 0x1f ;  /* 0x0a001f00050a7f89 */ /* 0x00246200000e0000 */
[----:B------:R-:W-:Y:S05]  /*4ae0*/  @P3 BRA `(.L_x_909) ;  /* 0x0000000000403947 */ /* 0x000fea0003800000 */
[----:B0-----:R-:W-:Y:S01]  /*4af0*/  ISETP.GE.AND P0, PT, R3, R2, PT ;  /* 0x000000020300720c */ /* 0x001fe20003f06270 */
[----:B------:R-:W-:Y:S02]  /*4b00*/  IMAD.MOV.U32 R8, RZ, RZ, R2 ;  /* 0x000000ffff087224 */ /* 0x000fe400078e0002 */
[----:B----4-:R-:W-:Y:S02]  /*4b10*/  IMAD.MOV.U32 R7, RZ, RZ, R9 ;  /* 0x000000ffff077224 */ /* 0x010fe400078e0009 */
        /* <DEDUP_REMOVED lines=13> */
.L_x_909:
[----:B------:R-:W-:Y:S05]  /*4bf0*/  BSYNC.RECONVERGENT B1 ;  /* 0x0000000000017941 */ /* 0x000fea0003800200 */
.L_x_908:
        /* <DEDUP_REMOVED lines=12> */
.L_x_911:
[----:B------:R-:W-:Y:S05]  /*4cc0*/  BSYNC.RECONVERGENT B1 ;  /* 0x0000000000017941 */ /* 0x000fea0003800200 */
.L_x_910:
[----:B------:R-:W-:Y:S01]  /*4cd0*/  BAR.SYNC.DEFER_BLOCKING 0x0 ;  /* 0x0000000000007b1d */ /* 0x000fe20000010000 */
[----:B------:R-:W-:-:S13]  /*4ce0*/  ISETP.NE.AND P1, PT, R0, RZ, PT ;  /* 0x000000ff0000720c */ /* 0x000fda0003f25270 */
[----:B------:R-:W-:Y:S05]  /*4cf0*/  @P1 BRA `(.L_x_845) ;  /* 0x0000000800341947 */ /* 0x000fea0003800000 */
[----:B0-----:R-:W0:Y:S01]  /*4d00*/  S2R R3, SR_CgaCtaId ;  /* 0x0000000000037919 */ /* 0x001e220000008800 */
[----:B------:R-:W-:Y:S01]  /*4d10*/  MOV R0, 0x400 ;  /* 0x0000040000007802 */ /* 0x000fe20000000f00 */
[----:B------:R-:W-:Y:S03]  /*4d20*/  BSSY.RECONVERGENT B1, `(.L_x_912) ;  /* 0x0000016000017945 */ /* 0x000fe60003800200 */
[----:B0-----:R-:W-:-:S05]  /*4d30*/  LEA R24, R3, R0, 0x18 ;  /* 0x0000000003187211 */ /* 0x001fca00078ec0ff */
[----:B------:R-:W0:Y:S04]  /*4d40*/  LDS R3, [R24+0x18] ;  /* 0x0000180018037984 */ /* 0x000e280000000800 */
[----:B--2---:R-:W2:Y:S04]  /*4d50*/  LDS.64 R4, [R24+0x20] ;  /* 0x0000200018047984 */ /* 0x004ea80000000a00 */
[----:B------:R0:W1:Y:S04]  /*4d60*/  LDS R18, [R24+0x28] ;  /* 0x0000280018127984 */ /* 0x0000680000000800 */
[----:B------:R0:W1:Y:S02]  /*4d70*/  LDS R16, [R24+0x38] ;  /* 0x0000380018107984 */ /* 0x0000640000000800 */
[----:B0-----:R-:W-:Y:S01]  /*4d80*/  ISETP.GE.AND P0, PT, R8, R3, PT ;  /* 0x000000030800720c */ /* 0x001fe20003f06270 */
[----:B------:R-:W-:-:S02]  /*4d90*/  IMAD.MOV.U32 R19, RZ, RZ, R3 ;  /* 0x000000ffff137224 */ /* 0x000fc400078e0003 */
[----:B--2---:R-:W-:Y:S02]  /*4da0*/  IMAD.MOV.U32 R21, RZ, RZ, R4 ;  /* 0x000000ffff157224 */ /* 0x004fe400078e0004 */
[----:B------:R-:W-:-:S08]  /*4db0*/  IMAD.MOV.U32 R20, RZ, RZ, R5 ;  /* 0x000000ffff147224 */ /* 0x000fd000078e0005 */
[----:B-1----:R-:W-:Y:S05]  /*4dc0*/  @!P0 BRA `(.L_x_913) ;  /* 0x00000000002c8947 */ /* 0x002fea0003800000 */
        /* <DEDUP_REMOVED lines=11> */
.L_x_913:
[----:B------:R-:W-:Y:S05]  /*4e80*/  BSYNC.RECONVERGENT B1 ;  /* 0x0000000000017941 */ /* 0x000fea0003800200 */
.L_x_912:
        /* <DEDUP_REMOVED lines=8> */
[----:B------:R0:W1:Y:S04]  /*4f10*/  LDS.64 R6, [R24+0x40] ;  /* 0x0000400018067984 */ /* 0x0000680000000a00 */
[----:B----4-:R4:W1:Y:S04]  /*4f20*/  LDS.64 R8, [R24+0x50] ;  /* 0x0000500018087984 */ /* 0x0108680000000a00 */
[----:B---3--:R4:W3:Y:S04]  /*4f30*/  LDS.64 R10, [R24+0x60] ;  /* 0x00006000180a7984 */ /* 0x0088e80000000a00 */
        /* <DEDUP_REMOVED lines=16> */
.L_x_915:
[----:B------:R-:W-:Y:S05]  /*5040*/  BSYNC.RECONVERGENT B1 ;  /* 0x0000000000017941 */ /* 0x000fea0003800200 */
.L_x_914:
        /* <DEDUP_REMOVED lines=17> */
.L_x_917:
[----:B------:R-:W-:Y:S05]  /*5160*/  BSYNC.RECONVERGENT B1 ;  /* 0x0000000000017941 */ /* 0x000fea0003800200 */
.L_x_916:
        /* <DEDUP_REMOVED lines=17> */
.L_x_919:
[----:B------:R-:W-:Y:S05]  /*5280*/  BSYNC.RECONVERGENT B1 ;  /* 0x0000000000017941 */ /* 0x000fea0003800200 */
.L_x_918:
[----:B------:R-:W-:Y:S01]  /*5290*/  ISETP.GE.AND P0, PT, R6, R15, PT ;  /* 0x0000000f0600720c */ /* 0x000fe20003f06270 */
[----:B------:R-:W-:Y:S01]  /*52a0*/  BSSY.RECONVERGENT B1, `(.L_x_920) ;  /* 0x0000010000017945 */ /* 0x000fe20003800200 */
[----:B------:R-:W-:Y:S02]  /*52b0*/  IMAD.MOV.U32 R5, RZ, RZ, R15 ;  /* 0x000000ffff057224 */ /* 0x000fe400078e000f */
[----:B---3--:R-:W-:Y:S02]  /*52c0*/  IMAD.MOV.U32 R7, RZ, RZ, R10 ;  /* 0x000000ffff077224 */ /* 0x008fe400078e000a */
        /* <DEDUP_REMOVED lines=13> */
.L_x_921:
[----:B------:R-:W-:Y:S05]  /*53a0*/  BSYNC.RECONVERGENT B1 ;  /* 0x0000000000017941 */ /* 0x000fea0003800200 */
.L_x_920:
        /* <DEDUP_REMOVED lines=17> */
.L_x_923:
[----:B------:R-:W-:Y:S05]  /*54c0*/  BSYNC.RECONVERGENT B1 ;  /* 0x0000000000017941 */ /* 0x000fea0003800200 */
.L_x_922:
        /* <DEDUP_REMOVED lines=16> */
.L_x_845:
[----:B------:R-:W-:Y:S05]  /*55d0*/  BSYNC.RECONVERGENT B0 ;  /* 0x0000000000007941 */ /* 0x000fea0003800200 */
.L_x_812:
[----:B------:R-:W-:Y:S05]  /*55e0*/  @P1 EXIT ;  /* 0x000000000000194d */ /* 0x000fea0003800000 */
[----:B0-234-:R-:W0:Y:S01]  /*55f0*/  LDC.64 R2, c[0x0][0x390] ;  /* 0x0000e400ff027b82 */ /* 0x01de220000000a00 */
[----:B------:R-:W-:-:S04]  /*5600*/  LOP3.LUT R7, R7, R6, RZ, 0x3c, !PT ;  /* 0x0000000607077212 */ /* 0x000fc800078e3cff */
[----:B------:R-:W-:-:S04]  /*5610*/  LOP3.LUT R6, R7, R6, RZ, 0x3c, !PT ;  /* 0x0000000607067212 */ /* 0x000fc800078e3cff */
[----:B------:R-:W-:-:S05]  /*5620*/  LOP3.LUT R7, R7, R6, RZ, 0x3c, !PT ;  /* 0x0000000607077212 */ /* 0x000fca00078e3cff */
[----:B0-----:R-:W-:Y:S04]  /*5630*/  STG.E.64 desc[UR8][R2.64+0x8], R6 ;  /* 0x0000080602007986 */ /* 0x001fe8000c101b08 */
[----:B------:R-:W-:Y:S01]  /*5640*/  STG.E desc[UR8][R2.64], R8 ;  /* 0x0000000802007986 */ /* 0x000fe2000c101908 */
[----:B------:R-:W-:Y:S05]  /*5650*/  EXIT ;  /* 0x000000000000794d */ /* 0x000fea0003800000 */
.L_x_924:
        /* <DEDUP_REMOVED lines=10> */
.L_x_978:


//--------------------- .text._Z10degreeCalcPiS_S_ii --------------------------
	.section	.text._Z10degreeCalcPiS_S_ii,"ax",@progbits
	.align	128
        .global         _Z10degreeCalcPiS_S_ii
        .type           _Z10degreeCalcPiS_S_ii,@function
        .size           _Z10degreeCalcPiS_S_ii,(.L_x_979 - _Z10degreeCalcPiS_S_ii)
        .other          _Z10degreeCalcPiS_S_ii,@"STO_CUDA_ENTRY STV_DEFAULT"
_Z10degreeCalcPiS_S_ii:
.text._Z10degreeCalcPiS_S_ii:
[----:B------:R-:W-:Y:S01]  /*0000*/  LDC R1, c[0x0][0x37c] ;  /* 0x0000df00ff017b82 */ /* 0x000fe20000000800 */
[----:B------:R-:W0:Y:S01]  /*0010*/  S2R R9, SR_CTAID.X ;  /* 0x0000000000097919 */ /* 0x000e220000002500 */
[----:B------:R-:W0:Y:S01]  /*0020*/  LDCU UR4, c[0x0][0x360] ;  /* 0x00006c00ff0477ac */ /* 0x000e220008000800 */
[----:B------:R-:W0:Y:S01]  /*0030*/  S2R R0, SR_TID.X ;  /* 0x0000000000007919 */ /* 0x000e220000002100 */
[----:B------:R-:W1:Y:S01]  /*0040*/  LDCU UR5, c[0x0][0x398] ;  /* 0x00007300ff0577ac */ /* 0x000e620008000800 */
[----:B0-----:R-:W-:-:S05]  /*0050*/  IMAD R9, R9, UR4, R0 ;  /* 0x0000000409097c24 */ /* 0x001fca000f8e0200 */
[----:B-1----:R-:W-:-:S13]  /*0060*/  ISETP.GE.AND P0, PT, R9, UR5, PT ;  /* 0x0000000509007c0c */ /* 0x002fda000bf06270 */
[----:B------:R-:W-:Y:S05]  /*0070*/  @P0 EXIT ;  /* 0x000000000000094d */ /* 0x000fea0003800000 */
[----:B------:R-:W0:Y:S01]  /*0080*/  LDC.64 R6, c[0x0][0x380] ;  /* 0x0000e000ff067b82 */ /* 0x000e220000000a00 */
[----:B------:R-:W1:Y:S01]  /*0090*/  LDCU UR8, c[0x0][0x39c] ;  /* 0x00007380ff0877ac */ /* 0x000e620008000800 */
[----:B------:R-:W-:Y:S01]  /*00a0*/  UIADD3 UR4, UPT, UPT, UR5, -0x1, URZ ;  /* 0xffffffff05047890 */ /* 0x000fe2000fffe0ff */
[----:B------:R-:W2:Y:S05]  /*00b0*/  LDCU.64 UR6, c[0x0][0x358] ;  /* 0x00006b00ff0677ac */ /* 0x000eaa0008000a00 */
[----:B------:R-:W3:Y:S01]  /*00c0*/  LDC.64 R2, c[0x0][0x390] ;  /* 0x0000e400ff027b82 */ /* 0x000ee20000000a00 */
[C---:B------:R-:W-:Y:S02]  /*00d0*/  ISETP.NE.AND P0, PT, R9.reuse, UR4, PT ;  /* 0x0000000409007c0c */ /* 0x040fe4000bf05270 */
[----:B-1----:R-:W-:Y:S01]  /*00e0*/  MOV R5, UR8 ;  /* 0x0000000800057c02 */ /* 0x002fe20008000f00 */
[----:B0-----:R-:W-:-:S10]  /*00f0*/  IMAD.WIDE R6, R9, 0x4, R6 ;  /* 0x0000000409067825 */ /* 0x001fd400078e0206 */
[----:B--2---:R-:W2:Y:S04]  /*0100*/  @P0 LDG.E R5, desc[UR6][R6.64+0x4] ;  /* 0x0000040606050981 */ /* 0x004ea8000c1e1900 */
[----:B------:R-:W2:Y:S01]  /*0110*/  LDG.E R0, desc[UR6][R6.64] ;  /* 0x0000000606007981 */ /* 0x000ea2000c1e1900 */
[----:B---3--:R-:W-:Y:S01]  /*0120*/  IMAD.WIDE R8, R9, 0x4, R2 ;  /* 0x0000000409087825 */ /* 0x008fe200078e0202 */
[----:B--2---:R-:W-:Y:S02]  /*0130*/  ISETP.GT.AND P0, PT, R5, R0, PT ;  /* 0x000000000500720c */ /* 0x004fe40003f04270 */
[----:B------:R-:W-:-:S05]  /*0140*/  IADD3 R4, PT, PT, -R0, R5, RZ ;  /* 0x0000000500047210 */ /* 0x000fca0007ffe1ff */
[----:B------:R0:W-:Y:S06]  /*0150*/  REDG.E.ADD.STRONG.GPU desc[UR6][R8.64], R4 ;  /* 0x000000040800798e */ /* 0x0001ec000c12e106 */
[----:B------:R-:W-:Y:S05]  /*0160*/  @!P0 EXIT ;  /* 0x000000000000894d */ /* 0x000fea0003800000 */
[----:B------:R-:W-:Y:S01]  /*0170*/  IADD3 R5, PT, PT, R0, -R5, RZ ;  /* 0x8000000500057210 */ /* 0x000fe20007ffe0ff */
[----:B------:R-:W-:Y:S01]  /*0180*/  BSSY.RECONVERGENT B0, `(.L_x_925) ;  /* 0x0000040000007945 */ /* 0x000fe20003800200 */
[----:B------:R-:W-:Y:S02]  /*0190*/  LOP3.LUT R11, R4, 0xf, RZ, 0xc0, !PT ;  /* 0x0000000f040b7812 */ /* 0x000fe400078ec0ff */
[----:B------:R-:W-:Y:S02]  /*01a0*/  ISETP.GT.U32.AND P1, PT, R5, -0x10, PT ;  /* 0xfffffff00500780c */ /* 0x000fe40003f24070 */
[----:B------:R-:W-:-:S11]  /*01b0*/  ISETP.NE.AND P0, PT, R11, RZ, PT ;  /* 0x000000ff0b00720c */ /* 0x000fd60003f05270 */
[----:B------:R-:W-:Y:S05]  /*01c0*/  @P1 BRA `(.L_x_926) ;  /* 0x0000000000ec1947 */ /* 0x000fea0003800000 */
[----:B------:R-:W1:Y:S01]  /*01d0*/  LDC.64 R6, c[0x0][0x388] ;  /* 0x0000e200ff067b82 */ /* 0x000e620000000a00 */
[----:B------:R-:W-:-:S04]  /*01e0*/  LOP3.LUT R5, R4, 0xfffffff0, RZ, 0xc0, !PT ;  /* 0xfffffff004057812 */ /* 0x000fc800078ec0ff */
[----:B------:R-:W-:Y:S02]  /*01f0*/  IADD3 R5, PT, PT, -R5, RZ, RZ ;  /* 0x000000ff05057210 */ /* 0x000fe40007ffe1ff */
[----:B-1----:R-:W-:-:S04]  /*0200*/  IADD3 R6, P1, PT, R6, 0x20, RZ ;  /* 0x0000002006067810 */ /* 0x002fc80007f3e0ff */
[----:B------:R-:W-:-:S09]  /*0210*/  IADD3.X R7, PT, PT, RZ, R7, RZ, P1, !PT ;  /* 0x00000007ff077210 */ /* 0x000fd20000ffe4ff */
.L_x_927:
[----:B0-----:R-:W-:-:S05]  /*0220*/  IMAD.WIDE R8, R0, 0x4, R6 ;  /* 0x0000000400087825 */ /* 0x001fca00078e0206 */
[----:B----4-:R-:W2:Y:S01]  /*0230*/  LDG.E R13, desc[UR6][R8.64+-0x20] ;  /* 0xffffe006080d7981 */ /* 0x010ea2000c1e1900 */
[----:B------:R-:W-:Y:S02]  /*0240*/  HFMA2 R10, -RZ, RZ, 0, 5.9604644775390625e-08 ;  /* 0x00000001ff0a7431 */ /* 0x000fe400000001ff */
[----:B--2---:R-:W-:-:S05]  /*0250*/  IMAD.WIDE R12, R13, 0x4, R2 ;  /* 0x000000040d0c7825 */ /* 0x004fca00078e0202 */
[----:B------:R0:W-:Y:S04]  /*0260*/  REDG.E.ADD.STRONG.GPU desc[UR6][R12.64+-0x4], R10 ;  /* 0xfffffc0a0c00798e */ /* 0x0001e8000c12e106 */
[----:B------:R-:W2:Y:S02]  /*0270*/  LDG.E R15, desc[UR6][R8.64+-0x1c] ;  /* 0xffffe406080f7981 */ /* 0x000ea4000c1e1900 */
[----:B--2---:R-:W-:-:S05]  /*0280*/  IMAD.WIDE R14, R15, 0x4, R2 ;  /* 0x000000040f0e7825 */ /* 0x004fca00078e0202 */
[----:B------:R1:W-:Y:S04]  /*0290*/  REDG.E.ADD.STRONG.GPU desc[UR6][R14.64+-0x4], R10 ;  /* 0xfffffc0a0e00798e */ /* 0x0003e8000c12e106 */
[----:B------:R-:W2:Y:S02]  /*02a0*/  LDG.E R17, desc[UR6][R8.64+-0x18] ;  /* 0xffffe80608117981 */ /* 0x000ea4000c1e1900 */
[----:B--2---:R-:W-:-:S05]  /*02b0*/  IMAD.WIDE R16, R17, 0x4, R2 ;  /* 0x0000000411107825 */ /* 0x004fca00078e0202 */
[----:B------:R2:W-:Y:S04]  /*02c0*/  REDG.E.ADD.STRONG.GPU desc[UR6][R16.64+-0x4], R10 ;  /* 0xfffffc0a1000798e */ /* 0x0005e8000c12e106 */
[----:B------:R-:W3:Y:S02]  /*02d0*/  LDG.E R19, desc[UR6][R8.64+-0x14] ;  /* 0xffffec0608137981 */ /* 0x000ee4000c1e1900 */
[----:B---3--:R-:W-:-:S05]  /*02e0*/  IMAD.WIDE R18, R19, 0x4, R2 ;  /* 0x0000000413127825 */ /* 0x008fca00078e0202 */
[----:B------:R3:W-:Y:S04]  /*02f0*/  REDG.E.ADD.STRONG.GPU desc[UR6][R18.64+-0x4], R10 ;  /* 0xfffffc0a1200798e */ /* 0x0007e8000c12e106 */
[----:B------:R-:W0:Y:S02]  /*0300*/  LDG.E R21, desc[UR6][R8.64+-0x10] ;  /* 0xfffff00608157981 */ /* 0x000e24000c1e1900 */
[----:B0-----:R-:W-:-:S05]  /*0310*/  IMAD.WIDE R12, R21, 0x4, R2 ;  /* 0x00000004150c7825 */ /* 0x001fca00078e0202 */
[----:B------:R0:W-:Y:S04]  /*0320*/  REDG.E.ADD.STRONG.GPU desc[UR6][R12.64+-0x4], R10 ;  /* 0xfffffc0a0c00798e */ /* 0x0001e8000c12e106 */
[----:B------:R-:W1:Y:S02]  /*0330*/  LDG.E R21, desc[UR6][R8.64+-0xc] ;  /* 0xfffff40608157981 */ /* 0x000e64000c1e1900 */
[----:B-1----:R-:W-:-:S05]  /*0340*/  IMAD.WIDE R14, R21, 0x4, R2 ;  /* 0x00000004150e7825 */ /* 0x002fca00078e0202 */
        /* <DEDUP_REMOVED lines=25> */
[----:B------:R-:W2:Y:S01]  /*04e0*/  LDG.E R21, desc[UR6][R8.64+0x18] ;  /* 0x0000180608157981 */ /* 0x000ea2000c1e1900 */
[----:B------:R-:W-:Y:S01]  /*04f0*/  IADD3 R5, PT, PT, R5, 0x10, RZ ;  /* 0x0000001005057810 */ /* 0x000fe20007ffe0ff */
[----:B--2---:R-:W-:-:S05]  /*0500*/  IMAD.WIDE R16, R21, 0x4, R2 ;  /* 0x0000000415107825 */ /* 0x004fca00078e0202 */
[----:B------:R4:W-:Y:S04]  /*0510*/  REDG.E.ADD.STRONG.GPU desc[UR6][R16.64+-0x4], R10 ;  /* 0xfffffc0a1000798e */ /* 0x0009e8000c12e106 */
[----:B------:R-:W3:Y:S01]  /*0520*/  LDG.E R21, desc[UR6][R8.64+0x1c] ;  /* 0x00001c0608157981 */ /* 0x000ee2000c1e1900 */
[----:B------:R-:W-:Y:S02]  /*0530*/  ISETP.NE.AND P1, PT, R5, RZ, PT ;  /* 0x000000ff0500720c */ /* 0x000fe40003f25270 */
[----:B------:R-:W-:Y:S01]  /*0540*/  IADD3 R0, PT, PT, R0, 0x10, RZ ;  /* 0x0000001000007810 */ /* 0x000fe20007ffe0ff */
[----:B---3--:R-:W-:-:S05]  /*0550*/  IMAD.WIDE R18, R21, 0x4, R2 ;  /* 0x0000000415127825 */ /* 0x008fca00078e0202 */
[----:B------:R4:W-:Y:S05]  /*0560*/  REDG.E.ADD.STRONG.GPU desc[UR6][R18.64+-0x4], R10 ;  /* 0xfffffc0a1200798e */ /* 0x0009ea000c12e106 */
[----:B------:R-:W-:Y:S05]  /*0570*/  @P1 BRA `(.L_x_927) ;  /* 0xfffffffc00281947 */ /* 0x000fea000383ffff */
.L_x_926:
[----:B------:R-:W-:Y:S05]  /*0580*/  BSYNC.RECONVERGENT B0 ;  /* 0x0000000000007941 */ /* 0x000fea0003800200 */
.L_x_925:
[----:B------:R-:W-:Y:S05]  /*0590*/  @!P0 EXIT ;  /* 0x000000000000894d */ /* 0x000fea0003800000 */
[----:B------:R-:W-:Y:S01]  /*05a0*/  ISETP.GE.U32.AND P0, PT, R11, 0x8, PT ;  /* 0x000000080b00780c */ /* 0x000fe20003f06070 */
[----:B------:R-:W-:Y:S01]  /*05b0*/  BSSY.RECONVERGENT B0, `(.L_x_928) ;  /* 0x0000020000007945 */ /* 0x000fe20003800200 */
[----:B----4-:R-:W-:-:S04]  /*05c0*/  LOP3.LUT R16, R4, 0x7, RZ, 0xc0, !PT ;  /* 0x0000000704107812 */ /* 0x010fc800078ec0ff */
[----:B------:R-:W-:-:S07]  /*05d0*/  ISETP.NE.AND P1, PT, R16, RZ, PT ;  /* 0x000000ff1000720c */ /* 0x000fce0003f25270 */
[----:B------:R-:W-:Y:S06]  /*05e0*/  @!P0 BRA `(.L_x_929) ;  /* 0x0000000000708947 */ /* 0x000fec0003800000 */
[----:B------:R-:W1:Y:S02]  /*05f0*/  LDC.64 R6, c[0x0][0x388] ;  /* 0x0000e200ff067b82 */ /* 0x000e640000000a00 */
[----:B-1----:R-:W-:-:S05]  /*0600*/  IMAD.WIDE R6, R0, 0x4, R6 ;  /* 0x0000000400067825 */ /* 0x002fca00078e0206 */
[----:B0-----:R-:W2:Y:S01]  /*0610*/  LDG.E R9, desc[UR6][R6.64] ;  /* 0x0000000606097981 */ /* 0x001ea2000c1e1900 */
[----:B------:R-:W-:Y:S01]  /*0620*/  MOV R5, 0x1 ;  /* 0x0000000100057802 */ /* 0x000fe20000000f00 */
        /* <DEDUP_REMOVED lines=22> */
[----:B------:R4:W-:Y:S01]  /*0790*/  REDG.E.ADD.STRONG.GPU desc[UR6][R14.64+-0x4], R5 ;  /* 0xfffffc050e00798e */ /* 0x0009e2000c12e106 */
[----:B------:R-:W-:-:S07]  /*07a0*/  IADD3 R0, PT, PT, R0, 0x8, RZ ;  /* 0x0000000800007810 */ /* 0x000fce0007ffe0ff */
.L_x_929:
[----:B------:R-:W-:Y:S05]  /*07b0*/  BSYNC.RECONVERGENT B0 ;  /* 0x0000000000007941 */ /* 0x000fea0003800200 */
.L_x_928:
[----:B------:R-:W-:Y:S05]  /*07c0*/  @!P1 EXIT ;  /* 0x000000000000994d */ /* 0x000fea0003800000 */
[----:B------:R-:W-:Y:S01]  /*07d0*/  ISETP.GE.U32.AND P0, PT, R16, 0x4, PT ;  /* 0x000000041000780c */ /* 0x000fe20003f06070 */
[----:B------:R-:W-:Y:S01]  /*07e0*/  BSSY.RECONVERGENT B0, `(.L_x_930) ;  /* 0x0000014000007945 */ /* 0x000fe20003800200 */
[----:B----4-:R-:W-:-:S04]  /*07f0*/  LOP3.LUT R14, R4, 0x3, RZ, 0xc0, !PT ;  /* 0x00000003040e7812 */ /* 0x010fc800078ec0ff */
[----:B------:R-:W-:-:S07]  /*0800*/  ISETP.NE.AND P1, PT, R14, RZ, PT ;  /* 0x000000ff0e00720c */ /* 0x000fce0003f25270 */
[----:B------:R-:W-:Y:S06]  /*0810*/  @!P0 BRA `(.L_x_931) ;  /* 0x0000000000408947 */ /* 0x000fec0003800000 */
[----:B0-----:R-:W0:Y:S02]  /*0820*/  LDC.64 R4, c[0x0][0x388] ;  /* 0x0000e200ff047b82 */ /* 0x001e240000000a00 */
[----:B0-----:R-:W-:-:S05]  /*0830*/  IMAD.WIDE R12, R0, 0x4, R4 ;  /* 0x00000004000c7825 */ /* 0x001fca00078e0204 */
[----:B------:R-:W2:Y:S01]  /*0840*/  LDG.E R5, desc[UR6][R12.64] ;  /* 0x000000060c057981 */ /* 0x000ea2000c1e1900 */
        /* <DEDUP_REMOVED lines=9> */
[----:B------:R-:W2:Y:S02]  /*08e0*/  LDG.E R11, desc[UR6][R12.64+0xc] ;  /* 0x00000c060c0b7981 */ /* 0x000ea4000c1e1900 */
[----:B--2---:R-:W-:-:S05]  /*08f0*/  IMAD.WIDE R10, R11, 0x4, R2 ;  /* 0x000000040b0a7825 */ /* 0x004fca00078e0202 */
[----:B------:R1:W-:Y:S01]  /*0900*/  REDG.E.ADD.STRONG.GPU desc[UR6][R10.64+-0x4], R15 ;  /* 0xfffffc0f0a00798e */ /* 0x0003e2000c12e106 */
[----:B------:R-:W-:-:S07]  /*0910*/  IADD3 R0, PT, PT, R0, 0x4, RZ ;  /* 0x0000000400007810 */ /* 0x000fce0007ffe0ff */
.L_x_931:
[----:B------:R-:W-:Y:S05]  /*0920*/  BSYNC.RECONVERGENT B0 ;  /* 0x0000000000007941 */ /* 0x000fea0003800200 */
.L_x_930:
[----:B------:R-:W-:Y:S05]  /*0930*/  @!P1 EXIT ;  /* 0x000000000000994d */ /* 0x000fea0003800000 */
[----:B01----:R-:W0:Y:S01]  /*0940*/  LDC.64 R8, c[0x0][0x388] ;  /* 0x0000e200ff087b82 */ /* 0x003e220000000a00 */
[----:B------:R-:W-:-:S07]  /*0950*/  IADD3 R10, PT, PT, -R14, RZ, RZ ;  /* 0x000000ff0e0a7210 */ /* 0x000fce0007ffe1ff */
.L_x_932:
[----:B0-----:R-:W-:-:S06]  /*0960*/  IMAD.WIDE R4, R0, 0x4, R8 ;  /* 0x0000000400047825 */ /* 0x001fcc00078e0208 */
[----:B------:R-:W2:Y:S01]  /*0970*/  LDG.E R5, desc[UR6][R4.64] ;  /* 0x0000000604057981 */ /* 0x000ea2000c1e1900 */
[----:B------:R-:W-:Y:S02]  /*0980*/  IADD3 R10, PT, PT, R10, 0x1, RZ ;  /* 0x000000010a0a7810 */ /* 0x000fe40007ffe0ff */
[----:B-1----:R-:W-:Y:S02]  /*0990*/  MOV R11, 0x1 ;  /* 0x00000001000b7802 */ /* 0x002fe40000000f00 */
[----:B------:R-:W-:Y:S02]  /*09a0*/  ISETP.NE.AND P0, PT, R10, RZ, PT ;  /* 0x000000ff0a00720c */ /* 0x000fe40003f05270 */
[----:B------:R-:W-:Y:S01]  /*09b0*/  IADD3 R0, PT, PT, R0, 0x1, RZ ;  /* 0x0000000100007810 */ /* 0x000fe20007ffe0ff */
[----:B--2---:R-:W-:-:S05]  /*09c0*/  IMAD.WIDE R6, R5, 0x4, R2 ;  /* 0x0000000405067825 */ /* 0x004fca00078e0202 */
[----:B------:R1:W-:Y:S05]  /*09d0*/  REDG.E.ADD.STRONG.GPU desc[UR6][R6.64+-0x4], R11 ;  /* 0xfffffc0b0600798e */ /* 0x0003ea000c12e106 */
[----:B------:R-:W-:Y:S05]  /*09e0*/  @P0 BRA `(.L_x_932) ;  /* 0xfffffffc00dc0947 */ /* 0x000fea000383ffff */
[----:B------:R-:W-:Y:S05]  /*09f0*/  EXIT ;  /* 0x000000000000794d */ /* 0x000fea0003800000 */
.L_x_933:
        /* <DEDUP_REMOVED lines=16> */
.L_x_979:


//--------------------- .text._Z17conflictDetectionPiS_S_iiS_ --------------------------
	.section	.text._Z17conflictDetectionPiS_S_iiS_,"ax",@progbits
	.align	128
        .global         _Z17conflictDetectionPiS_S_iiS_
        .type           _Z17conflictDetectionPiS_S_iiS_,@function
        .size           _Z17conflictDetectionPiS_S_iiS_,(.L_x_980 - _Z17conflictDetectionPiS_S_iiS_)
        .other          _Z17conflictDetectionPiS_S_iiS_,@"STO_CUDA_ENTRY STV_DEFAULT"
_Z17conflictDetectionPiS_S_iiS_:
.text._Z17conflictDetectionPiS_S_iiS_:
        /* <DEDUP_REMOVED lines=12> */
[C---:B------:R-:W-:Y:S01]  /*00c0*/  ISETP.NE.AND P0, PT, R0.reuse, UR4, PT ;  /* 0x0000000400007c0c */ /* 0x040fe2000bf05270 */
[----:B-1----:R-:W-:Y:S02]  /*00d0*/  IMAD.U32 R6, RZ, RZ, UR8 ;  /* 0x00000008ff067e24 */ /* 0x002fe4000f8e00ff */
[----:B0-----:R-:W-:-:S10]  /*00e0*/  IMAD.WIDE R2, R0, 0x4, R2 ;  /* 0x0000000400027825 */ /* 0x001fd400078e0202 */
[----:B--2---:R-:W2:Y:S04]  /*00f0*/  @P0 LDG.E R6, desc[UR6][R2.64+0x4] ;  /* 0x0000040602060981 */ /* 0x004ea8000c1e1900 */
[----:B------:R-:W2:Y:S02]  /*0100*/  LDG.E R7, desc[UR6][R2.64] ;  /* 0x0000000602077981 */ /* 0x000ea4000c1e1900 */
[----:B--2---:R-:W-:-:S13]  /*0110*/  ISETP.GE.AND P0, PT, R7, R6, PT ;  /* 0x000000060700720c */ /* 0x004fda0003f06270 */
[----:B------:R-:W-:Y:S05]  /*0120*/  @P0 EXIT ;  /* 0x000000000000094d */ /* 0x000fea0003800000 */
[----:B------:R-:W0:Y:S08]  /*0130*/  LDC.64 R8, c[0x0][0x390] ;  /* 0x0000e400ff087b82 */ /* 0x000e300000000a00 */
[----:B------:R-:W1:Y:S01]  /*0140*/  LDC.64 R2, c[0x0][0x3a0] ;  /* 0x0000e800ff027b82 */ /* 0x000e620000000a00 */
[----:B0-----:R-:W-:-:S05]  /*0150*/  IMAD.WIDE R8, R0, 0x4, R8 ;  /* 0x0000000400087825 */ /* 0x001fca00078e0208 */
[----:B------:R0:W5:Y:S01]  /*0160*/  LDG.E R4, desc[UR6][R8.64] ;  /* 0x0000000608047981 */ /* 0x000162000c1e1900 */
[----:B------:R-:W-:Y:S01]  /*0170*/  IMAD.IADD R5, R6, 0x1, -R7 ;  /* 0x0000000106057824 */ /* 0x000fe200078e0a07 */
[----:B------:R-:W-:Y:S01]  /*0180*/  BSSY.RECONVERGENT B0, `(.L_x_934) ;  /* 0x0000024000007945 */ /* 0x000fe20003800200 */
[----:B-1----:R-:W-:-:S03]  /*0190*/  IMAD.WIDE R2, R0, 0x4, R2 ;  /* 0x0000000400027825 */ /* 0x002fc600078e0202 */
[----:B------:R-:W-:Y:S02]  /*01a0*/  LOP3.LUT P0, R18, R5, 0x3, RZ, 0xc0, !PT ;  /* 0x0000000305127812 */ /* 0x000fe4000780c0ff */
[----:B------:R-:W-:-:S11]  /*01b0*/  MOV R5, R7 ;  /* 0x0000000700057202 */ /* 0x000fd60000000f00 */
[----:B0-----:R-:W-:Y:S05]  /*01c0*/  @!P0 BRA `(.L_x_935) ;  /* 0x00000000007c8947 */ /* 0x001fea0003800000 */
[----:B------:R-:W0:Y:S01]  /*01d0*/  LDC.64 R8, c[0x0][0x3a0] ;  /* 0x0000e800ff087b82 */ /* 0x000e220000000a00 */
[----:B------:R-:W-:Y:S02]  /*01e0*/  IMAD.MOV R18, RZ, RZ, -R18 ;  /* 0x000000ffff127224 */ /* 0x000fe400078e0a12 */
[----:B------:R-:W-:-:S05]  /*01f0*/  IMAD.MOV.U32 R5, RZ, RZ, R7 ;  /* 0x000000ffff057224 */ /* 0x000fca00078e0007 */
[----:B------:R-:W1:Y:S08]  /*0200*/  LDC.64 R10, c[0x0][0x390] ;  /* 0x0000e400ff0a7b82 */ /* 0x000e700000000a00 */
[----:B------:R-:W2:Y:S02]  /*0210*/  LDC.64 R12, c[0x0][0x388] ;  /* 0x0000e200ff0c7b82 */ /* 0x000ea40000000a00 */
.L_x_939:
[----:B-12---:R-:W-:-:S05]  /*0220*/  IMAD.WIDE R14, R5, 0x4, R12 ;  /* 0x00000004050e7825 */ /* 0x006fca00078e020c */
[----:B------:R-:W1:Y:S02]  /*0230*/  LDG.E R19, desc[UR6][R14.64] ;  /* 0x000000060e137981 */ /* 0x000e64000c1e1900 */
[----:B-1----:R-:W-:-:S06]  /*0240*/  IMAD.WIDE R16, R19, 0x4, R10 ;  /* 0x0000000413107825 */ /* 0x002fcc00078e020a */
[----:B------:R-:W2:Y:S01]  /*0250*/  LDG.E R17, desc[UR6][R16.64+-0x4] ;  /* 0xfffffc0610117981 */ /* 0x000ea2000c1e1900 */
[----:B------:R-:W-:Y:S01]  /*0260*/  IADD3 R18, PT, PT, R18, 0x1, RZ ;  /* 0x0000000112127810 */ /* 0x000fe20007ffe0ff */
[----:B------:R-:W-:Y:S03]  /*0270*/  BSSY.RECONVERGENT B1, `(.L_x_936) ;  /* 0x0000012000017945 */ /* 0x000fe60003800200 */
[----:B------:R-:W-:Y:S02]  /*0280*/  ISETP.NE.AND P0, PT, R18, RZ, PT ;  /* 0x000000ff1200720c */ /* 0x000fe40003f05270 */
[----:B--2--5:R-:W-:-:S13]  /*0290*/  ISETP.NE.AND P1, PT, R17, R4, PT ;  /* 0x000000041100720c */ /* 0x024fda0003f25270 */
[----:B------:R-:W-:Y:S05]  /*02a0*/  @P1 BRA `(.L_x_937) ;  /* 0x0000000000381947 */ /* 0x000fea0003800000 */
[----:B------:R-:W-:-:S05]  /*02b0*/  VIADD R15, R19, 0xffffffff ;  /* 0xffffffff130f7836 */ /* 0x000fca0000000000 */
[----:B------:R-:W-:-:S13]  /*02c0*/  ISETP.GE.AND P1, PT, R0, R15, PT ;  /* 0x0000000f0000720c */ /* 0x000fda0003f26270 */
[----:B------:R-:W-:Y:S05]  /*02d0*/  @!P1 BRA `(.L_x_938) ;  /* 0x00000000001c9947 */ /* 0x000fea0003800000 */
[----:B0-----:R-:W-:-:S05]  /*02e0*/  IMAD.WIDE R14, R19, 0x4, R8 ;  /* 0x00000004130e7825 */ /* 0x001fca00078e0208 */
[----:B------:R-:W2:Y:S02]  /*02f0*/  LDG.E R16, desc[UR6][R14.64+-0x4] ;  /* 0xfffffc060e107981 */ /* 0x000ea4000c1e1900 */
[----:B--2---:R-:W-:-:S13]  /*0300*/  ISETP.NE.AND P1, PT, R16, 0x1, PT ;  /* 0x000000011000780c */ /* 0x004fda0003f25270 */
[----:B------:R-:W-:Y:S05]  /*0310*/  @!P1 BRA `(.L_x_937) ;  /* 0x00000000001c9947 */ /* 0x000fea0003800000 */
[----:B------:R-:W-:-:S05]  /*0320*/  IMAD.MOV.U32 R17, RZ, RZ, 0x1 ;  /* 0x00000001ff117424 */ /* 0x000fca00078e00ff */
[----:B------:R2:W-:Y:S01]  /*0330*/  STG.E desc[UR6][R14.64+-0x4], R17 ;  /* 0xfffffc110e007986 */ /* 0x0005e2000c101906 */
[----:B------:R-:W-:Y:S05]  /*0340*/  BRA `(.L_x_937) ;  /* 0x0000000000107947 */ /* 0x000fea0003800000 */
.L_x_938:
[----:B------:R-:W2:Y:S02]  /*0350*/  LDG.E R14, desc[UR6][R2.64] ;  /* 0x00000006020e7981 */ /* 0x000ea4000c1e1900 */
[----:B--2---:R-:W-:-:S13]  /*0360*/  ISETP.NE.AND P1, PT, R14, 0x1, PT ;  /* 0x000000010e00780c */ /* 0x004fda0003f25270 */
[----:B------:R-:W-:-:S05]  /*0370*/  @P1 MOV R15, 0x1 ;  /* 0x00000001000f1802 */ /* 0x000fca0000000f00 */
[----:B------:R1:W-:Y:S02]  /*0380*/  @P1 STG.E desc[UR6][R2.64], R15 ;  /* 0x0000000f02001986 */ /* 0x0003e4000c101906 */
.L_x_937:
[----:B------:R-:W-:Y:S05]  /*0390*/  BSYNC.RECONVERGENT B1 ;  /* 0x0000000000017941 */ /* 0x000fea0003800200 */
.L_x_936:
[----:B------:R-:W-:Y:S01]  /*03a0*/  VIADD R5, R5, 0x1 ;  /* 0x0000000105057836 */ /* 0x000fe20000000000 */
[----:B------:R-:W-:Y:S06]  /*03b0*/  @P0 BRA `(.L_x_939) ;  /* 0xfffffffc00980947 */ /* 0x000fec000383ffff */
.L_x_935:
[----:B------:R-:W-:Y:S05]  /*03c0*/  BSYNC.RECONVERGENT B0 ;  /* 0x0000000000007941 */ /* 0x000fea0003800200 */
.L_x_934:
[----:B------:R-:W-:-:S05]  /*03d0*/  IMAD.IADD R7, R7, 0x1, -R6 ;  /* 0x0000000107077824 */ /* 0x000fca00078e0a06 */
[----:B------:R-:W-:-:S13]  /*03e0*/  ISETP.GT.U32.AND P0, PT, R7, -0x4, PT ;  /* 0xfffffffc0700780c */ /* 0x000fda0003f04070 */
[----:B------:R-:W-:Y:S05]  /*03f0*/  @P0 EXIT ;  /* 0x000000000000094d */ /* 0x000fea0003800000 */
[----:B0-----:R-:W0:Y:S01]  /*0400*/  LDC.64 R8, c[0x0][0x3a0] ;  /* 0x0000e800ff087b82 */ /* 0x001e220000000a00 */
[----:B------:R-:W3:Y:S01]  /*0410*/  LDCU.64 UR4, c[0x0][0x388] ;  /* 0x00007100ff0477ac */ /* 0x000ee20008000a00 */
[----:B------:R-:W-:-:S06]  /*0420*/  IADD3 R6, PT, PT, R5, -R6, RZ ;  /* 0x8000000605067210 */ /* 0x000fcc0007ffe0ff */
[----:B------:R-:W4:Y:S01]  /*0430*/  LDC.64 R10, c[0x0][0x390] ;  /* 0x0000e400ff0a7b82 */ /* 0x000f220000000a00 */
[----:B---3--:R-:W-:-:S04]  /*0440*/  UIADD3 UR4, UP0, UPT, UR4, 0x8, URZ ;  /* 0x0000000804047890 */ /* 0x008fc8000ff1e0ff */
[----:B------:R-:W-:-:S12]  /*0450*/  UIADD3.X UR5, UPT, UPT, URZ, UR5, URZ, UP0, !UPT ;  /* 0x00000005ff057290 */ /* 0x000fd800087fe4ff */
.L_x_952:
[----:B----4-:R-:W-:Y:S02]  /*0460*/  IMAD.U32 R12, RZ, RZ, UR4 ;  /* 0x00000004ff0c7e24 */ /* 0x010fe4000f8e00ff */
[----:B------:R-:W-:Y:S02]  /*0470*/  IMAD.U32 R13, RZ, RZ, UR5 ;  /* 0x00000005ff0d7e24 */ /* 0x000fe4000f8e00ff */
[----:B------:R-:W-:-:S05]  /*0480*/  IMAD.WIDE R12, R5, 0x4, R12 ;  /* 0x00000004050c7825 */ /* 0x000fca00078e020c */
[----:B-12---:R-:W1:Y:S02]  /*0490*/  LDG.E R17, desc[UR6][R12.64+-0x8] ;  /* 0xfffff8060c117981 */ /* 0x006e64000c1e1900 */
[----:B-1--4-:R-:W-:-:S06]  /*04a0*/  IMAD.WIDE R14, R17, 0x4, R10 ;  /* 0x00000004110e7825 */ /* 0x012fcc00078e020a */
[----:B------:R-:W2:Y:S01]  /*04b0*/  LDG.E R15, desc[UR6][R14.64+-0x4] ;  /* 0xfffffc060e0f7981 */ /* 0x000ea2000c1e1900 */
[----:B------:R-:W-:Y:S01]  /*04c0*/  IADD3 R6, PT, PT, R6, 0x4, RZ ;  /* 0x0000000406067810 */ /* 0x000fe20007ffe0ff */
[----:B------:R-:W-:Y:S03]  /*04d0*/  BSSY.RECONVERGENT B0, `(.L_x_940) ;  /* 0x0000012000007945 */ /* 0x000fe60003800200 */
[----:B------:R-:W-:Y:S02]  /*04e0*/  ISETP.NE.AND P0, PT, R6, RZ, PT ;  /* 0x000000ff0600720c */ /* 0x000fe40003f05270 */
[----:B--2--5:R-:W-:-:S13]  /*04f0*/  ISETP.NE.AND P1, PT, R15, R4, PT ;  /* 0x000000040f00720c */ /* 0x024fda0003f25270 */
[----:B---3--:R-:W-:Y:S05]  /*0500*/  @P1 BRA `(.L_x_941) ;  /* 0x0000000000381947 */ /* 0x008fea0003800000 */
[----:B------:R-:W-:-:S05]  /*0510*/  VIADD R7, R17, 0xffffffff ;  /* 0xffffffff11077836 */ /* 0x000fca0000000000 */
[----:B------:R-:W-:-:S13]  /*0520*/  ISETP.GE.AND P1, PT, R0, R7, PT ;  /* 0x000000070000720c */ /* 0x000fda0003f26270 */
[----:B------:R-:W-:Y:S05]  /*0530*/  @P1 BRA `(.L_x_942) ;  /* 0x0000000000181947 */ /* 0x000fea0003800000 */
[----:B------:R-:W2:Y:S02]  /*0540*/  LDG.E R7, desc[UR6][R2.64] ;  /* 0x0000000602077981 */ /* 0x000ea4000c1e1900 */
[----:B--2---:R-:W-:-:S13]  /*0550*/  ISETP.NE.AND P1, PT, R7, 0x1, PT ;  /* 0x000000010700780c */ /* 0x004fda0003f25270 */
[----:B------:R-:W-:Y:S05]  /*0560*/  @!P1 BRA `(.L_x_941) ;  /* 0x0000000000209947 */ /* 0x000fea0003800000 */
[----:B------:R-:W-:-:S05]  /*0570*/  IMAD.MOV.U32 R7, RZ, RZ, 0x1 ;  /* 0x00000001ff077424 */ /* 0x000fca00078e00ff */
[----:B------:R2:W-:Y:S01]  /*0580*/  STG.E desc[UR6][R2.64], R7 ;  /* 0x0000000702007986 */ /* 0x0005e2000c101906 */
[----:B------:R-:W-:Y:S05]  /*0590*/  BRA `(.L_x_941) ;  /* 0x0000000000147947 */ /* 0x000fea0003800000 */
.L_x_942:
[----:B0-----:R-:W-:-:S05]  /*05a0*/  IMAD.WIDE R14, R17, 0x4, R8 ;  /* 0x00000004110e7825 */ /* 0x001fca00078e0208 */
[----:B------:R-:W2:Y:S02]  /*05b0*/  LDG.E R7, desc[UR6][R14.64+-0x4] ;  /* 0xfffffc060e077981 */ /* 0x000ea4000c1e1900 */
[----:B--2---:R-:W-:-:S13]  /*05c0*/  ISETP.NE.AND P1, PT, R7, 0x1, PT ;  /* 0x000000010700780c */ /* 0x004fda0003f25270 */
[----:B------:R-:W-:-:S05]  /*05d0*/  @P1 MOV R7, 0x1 ;  /* 0x0000000100071802 */ /* 0x000fca0000000f00 */
[----:B------:R1:W-:Y:S02]  /*05e0*/  @P1 STG.E desc[UR6][R14.64+-0x4], R7 ;  /* 0xfffffc070e001986 */ /* 0x0003e4000c101906 */
.L_x_941:
[----:B------:R-:W-:Y:S05]  /*05f0*/  BSYNC.RECONVERGENT B0 ;  /* 0x0000000000007941 */ /* 0x000fea0003800200 */
.L_x_940:
[----:B------:R-:W1:Y:S02]  /*0600*/  LDG.E R17, desc[UR6][R12.64+-0x4] ;  /* 0xfffffc060c117981 */ /* 0x000e64000c1e1900 */
[----:B-1----:R-:W-:-:S06]  /*0610*/  IMAD.WIDE R14, R17, 0x4, R10 ;  /* 0x00000004110e7825 */ /* 0x002fcc00078e020a */
[----:B------:R-:W3:Y:S01]  /*0620*/  LDG.E R15, desc[UR6][R14.64+-0x4] ;  /* 0xfffffc060e0f7981 */ /* 0x000ee2000c1e1900 */
[----:B------:R-:W-:Y:S01]  /*0630*/  BSSY.RECONVERGENT B0, `(.L_x_943) ;  /* 0x0000011000007945 */ /* 0x000fe20003800200 */
[----:B---3--:R-:W-:-:S13]  /*0640*/  ISETP.NE.AND P1, PT, R15, R4, PT ;  /* 0x000000040f00720c */ /* 0x008fda0003f25270 */
[----:B------:R-:W-:Y:S05]  /*0650*/  @P1 BRA `(.L_x_944) ;  /* 0x0000000000381947 */ /* 0x000fea0003800000 */
[----:B--2---:R-:W-:-:S05]  /*0660*/  VIADD R7, R17, 0xffffffff ;  /* 0xffffffff11077836 */ /* 0x004fca0000000000 */
        /* <DEDUP_REMOVED lines=9> */
.L_x_945:
[----:B------:R-:W2:Y:S02]  /*0700*/  LDG.E R7, desc[UR6][R2.64] ;  /* 0x0000000602077981 */ /* 0x000ea4000c1e1900 */
[----:B--2---:R-:W-:-:S13]  /*0710*/  ISETP.NE.AND P1, PT, R7, 0x1, PT ;  /* 0x000000010700780c */ /* 0x004fda0003f25270 */
[----:B------:R-:W-:-:S05]  /*0720*/  @P1 MOV R7, 0x1 ;  /* 0x0000000100071802 */ /* 0x000fca0000000f00 */
[----:B------:R1:W-:Y:S02]  /*0730*/  @P1 STG.E desc[UR6][R2.64], R7 ;  /* 0x0000000702001986 */ /* 0x0003e4000c101906 */
.L_x_944:
[----:B------:R-:W-:Y:S05]  /*0740*/  BSYNC.RECONVERGENT B0 ;  /* 0x0000000000007941 */ /* 0x000fea0003800200 */
.L_x_943:
[----:B------:R-:W3:Y:S02]  /*0750*/  LDG.E R17, desc[UR6][R12.64] ;  /* 0x000000060c117981 */ /* 0x000ee4000c1e1900 */
[----:B---3--:R-:W-:-:S06]  /*0760*/  IMAD.WIDE R14, R17, 0x4, R10 ;  /* 0x00000004110e7825 */ /* 0x008fcc00078e020a */
[----:B------:R-:W3:Y:S01]  /*0770*/  LDG.E R15, desc[UR6][R14.64+-0x4] ;  /* 0xfffffc060e0f7981 */ /* 0x000ee2000c1e1900 */
[----:B------:R-:W-:Y:S01]  /*0780*/  BSSY.RECONVERGENT B0, `(.L_x_946) ;  /* 0x0000011000007945 */ /* 0x000fe20003800200 */
[----:B---3--:R-:W-:-:S13]  /*0790*/  ISETP.NE.AND P1, PT, R15, R4, PT ;  /* 0x000000040f00720c */ /* 0x008fda0003f25270 */
[----:B------:R-:W-:Y:S05]  /*07a0*/  @P1 BRA `(.L_x_947) ;  /* 0x0000000000381947 */ /* 0x000fea0003800000 */
[----:B-12---:R-:W-:-:S05]  /*07b0*/  VIADD R7, R17, 0xffffffff ;  /* 0xffffffff11077836 */ /* 0x006fca0000000000 */
        /* <DEDUP_REMOVED lines=9> */
.L_x_948:
[----:B------:R-:W2:Y:S02]  /*0850*/  LDG.E R7, desc[UR6][R2.64] ;  /* 0x0000000602077981 */ /* 0x000ea4000c1e1900 */
[----:B--2---:R-:W-:-:S13]  /*0860*/  ISETP.NE.AND P1, PT, R7, 0x1, PT ;  /* 0x000000010700780c */ /* 0x004fda0003f25270 */
[----:B------:R-:W-:-:S05]  /*0870*/  @P1 MOV R7, 0x1 ;  /* 0x0000000100071802 */ /* 0x000fca0000000f00 */
[----:B------:R3:W-:Y:S02]  /*0880*/  @P1 STG.E desc[UR6][R2.64], R7 ;  /* 0x0000000702001986 */ /* 0x0007e4000c101906 */
.L_x_947:
[----:B------:R-:W-:Y:S05]  /*0890*/  BSYNC.RECONVERGENT B0 ;  /* 0x0000000000007941 */ /* 0x000fea0003800200 */
.L_x_946:
[----:B------:R-:W4:Y:S02]  /*08a0*/  LDG.E R13, desc[UR6][R12.64+0x4] ;  /* 0x000004060c0d7981 */ /* 0x000f24000c1e1900 */
[----:B----4-:R-:W-:-:S06]  /*08b0*/  IMAD.WIDE R14, R13, 0x4, R10 ;  /* 0x000000040d0e7825 */ /* 0x010fcc00078e020a */
[----:B------:R-:W4:Y:S01]  /*08c0*/  LDG.E R15, desc[UR6][R14.64+-0x4] ;  /* 0xfffffc060e0f7981 */ /* 0x000f22000c1e1900 */
[----:B------:R-:W-:Y:S01]  /*08d0*/  BSSY.RECONVERGENT B0, `(.L_x_949) ;  /* 0x0000011000007945 */ /* 0x000fe20003800200 */
[----:B----4-:R-:W-:-:S13]  /*08e0*/  ISETP.NE.AND P1, PT, R15, R4, PT ;  /* 0x000000040f00720c */ /* 0x010fda0003f25270 */
[----:B------:R-:W-:Y:S05]  /*08f0*/  @P1 BRA `(.L_x_950) ;  /* 0x0000000000381947 */ /* 0x000fea0003800000 */
[----:B-123--:R-:W-:-:S05]  /*0900*/  VIADD R7, R13, 0xffffffff ;  /* 0xffffffff0d077836 */ /* 0x00efca0000000000 */
[----:B------:R-:W-:-:S13]  /*0910*/  ISETP.GE.AND P1, PT, R0, R7, PT ;  /* 0x000000070000720c */ /* 0x000fda0003f26270 */
[----:B------:R-:W-:Y:S05]  /*0920*/  @!P1 BRA `(.L_x_951) ;  /* 0x00000000001c9947 */ /* 0x000fea0003800000 */
[----:B0-----:R-:W-:-:S05]  /*0930*/  IMAD.WIDE R12, R13, 0x4, R8 ;  /* 0x000000040d0c7825 */ /* 0x001fca00078e0208 */
[----:B------:R-:W2:Y:S02]  /*0940*/  LDG.E R7, desc[UR6][R12.64+-0x4] ;  /* 0xfffffc060c077981 */ /* 0x000ea4000c1e1900 */
[----:B--2---:R-:W-:-:S13]  /*0950*/  ISETP.NE.AND P1, PT, R7, 0x1, PT ;  /* 0x000000010700780c */ /* 0x004fda0003f25270 */
[----:B------:R-:W-:Y:S05]  /*0960*/  @!P1 BRA `(.L_x_950) ;  /* 0x00000000001c9947 */ /* 0x000fea0003800000 */
[----:B------:R-:W-:-:S05]  /*0970*/  HFMA2 R7, -RZ, RZ, 0, 5.9604644775390625e-08 ;  /* 0x00000001ff077431 */ /* 0x000fca00000001ff */
[----:B------:R4:W-:Y:S01]  /*0980*/  STG.E desc[UR6][R12.64+-0x4], R7 ;  /* 0xfffffc070c007986 */ /* 0x0009e2000c101906 */
[----:B------:R-:W-:Y:S05]  /*0990*/  BRA `(.L_x_950) ;  /* 0x0000000000107947 */ /* 0x000fea0003800000 */
.L_x_951:
[----:B------:R-:W2:Y:S02]  /*09a0*/  LDG.E R7, desc[UR6][R2.64] ;  /* 0x0000000602077981 */ /* 0x000ea4000c1e1900 */
[----:B--2---:R-:W-:-:S13]  /*09b0*/  ISETP.NE.AND P1, PT, R7, 0x1, PT ;  /* 0x000000010700780c */ /* 0x004fda0003f25270 */
[----:B------:R-:W-:-:S05]  /*09c0*/  @P1 IMAD.MOV.U32 R7, RZ, RZ, 0x1 ;  /* 0x00000001ff071424 */ /* 0x000fca00078e00ff */
[----:B------:R1:W-:Y:S02]  /*09d0*/  @P1 STG.E desc[UR6][R2.64], R7 ;  /* 0x0000000702001986 */ /* 0x0003e4000c101906 */
.L_x_950:
[----:B------:R-:W-:Y:S05]  /*09e0*/  BSYNC.RECONVERGENT B0 ;  /* 0x0000000000007941 */ /* 0x000fea0003800200 */
.L_x_949:
[----:B------:R-:W-:Y:S01]  /*09f0*/  IADD3 R5, PT, PT, R5, 0x4, RZ ;  /* 0x0000000405057810 */ /* 0x000fe20007ffe0ff */
[----:B------:R-:W-:Y:S06]  /*0a00*/  @P0 BRA `(.L_x_952) ;  /* 0xfffffff800940947 */ /* 0x000fec000383ffff */
[----:B------:R-:W-:Y:S05]  /*0a10*/  EXIT ;  /* 0x000000000000794d */ /* 0x000fea0003800000 */
.L_x_953:
        /* <DEDUP_REMOVED lines=14> */
.L_x_980:


//--------------------- .text._Z15randomColouringP17curandStateXORWOWPiii --------------------------
	.section	.text._Z15randomColouringP17curandStateXORWOWPiii,"ax",@progbits
	.align	128
        .global         _Z15randomColouringP17curandStateXORWOWPiii
        .type           _Z15randomColouringP17curandStateXORWOWPiii,@function
        .size           _Z15randomColouringP17curandStateXORWOWPiii,(.L_x_981 - _Z15randomColouringP17curandStateXORWOWPiii)
        .other          _Z15randomColouringP17curandStateXORWOWPiii,@"STO_CUDA_ENTRY STV_DEFAULT"
_Z15randomColouringP17curandStateXORWOWPiii:
.text._Z15randomColouringP17curandStateXORWOWPiii:
[----:B------:R-:W-:Y:S01]  /*0000*/  LDC R1, c[0x0][0x37c] ;  /* 0x0000df00ff017b82 */ /* 0x000fe20000000800 */
[----:B------:R-:W0:Y:S07]  /*0010*/  S2R R0, SR_CTAID.X ;  /* 0x0000000000007919 */ /* 0x000e2e0000002500 */
[----:B------:R-:W1:Y:S01]  /*0020*/  LDC.64 R2, c[0x0][0x380] ;  /* 0x0000e000ff027b82 */ /* 0x000e620000000a00 */
[----:B------:R-:W0:Y:S01]  /*0030*/  LDCU UR4, c[0x0][0x360] ;  /* 0x00006c00ff0477ac */ /* 0x000e220008000800 */
[----:B------:R-:W0:Y:S01]  /*0040*/  S2R R5, SR_TID.X ;  /* 0x0000000000057919 */ /* 0x000e220000002100 */
[----:B------:R-:W2:Y:S01]  /*0050*/  LDCU.64 UR6, c[0x0][0x358] ;  /* 0x00006b00ff0677ac */ /* 0x000ea20008000a00 */
[----:B0-----:R-:W-:Y:S01]  /*0060*/  IMAD R0, R0, UR4, R5 ;  /* 0x0000000400007c24 */ /* 0x001fe2000f8e0205 */
[----:B------:R-:W0:Y:S03]  /*0070*/  LDCU UR4, c[0x0][0x394] ;  /* 0x00007280ff0477ac */ /* 0x000e260008000800 */
[----:B-1----:R-:W-:-:S05]  /*0080*/  IMAD.WIDE R2, R0, 0x30, R2 ;  /* 0x0000003000027825 */ /* 0x002fca00078e0202 */
[----:B--2---:R-:W2:Y:S04]  /*0090*/  LDG.E.64 R10, desc[UR6][R2.64] ;  /* 0x00000006020a7981 */ /* 0x004ea8000c1e1b00 */
[----:B------:R-:W3:Y:S04]  /*00a0*/  LDG.E.64 R6, desc[UR6][R2.64+0x10] ;  /* 0x0000100602067981 */ /* 0x000ee8000c1e1b00 */
[----:B------:R-:W4:Y:S01]  /*00b0*/  LDG.E.64 R4, desc[UR6][R2.64+0x8] ;  /* 0x0000080602047981 */ /* 0x000f22000c1e1b00 */
[----:B------:R-:W-:Y:S01]  /*00c0*/  UMOV UR5, 0x3feffffd ;  /* 0x3feffffd00057882 */ /* 0x000fe20000000000 */
[----:B0-----:R-:W-:Y:S01]  /*00d0*/  UIADD3 UR4, UPT, UPT, UR4, -0x1, URZ ;  /* 0xffffffff04047890 */ /* 0x001fe2000fffe0ff */
[----:B--2---:R-:W-:Y:S01]  /*00e0*/  SHF.R.U32.HI R8, RZ, 0x2, R11 ;  /* 0x00000002ff087819 */ /* 0x004fe2000001160b */
[----:B------:R-:W-:-:S03]  /*00f0*/  VIADD R10, R10, 0x587c5 ;  /* 0x000587c50a0a7836 */ /* 0x000fc60000000000 */
[----:B------:R-:W-:Y:S01]  /*0100*/  LOP3.LUT R8, R8, R11, RZ, 0x3c, !PT ;  /* 0x0000000b08087212 */ /* 0x000fe200078e3cff */
[----:B------:R-:W-:Y:S01]  /*0110*/  IMAD.MOV.U32 R11, RZ, RZ, 0x2f800000 ;  /* 0x2f800000ff0b7424 */ /* 0x000fe200078e00ff */
[C---:B---3--:R-:W-:Y:S01]  /*0120*/  SHF.L.U32 R12, R7.reuse, 0x4, RZ ;  /* 0x00000004070c7819 */ /* 0x048fe200000006ff */
[----:B------:R-:W-:Y:S01]  /*0130*/  IMAD.MOV.U32 R19, RZ, RZ, R6 ;  /* 0x000000ffff137224 */ /* 0x000fe200078e0006 */
[----:B------:R-:W-:Y:S02]  /*0140*/  SHF.L.U32 R9, R8, 0x1, RZ ;  /* 0x0000000108097819 */ /* 0x000fe400000006ff */
[----:B----4-:R-:W-:Y:S02]  /*0150*/  MOV R18, R5 ;  /* 0x0000000500127202 */ /* 0x010fe40000000f00 */
[----:B------:R-:W-:Y:S02]  /*0160*/  LOP3.LUT R9, R7, R12, R9, 0x96, !PT ;  /* 0x0000000c07097212 */ /* 0x000fe400078e9609 */
[----:B------:R-:W0:Y:S01]  /*0170*/  I2F.F64 R12, UR4 ;  /* 0x00000004000c7d12 */ /* 0x000e220008201c00 */
[----:B------:R-:W-:Y:S01]  /*0180*/  UMOV UR4, 0xe7210be9 ;  /* 0xe7210be900047882 */ /* 0x000fe20000000000 */
[----:B------:R-:W-:Y:S01]  /*0190*/  LOP3.LUT R9, R9, R8, RZ, 0x3c, !PT ;  /* 0x0000000809097212 */ /* 0x000fe200078e3cff */
[----:B------:R-:W-:Y:S03]  /*01a0*/  STG.E.64 desc[UR6][R2.64+0x8], R18 ;  /* 0x0000081202007986 */ /* 0x000fe6000c101b06 */
[----:B------:R-:W-:-:S04]  /*01b0*/  IADD3 R8, PT, PT, R9, R10, RZ ;  /* 0x0000000a09087210 */ /* 0x000fc80007ffe0ff */
[----:B------:R-:W-:-:S05]  /*01c0*/  I2FP.F32.U32 R8, R8 ;  /* 0x0000000800087245 */ /* 0x000fca0000201000 */
[----:B------:R-:W-:Y:S01]  /*01d0*/  FFMA R8, R8, R11, 1.1641532182693481445e-10 ;  /* 0x2f00000008087423 */ /* 0x000fe2000000000b */
[----:B0-----:R-:W-:Y:S01]  /*01e0*/  DADD R12, R12, UR4 ;  /* 0x000000040c0c7e29 */ /* 0x001fe20008000000 */
[----:B------:R-:W-:Y:S02]  /*01f0*/  MOV R11, R4 ;  /* 0x00000004000b7202 */ /* 0x000fe40000000f00 */
[----:B------:R0:W1:Y:S03]  /*0200*/  F2F.F64.F32 R14, R8 ;  /* 0x00000008000e7310 */ /* 0x0000660000201800 */
[----:B------:R-:W-:Y:S01]  /*0210*/  STG.E.64 desc[UR6][R2.64], R10 ;  /* 0x0000000a02007986 */ /* 0x000fe2000c101b06 */
[----:B0-----:R-:W-:-:S05]  /*0220*/  IMAD.MOV.U32 R8, RZ, RZ, R7 ;  /* 0x000000ffff087224 */ /* 0x001fca00078e0007 */
[----:B------:R-:W-:Y:S01]  /*0230*/  STG.E.64 desc[UR6][R2.64+0x10], R8 ;  /* 0x0000100802007986 */ /* 0x000fe2000c101b06 */
[----:B-1----:R-:W-:Y:S01]  /*0240*/  DMUL R12, R12, R14 ;  /* 0x0000000e0c0c7228 */ /* 0x002fe20000000000 */
[----:B------:R-:W0:Y:S09]  /*0250*/  LDC.64 R14, c[0x0][0x388] ;  /* 0x0000e200ff0e7b82 */ /* 0x000e320000000a00 */
[----:B------:R-:W1:Y:S02]  /*0260*/  F2F.F32.F64 R12, R12 ;  /* 0x0000000c000c7310 */ /* 0x000e640000301000 */
[----:B-1----:R-:W-:Y:S01]  /*0270*/  FADD R16, R12, 1 ;  /* 0x3f8000000c107421 */ /* 0x002fe20000000000 */
[----:B0-----:R-:W-:-:S05]  /*0280*/  IMAD.WIDE R4, R0, 0x4, R14 ;  /* 0x0000000400047825 */ /* 0x001fca00078e020e */
[----:B------:R-:W0:Y:S02]  /*0290*/  F2I.TRUNC.NTZ R17, R16 ;  /* 0x0000001000117305 */ /* 0x000e24000020f100 */
[----:B0-----:R-:W-:Y:S01]  /*02a0*/  STG.E desc[UR6][R4.64], R17 ;  /* 0x0000001104007986 */ /* 0x001fe2000c101906 */
[----:B------:R-:W-:Y:S05]  /*02b0*/  EXIT ;  /* 0x000000000000794d */ /* 0x000fea0003800000 */
.L_x_954:
        /* <DEDUP_REMOVED lines=12> */
.L_x_981:


//--------------------- .text._Z12setup_kernelP17curandStateXORWOWm --------------------------
	.section	.text._Z12setup_kernelP17curandStateXORWOWm,"ax",@progbits
	.align	128
        .global         _Z12setup_kernelP17curandStateXORWOWm
        .type           _Z12setup_kernelP17curandStateXORWOWm,@function
        .size           _Z12setup_kernelP17curandStateXORWOWm,(.L_x_982 - _Z12setup_kernelP17curandStateXORWOWm)
        .other          _Z12setup_kernelP17curandStateXORWOWm,@"STO_CUDA_ENTRY STV_DEFAULT"
_Z12setup_kernelP17curandStateXORWOWm:
.text._Z12setup_kernelP17curandStateXORWOWm:
[----:B------:R-:W-:Y:S01]  /*0000*/  LDC R1, c[0x0][0x37c] ;  /* 0x0000df00ff017b82 */ /* 0x000fe20000000800 */
[----:B------:R-:W0:Y:S07]  /*0010*/  S2R R13, SR_CTAID.X ;  /* 0x00000000000d7919 */ /* 0x000e2e0000002500 */
[----:B------:R-:W1:Y:S01]  /*0020*/  LDC.64 R2, c[0x0][0x388] ;  /* 0x0000e200ff027b82 */ /* 0x000e620000000a00 */
[----:B------:R-:W0:Y:S01]  /*0030*/  LDCU UR6, c[0x0][0x360] ;  /* 0x00006c00ff0677ac */ /* 0x000e220008000800 */
[----:B------:R-:W-:Y:S01]  /*0040*/  BSSY.RECONVERGENT B0, `(.L_x_955) ;  /* 0x00000e5000007945 */ /* 0x000fe20003800200 */
[----:B------:R-:W0:Y:S01]  /*0050*/  S2R R4, SR_TID.X ;  /* 0x0000000000047919 */ /* 0x000e220000002100 */
[----:B------:R-:W2:Y:S04]  /*0060*/  LDCU.64 UR4, c[0x0][0x358] ;  /* 0x00006b00ff0477ac */ /* 0x000ea80008000a00 */
[----:B------:R-:W3:Y:S01]  /*0070*/  LDC.64 R6, c[0x0][0x380] ;  /* 0x0000e000ff067b82 */ /* 0x000ee20000000a00 */
[----:B-1----:R-:W-:-:S02]  /*0080*/  LOP3.LUT R0, R2, 0xaad26b49, RZ, 0x3c, !PT ;  /* 0xaad26b4902007812 */ /* 0x002fc400078e3cff */
[----:B------:R-:W-:-:S03]  /*0090*/  LOP3.LUT R2, R3, 0xf7dcefdd, RZ, 0x3c, !PT ;  /* 0xf7dcefdd03027812 */ /* 0x000fc600078e3cff */
[----:B------:R-:W-:Y:S02]  /*00a0*/  IMAD R0, R0, 0x4182bed5, RZ ;  /* 0x4182bed500007824 */ /* 0x000fe400078e02ff */
[----:B------:R-:W-:Y:S02]  /*00b0*/  IMAD R3, R2, -0x658354e5, RZ ;  /* 0x9a7cab1b02037824 */ /* 0x000fe400078e02ff */
[C---:B------:R-:W-:Y:S01]  /*00c0*/  VIADD R5, R0.reuse, 0x75bcd15 ;  /* 0x075bcd1500057836 */ /* 0x040fe20000000000 */
[C---:B------:R-:W-:Y:S01]  /*00d0*/  LOP3.LUT R8, R0.reuse, 0x159a55e5, RZ, 0x3c, !PT ;  /* 0x159a55e500087812 */ /* 0x040fe200078e3cff */
[----:B0-----:R-:W-:Y:S01]  /*00e0*/  IMAD R13, R13, UR6, R4 ;  /* 0x000000060d0d7c24 */ /* 0x001fe2000f8e0204 */
[C---:B------:R-:W-:Y:S01]  /*00f0*/  IADD3 R4, PT, PT, R0.reuse, 0x64f0c9, R3 ;  /* 0x0064f0c900047810 */ /* 0x040fe20007ffe003 */
[----:B------:R-:W-:Y:S01]  /*0100*/  VIADD R11, R0, 0x583f19 ;  /* 0x00583f19000b7836 */ /* 0x000fe20000000000 */
[----:B------:R-:W-:Y:S01]  /*0110*/  LOP3.LUT R10, R3, 0x5491333, RZ, 0x3c, !PT ;  /* 0x05491333030a7812 */ /* 0x000fe200078e3cff */
[C---:B---3--:R-:W-:Y:S01]  /*0120*/  IMAD.WIDE R6, R13.reuse, 0x30, R6 ;  /* 0x000000300d067825 */ /* 0x048fe200078e0206 */
[----:B------:R-:W-:-:S03]  /*0130*/  ISETP.NE.AND P0, PT, R13, RZ, PT ;  /* 0x000000ff0d00720c */ /* 0x000fc60003f05270 */
[----:B------:R-:W-:Y:S01]  /*0140*/  VIADD R9, R3, 0x1f123bb5 ;  /* 0x1f123bb503097836 */ /* 0x000fe20000000000 */
[----:B--2---:R0:W-:Y:S04]  /*0150*/  STG.E.64 desc[UR4][R6.64], R4 ;  /* 0x0000000406007986 */ /* 0x0041e8000c101b04 */
[----:B------:R0:W-:Y:S04]  /*0160*/  STG.E.64 desc[UR4][R6.64+0x8], R8 ;  /* 0x0000080806007986 */ /* 0x0001e8000c101b04 */
[----:B------:R0:W-:Y:S01]  /*0170*/  STG.E.64 desc[UR4][R6.64+0x10], R10 ;  /* 0x0000100a06007986 */ /* 0x0001e2000c101b04 */
[----:B------:R-:W-:Y:S05]  /*0180*/  @!P0 BRA `(.L_x_956) ;  /* 0x0000000c00408947 */ /* 0x000fea0003800000 */
[----:B------:R-:W-:Y:S01]  /*0190*/  SHF.R.S32.HI R0, RZ, 0x1f, R13 ;  /* 0x0000001fff007819 */ /* 0x000fe2000001140d */
[----:B------:R-:W-:-:S07]  /*01a0*/  IMAD.MOV.U32 R12, RZ, RZ, RZ ;  /* 0x000000ffff0c7224 */ /* 0x000fce00078e00ff */
.L_x_962:
[----:B-1----:R-:W-:Y:S01]  /*01b0*/  LOP3.LUT R2, R13, 0x3, RZ, 0xc0, !PT ;  /* 0x000000030d027812 */ /* 0x002fe200078ec0ff */
[----:B------:R-:W-:Y:S03]  /*01c0*/  BSSY.RECONVERGENT B1, `(.L_x_957) ;  /* 0x00000c6000017945 */ /* 0x000fe60003800200 */
[----:B------:R-:W-:-:S04]  /*01d0*/  ISETP.NE.U32.AND P0, PT, R2, RZ, PT ;  /* 0x000000ff0200720c */ /* 0x000fc80003f05070 */
[----:B------:R-:W-:-:S13]  /*01e0*/  ISETP.NE.AND.EX P0, PT, RZ, RZ, PT, P0 ;  /* 0x000000ffff00720c */ /* 0x000fda0003f05300 */
[----:B------:R-:W-:Y:S05]  /*01f0*/  @!P0 BRA `(.L_x_958) ;  /* 0x0000000c00088947 */ /* 0x000fea0003800000 */
[----:B0-----:R-:W0:Y:S01]  /*0200*/  LDC.64 R8, c[0x4][RZ] ;  /* 0x01000000ff087b82 */ /* 0x001e220000000a00 */
[----:B------:R-:W-:Y:S02]  /*0210*/  IMAD.MOV.U32 R14, RZ, RZ, RZ ;  /* 0x000000ffff0e7224 */ /* 0x000fe400078e00ff */
[----:B0-----:R-:W-:-:S07]  /*0220*/  IMAD.WIDE.U32 R8, R12, 0xc80, R8 ;  /* 0x00000c800c087825 */ /* 0x001fce00078e0008 */
.L_x_961:
[----:B-1----:R-:W-:Y:S01]  /*0230*/  IMAD.MOV.U32 R15, RZ, RZ, RZ ;  /* 0x000000ffff0f7224 */ /* 0x002fe200078e00ff */
[----:B------:R-:W-:Y:S01]  /*0240*/  CS2R R2, SRZ ;  /* 0x0000000000027805 */ /* 0x000fe2000001ff00 */
[----:B------:R-:W-:Y:S01]  /*0250*/  IMAD.MOV.U32 R17, RZ, RZ, RZ ;  /* 0x000000ffff117224 */ /* 0x000fe200078e00ff */
[----:B------:R-:W-:-:S07]  /*0260*/  CS2R R4, SRZ ;  /* 0x0000000000047805 */ /* 0x000fce000001ff00 */
.L_x_960:
[----:B------:R-:W-:-:S05]  /*0270*/  IMAD.WIDE.U32 R10, R17, 0x4, R6 ;  /* 0x00000004110a7825 */ /* 0x000fca00078e0006 */
[----:B------:R0:W5:Y:S01]  /*0280*/  LDG.E R16, desc[UR4][R10.64+0x4] ;  /* 0x000004040a107981 */ /* 0x000162000c1e1900 */
[----:B------:R-:W-:-:S07]  /*0290*/  IMAD.MOV.U32 R19, RZ, RZ, RZ ;  /* 0x000000ffff137224 */ /* 0x000fce00078e00ff */
.L_x_959:
[----:B-----5:R-:W-:Y:S01]  /*02a0*/  SHF.R.U32.HI R24, RZ, R19, R16 ;  /* 0x00000013ff187219 */ /* 0x020fe20000011610 */
[----:B0-----:R-:W-:-:S03]  /*02b0*/  IMAD.SHL.U32 R10, R17, 0x20, RZ ;  /* 0x00000020110a7824 */ /* 0x001fc600078e00ff */
[----:B------:R-:W-:Y:S01]  /*02c0*/  LOP3.LUT R11, R24, 0x1, RZ, 0xc0, !PT ;  /* 0x00000001180b7812 */ /* 0x000fe200078ec0ff */
[----:B------:R-:W-:-:S03]  /*02d0*/  IMAD.IADD R10, R10, 0x1, R19 ;  /* 0x000000010a0a7824 */ /* 0x000fc600078e0213 */
[----:B------:R-:W-:Y:S01]  /*02e0*/  ISETP.NE.U32.AND P0, PT, R11, 0x1, PT ;  /* 0x000000010b00780c */ /* 0x000fe20003f05070 */
[----:B------:R-:W-:-:S03]  /*02f0*/  IMAD R11, R10, 0x5, RZ ;  /* 0x000000050a0b7824 */ /* 0x000fc600078e02ff */
[----:B------:R-:W-:Y:S01]  /*0300*/  R2P PR, R24, 0x7e ;  /* 0x0000007e18007804 */ /* 0x000fe20000000000 */
[----:B------:R-:W-:-:S08]  /*0310*/  IMAD.WIDE.U32 R10, R11, 0x4, R8 ;  /* 0x000000040b0a7825 */ /* 0x000fd000078e0008 */
[----:B------:R-:W2:Y:S04]  /*0320*/  @!P0 LDG.E R18, desc[UR4][R10.64] ;  /* 0x000000040a128981 */ /* 0x000ea8000c1e1900 */
[----:B------:R-:W3:Y:S04]  /*0330*/  @!P0 LDG.E R20, desc[UR4][R10.64+0x10] ;  /* 0x000010040a148981 */ /* 0x000ee8000c1e1900 */
[----:B------:R-:W4:Y:S04]  /*0340*/  @P1 LDG.E R22, desc[UR4][R10.64+0x14] ;  /* 0x000014040a161981 */ /* 0x000f28000c1e1900 */
[----:B------:R-:W4:Y:S04]  /*0350*/  @P2 LDG.E R26, desc[UR4][R10.64+0x28] ;  /* 0x000028040a1a2981 */ /* 0x000f28000c1e1900 */
[----:B------:R-:W4:Y:S04]  /*0360*/  @!P0 LDG.E R21, desc[UR4][R10.64+0x4] ;  /* 0x000004040a158981 */ /* 0x000f28000c1e1900 */
[----:B------:R-:W4:Y:S04]  /*0370*/  @!P0 LDG.E R23, desc[UR4][R10.64+0xc] ;  /* 0x00000c040a178981 */ /* 0x000f28000c1e1900 */
[----:B------:R-:W4:Y:S04]  /*0380*/  @P1 LDG.E R25, desc[UR4][R10.64+0x18] ;  /* 0x000018040a191981 */ /* 0x000f28000c1e1900 */
[----:B------:R-:W4:Y:S04]  /*0390*/  @P3 LDG.E R28, desc[UR4][R10.64+0x3c] ;  /* 0x00003c040a1c3981 */ /* 0x000f28000c1e1900 */
[----:B------:R-:W4:Y:S01]  /*03a0*/  @P6 LDG.E R27, desc[UR4][R10.64+0x7c] ;  /* 0x00007c040a1b6981 */ /* 0x000f22000c1e1900 */
[----:B--2---:R-:W-:-:S03]  /*03b0*/  @!P0 LOP3.LUT R15, R15, R18, RZ, 0x3c, !PT ;  /* 0x000000120f0f8212 */ /* 0x004fc600078e3cff */
[----:B------:R-:W2:Y:S01]  /*03c0*/  @!P0 LDG.E R18, desc[UR4][R10.64+0x8] ;  /* 0x000008040a128981 */ /* 0x000ea2000c1e1900 */
[----:B---3--:R-:W-:-:S03]  /*03d0*/  @!P0 LOP3.LUT R3, R3, R20, RZ, 0x3c, !PT ;  /* 0x0000001403038212 */ /* 0x008fc600078e3cff */
[----:B------:R-:W3:Y:S01]  /*03e0*/  @P1 LDG.E R20, desc[UR4][R10.64+0x24] ;  /* 0x000024040a141981 */ /* 0x000ee2000c1e1900 */
[----:B----4-:R-:W-:-:S03]  /*03f0*/  @P1 LOP3.LUT R15, R15, R22, RZ, 0x3c, !PT ;  /* 0x000000160f0f1212 */ /* 0x010fc600078e3cff */
[----:B------:R-:W4:Y:S01]  /*0400*/  @P2 LDG.E R22, desc[UR4][R10.64+0x38] ;  /* 0x000038040a162981 */ /* 0x000f22000c1e1900 */
[----:B------:R-:W-:-:S03]  /*0410*/  @P2 LOP3.LUT R15, R15, R26, RZ, 0x3c, !PT ;  /* 0x0000001a0f0f2212 */ /* 0x000fc600078e3cff */
[----:B------:R-:W4:Y:S01]  /*0420*/  @P4 LDG.E R26, desc[UR4][R10.64+0x50] ;  /* 0x000050040a1a4981 */ /* 0x000f22000c1e1900 */
[----:B------:R-:W-:-:S03]  /*0430*/  @!P0 LOP3.LUT R4, R4, R21, RZ, 0x3c, !PT ;  /* 0x0000001504048212 */ /* 0x000fc600078e3cff */
[----:B------:R-:W4:Y:S01]  /*0440*/  @P1 LDG.E R21, desc[UR4][R10.64+0x20] ;  /* 0x000020040a151981 */ /* 0x000f22000c1e1900 */
[----:B------:R-:W-:-:S03]  /*0450*/  @!P0 LOP3.LUT R2, R2, R23, RZ, 0x3c, !PT ;  /* 0x0000001702028212 */ /* 0x000fc600078e3cff */
[----:B------:R-:W4:Y:S01]  /*0460*/  @P2 LDG.E R23, desc[UR4][R10.64+0x2c] ;  /* 0x00002c040a172981 */ /* 0x000f22000c1e1900 */
[----:B------:R-:W-:-:S03]  /*0470*/  @P1 LOP3.LUT R4, R4, R25, RZ, 0x3c, !PT ;  /* 0x0000001904041212 */ /* 0x000fc600078e3cff */
[----:B------:R-:W4:Y:S01]  /*0480*/  @P2 LDG.E R25, desc[UR4][R10.64+0x34] ;  /* 0x000034040a192981 */ /* 0x000f22000c1e1900 */
[----:B--2---:R-:W-:-:S03]  /*0490*/  @!P0 LOP3.LUT R5, R5, R18, RZ, 0x3c, !PT ;  /* 0x0000001205058212 */ /* 0x004fc600078e3cff */
[----:B------:R-:W2:Y:S01]  /*04a0*/  @P1 LDG.E R18, desc[UR4][R10.64+0x1c] ;  /* 0x00001c040a121981 */ /* 0x000ea2000c1e1900 */
[----:B---3--:R-:W-:-:S03]  /*04b0*/  @P1 LOP3.LUT R3, R3, R20, RZ, 0x3c, !PT ;  /* 0x0000001403031212 */ /* 0x008fc600078e3cff */
[----:B------:R-:W3:Y:S01]  /*04c0*/  @P2 LDG.E R20, desc[UR4][R10.64+0x30] ;  /* 0x000030040a142981 */ /* 0x000ee2000c1e1900 */
[----:B----4-:R-:W-:-:S03]  /*04d0*/  @P2 LOP3.LUT R3, R3, R22, RZ, 0x3c, !PT ;  /* 0x0000001603032212 */ /* 0x010fc600078e3cff */
[----:B------:R-:W4:Y:S01]  /*04e0*/  @P3 LDG.E R22, desc[UR4][R10.64+0x4c] ;  /* 0x00004c040a163981 */ /* 0x000f22000c1e1900 */
[----:B------:R-:W-:-:S04]  /*04f0*/  @P3 LOP3.LUT R15, R15, R28, RZ, 0x3c, !PT ;  /* 0x0000001c0f0f3212 */ /* 0x000fc800078e3cff */
[----:B------:R-:W-:Y:S02]  /*0500*/  @P4 LOP3.LUT R15, R15, R26, RZ, 0x3c, !PT ;  /* 0x0000001a0f0f4212 */ /* 0x000fe400078e3cff */
[----:B------:R-:W-:Y:S01]  /*0510*/  @P1 LOP3.LUT R2, R2, R21, RZ, 0x3c, !PT ;  /* 0x0000001502021212 */ /* 0x000fe200078e3cff */
[----:B------:R-:W4:Y:S04]  /*0520*/  @P5 LDG.E R26, desc[UR4][R10.64+0x64] ;  /* 0x000064040a1a5981 */ /* 0x000f28000c1e1900 */
[----:B------:R-:W4:Y:S01]  /*0530*/  @P3 LDG.E R21, desc[UR4][R10.64+0x40] ;  /* 0x000040040a153981 */ /* 0x000f22000c1e1900 */
[----:B------:R-:W-:Y:S02]  /*0540*/  @P2 LOP3.LUT R4, R4, R23, RZ, 0x3c, !PT ;  /* 0x0000001704042212 */ /* 0x000fe400078e3cff */
[----:B------:R-:W-:Y:S01]  /*0550*/  @P2 LOP3.LUT R2, R2, R25, RZ, 0x3c, !PT ;  /* 0x0000001902022212 */ /* 0x000fe200078e3cff */
[----:B------:R-:W4:Y:S04]  /*0560*/  @P3 LDG.E R23, desc[UR4][R10.64+0x48] ;  /* 0x000048040a173981 */ /* 0x000f28000c1e1900 */
[----:B------:R-:W4:Y:S01]  /*0570*/  @P4 LDG.E R25, desc[UR4][R10.64+0x54] ;  /* 0x000054040a194981 */ /* 0x000f22000c1e1900 */
[----:B--2---:R-:W-:-:S03]  /*0580*/  @P1 LOP3.LUT R5, R5, R18, RZ, 0x3c, !PT ;  /* 0x0000001205051212 */ /* 0x004fc600078e3cff */
[----:B------:R-:W2:Y:S01]  /*0590*/  @P3 LDG.E R18, desc[UR4][R10.64+0x44] ;  /* 0x000044040a123981 */ /* 0x000ea2000c1e1900 */
[----:B---3--:R-:W-:-:S03]  /*05a0*/  @P2 LOP3.LUT R5, R5, R20, RZ, 0x3c, !PT ;  /* 0x0000001405052212 */ /* 0x008fc600078e3cff */
[----:B------:R-:W3:Y:S01]  /*05b0*/  @P4 LDG.E R20, desc[UR4][R10.64+0x58] ;  /* 0x000058040a144981 */ /* 0x000ee2000c1e1900 */
[----:B----4-:R-:W-:-:S03]  /*05c0*/  @P3 LOP3.LUT R3, R3, R22, RZ, 0x3c, !PT ;  /* 0x0000001603033212 */ /* 0x010fc600078e3cff */
[----:B------:R-:W4:Y:S01]  /*05d0*/  @P4 LDG.E R22, desc[UR4][R10.64+0x60] ;  /* 0x000060040a164981 */ /* 0x000f22000c1e1900 */
[----:B------:R-:W-:Y:S02]  /*05e0*/  LOP3.LUT P0, RZ, R24, 0x80, RZ, 0xc0, !PT ;  /* 0x0000008018ff7812 */ /* 0x000fe4000780c0ff */
[----:B------:R-:W-:Y:S02]  /*05f0*/  @P5 LOP3.LUT R15, R15, R26, RZ, 0x3c, !PT ;  /* 0x0000001a0f0f5212 */ /* 0x000fe400078e3cff */
[----:B------:R-:W4:Y:S01]  /*0600*/  @P6 LDG.E R26, desc[UR4][R10.64+0x78] ;  /* 0x000078040a1a6981 */ /* 0x000f22000c1e1900 */
[----:B------:R-:W-:-:S03]  /*0610*/  @P3 LOP3.LUT R4, R4, R21, RZ, 0x3c, !PT ;  /* 0x0000001504043212 */ /* 0x000fc600078e3cff */
[----:B------:R-:W4:Y:S01]  /*0620*/  @P4 LDG.E R21, desc[UR4][R10.64+0x5c] ;  /* 0x00005c040a154981 */ /* 0x000f22000c1e1900 */
[----:B------:R-:W-:-:S03]  /*0630*/  @P3 LOP3.LUT R2, R2, R23, RZ, 0x3c, !PT ;  /* 0x0000001702023212 */ /* 0x000fc600078e3cff */
[----:B------:R-:W4:Y:S01]  /*0640*/  @P5 LDG.E R23, desc[UR4][R10.64+0x68] ;  /* 0x000068040a175981 */ /* 0x000f22000c1e1900 */
[----:B------:R-:W-:-:S03]  /*0650*/  @P4 LOP3.LUT R4, R4, R25, RZ, 0x3c, !PT ;  /* 0x0000001904044212 */ /* 0x000fc600078e3cff */
[----:B------:R-:W4:Y:S01]  /*0660*/  @P5 LDG.E R25, desc[UR4][R10.64+0x70] ;  /* 0x000070040a195981 */ /* 0x000f22000c1e1900 */
[----:B--2---:R-:W-:-:S03]  /*0670*/  @P3 LOP3.LUT R5, R5, R18, RZ, 0x3c, !PT ;  /* 0x0000001205053212 */ /* 0x004fc600078e3cff */
[----:B------:R-:W2:Y:S01]  /*0680*/  @P5 LDG.E R18, desc[UR4][R10.64+0x6c] ;  /* 0x00006c040a125981 */ /* 0x000ea2000c1e1900 */
[----:B---3--:R-:W-:-:S03]  /*0690*/  @P4 LOP3.LUT R5, R5, R20, RZ, 0x3c, !PT ;  /* 0x0000001405054212 */ /* 0x008fc600078e3cff */
[----:B------:R-:W3:Y:S01]  /*06a0*/  @P5 LDG.E R20, desc[UR4][R10.64+0x74] ;  /* 0x000074040a145981 */ /* 0x000ee2000c1e1900 */
[----:B----4-:R-:W-:-:S03]  /*06b0*/  @P4 LOP3.LUT R3, R3, R22, RZ, 0x3c, !PT ;  /* 0x0000001603034212 */ /* 0x010fc600078e3cff */
[----:B------:R-:W4:Y:S01]  /*06c0*/  @P0 LDG.E R22, desc[UR4][R10.64+0x8c] ;  /* 0x00008c040a160981 */ /* 0x000f22000c1e1900 */
[----:B------:R-:W-:-:S03]  /*06d0*/  @P6 LOP3.LUT R15, R15, R26, RZ, 0x3c, !PT ;  /* 0x0000001a0f0f6212 */ /* 0x000fc600078e3cff */
        /* <DEDUP_REMOVED lines=13> */
[----:B------:R-:W-:Y:S02]  /*07b0*/  @P6 LOP3.LUT R4, R4, R27, RZ, 0x3c, !PT ;  /* 0x0000001b04046212 */ /* 0x000fe400078e3cff */
[----:B------:R-:W-:Y:S02]  /*07c0*/  @P6 LOP3.LUT R2, R2, R21, RZ, 0x3c, !PT ;  /* 0x0000001502026212 */ /* 0x000fe400078e3cff */
[----:B------:R-:W-:Y:S02]  /*07d0*/  @P0 LOP3.LUT R4, R4, R23, RZ, 0x3c, !PT ;  /* 0x0000001704040212 */ /* 0x000fe400078e3cff */
[----:B------:R-:W-:Y:S02]  /*07e0*/  @P0 LOP3.LUT R2, R2, R25, RZ, 0x3c, !PT ;  /* 0x0000001902020212 */ /* 0x000fe400078e3cff */
[----:B--2---:R-:W-:Y:S02]  /*07f0*/  @P6 LOP3.LUT R5, R5, R18, RZ, 0x3c, !PT ;  /* 0x0000001205056212 */ /* 0x004fe400078e3cff */
[----:B---3--:R-:W-:-:S02]  /*0800*/  @P6 LOP3.LUT R3, R3, R20, RZ, 0x3c, !PT ;  /* 0x0000001403036212 */ /* 0x008fc400078e3cff */
[----:B----4-:R-:W-:Y:S02]  /*0810*/  @P0 LOP3.LUT R5, R5, R22, RZ, 0x3c, !PT ;  /* 0x0000001605050212 */ /* 0x010fe400078e3cff */
[----:B------:R-:W-:Y:S02]  /*0820*/  @P0 LOP3.LUT R3, R3, R26, RZ, 0x3c, !PT ;  /* 0x0000001a03030212 */ /* 0x000fe400078e3cff */
[----:B------:R-:W-:-:S13]  /*0830*/  R2P PR, R24.B1, 0x7f ;  /* 0x0000007f18007804 */ /* 0x000fda0000001000 */
[----:B------:R-:W2:Y:S04]  /*0840*/  @P0 LDG.E R18, desc[UR4][R10.64+0xa0] ;  /* 0x0000a0040a120981 */ /* 0x000ea8000c1e1900 */
[----:B------:R-:W3:Y:S04]  /*0850*/  @P1 LDG.E R22, desc[UR4][R10.64+0xb4] ;  /* 0x0000b4040a161981 */ /* 0x000ee8000c1e1900 */
[----:B------:R-:W4:Y:S04]  /*0860*/  @P2 LDG.E R26, desc[UR4][R10.64+0xc8] ;  /* 0x0000c8040a1a2981 */ /* 0x000f28000c1e1900 */
[----:B------:R-:W4:Y:S04]  /*0870*/  @P3 LDG.E R28, desc[UR4][R10.64+0xdc] ;  /* 0x0000dc040a1c3981 */ /* 0x000f28000c1e1900 */
[----:B------:R-:W4:Y:S04]  /*0880*/  @P0 LDG.E R23, desc[UR4][R10.64+0xa4] ;  /* 0x0000a4040a170981 */ /* 0x000f28000c1e1900 */
[----:B------:R-:W4:Y:S04]  /*0890*/  @P0 LDG.E R20, desc[UR4][R10.64+0xa8] ;  /* 0x0000a8040a140981 */ /* 0x000f28000c1e1900 */
[----:B------:R-:W4:Y:S04]  /*08a0*/  @P4 LDG.E R25, desc[UR4][R10.64+0xf0] ;  /* 0x0000f0040a194981 */ /* 0x000f28000c1e1900 */
        /* <DEDUP_REMOVED lines=21> */
[----:B------:R-:W-:Y:S02]  /*0a00*/  LOP3.LUT P0, RZ, R24, 0x8000, RZ, 0xc0, !PT ;  /* 0x0000800018ff7812 */ /* 0x000fe4000780c0ff */
[----:B----4-:R-:W-:Y:S01]  /*0a10*/  @P5 LOP3.LUT R15, R15, R26, RZ, 0x3c, !PT ;  /* 0x0000001a0f0f5212 */ /* 0x010fe200078e3cff */
[----:B------:R-:W4:Y:S04]  /*0a20*/  @P3 LDG.E R24, desc[UR4][R10.64+0xe4] ;  /* 0x0000e4040a183981 */ /* 0x000f28000c1e1900 */
[----:B------:R-:W2:Y:S01]  /*0a30*/  @P6 LDG.E R26, desc[UR4][R10.64+0x118] ;  /* 0x000118040a1a6981 */ /* 0x000ea2000c1e1900 */
        /* <DEDUP_REMOVED lines=8> */
[----:B---3--:R-:W-:-:S03]  /*0ac0*/  @P2 LOP3.LUT R3, R3, R22, RZ, 0x3c, !PT ;  /* 0x0000001603032212 */ /* 0x008fc600078e3cff */
[----:B------:R-:W3:Y:S01]  /*0ad0*/  @P4 LDG.E R22, desc[UR4][R10.64+0x100] ;  /* 0x000100040a164981 */ /* 0x000ee2000c1e1900 */
[----:B--2---:R-:W-:-:S03]  /*0ae0*/  @P6 LOP3.LUT R15, R15, R26, RZ, 0x3c, !PT ;  /* 0x0000001a0f0f6212 */ /* 0x004fc600078e3cff */
[----:B------:R-:W2:Y:S01]  /*0af0*/  @P0 LDG.E R26, desc[UR4][R10.64+0x12c] ;  /* 0x00012c040a1a0981 */ /* 0x000ea2000c1e1900 */
[----:B----4-:R-:W-:-:S03]  /*0b00*/  @P2 LOP3.LUT R2, R2, R23, RZ, 0x3c, !PT ;  /* 0x0000001702022212 */ /* 0x010fc600078e3cff */
[----:B------:R-:W4:Y:S01]  /*0b10*/  @P4 LDG.E R23, desc[UR4][R10.64+0xfc] ;  /* 0x0000fc040a174981 */ /* 0x000f22000c1e1900 */
[----:B------:R-:W-:-:S03]  /*0b20*/  @P2 LOP3.LUT R5, R5, R20, RZ, 0x3c, !PT ;  /* 0x0000001405052212 */ /* 0x000fc600078e3cff */
[----:B------:R-:W4:Y:S01]  /*0b30*/  @P4 LDG.E R20, desc[UR4][R10.64+0xf8] ;  /* 0x0000f8040a144981 */ /* 0x000f22000c1e1900 */
[----:B------:R-:W-:Y:S02]  /*0b40*/  @P3 LOP3.LUT R2, R2, R27, RZ, 0x3c, !PT ;  /* 0x0000001b02023212 */ /* 0x000fe400078e3cff */
[----:B------:R-:W-:Y:S01]  /*0b50*/  @P3 LOP3.LUT R4, R4, R25, RZ, 0x3c, !PT ;  /* 0x0000001904043212 */ /* 0x000fe200078e3cff */
[----:B------:R-:W4:Y:S01]  /*0b60*/  @P5 LDG.E R27, desc[UR4][R10.64+0x110] ;  /* 0x000110040a1b5981 */ /* 0x000f22000c1e1900 */
[----:B------:R-:W-:-:S03]  /*0b70*/  @P3 LOP3.LUT R5, R5, R24, RZ, 0x3c, !PT ;  /* 0x0000001805053212 */ /* 0x000fc600078e3cff */
[----:B------:R-:W4:Y:S04]  /*0b80*/  @P5 LDG.E R25, desc[UR4][R10.64+0x108] ;  /* 0x000108040a195981 */ /* 0x000f28000c1e1900 */
        /* <DEDUP_REMOVED lines=19> */
[----:B------:R-:W-:-:S05]  /*0cc0*/  VIADD R19, R19, 0x10 ;  /* 0x0000001013137836 */ /* 0x000fca0000000000 */
[----:B------:R-:W-:Y:S02]  /*0cd0*/  ISETP.NE.AND P1, PT, R19, 0x20, PT ;  /* 0x000000201300780c */ /* 0x000fe40003f25270 */
[----:B------:R-:W-:Y:S02]  /*0ce0*/  @P5 LOP3.LUT R3, R3, R18, RZ, 0x3c, !PT ;  /* 0x0000001203035212 */ /* 0x000fe400078e3cff */
[----:B------:R-:W-:Y:S02]  /*0cf0*/  @P6 LOP3.LUT R4, R4, R21, RZ, 0x3c, !PT ;  /* 0x0000001504046212 */ /* 0x000fe400078e3cff */
[----:B---3--:R-:W-:-:S04]  /*0d00*/  @P6 LOP3.LUT R3, R3, R22, RZ, 0x3c, !PT ;  /* 0x0000001603036212 */ /* 0x008fc800078e3cff */
[----:B--2---:R-:W-:Y:S02]  /*0d10*/  @P0 LOP3.LUT R3, R3, R26, RZ, 0x3c, !PT ;  /* 0x0000001a03030212 */ /* 0x004fe400078e3cff */
[----:B----4-:R-:W-:Y:S02]  /*0d20*/  @P6 LOP3.LUT R2, R2, R23, RZ, 0x3c, !PT ;  /* 0x0000001702026212 */ /* 0x010fe400078e3cff */
[----:B------:R-:W-:Y:S02]  /*0d30*/  @P6 LOP3.LUT R5, R5, R20, RZ, 0x3c, !PT ;  /* 0x0000001405056212 */ /* 0x000fe400078e3cff */
[----:B------:R-:W-:Y:S02]  /*0d40*/  @P0 LOP3.LUT R2, R2, R27, RZ, 0x3c, !PT ;  /* 0x0000001b02020212 */ /* 0x000fe400078e3cff */
[----:B------:R-:W-:Y:S02]  /*0d50*/  @P0 LOP3.LUT R4, R4, R25, RZ, 0x3c, !PT ;  /* 0x0000001904040212 */ /* 0x000fe400078e3cff */
[----:B------:R-:W-:Y:S01]  /*0d60*/  @P0 LOP3.LUT R5, R5, R24, RZ, 0x3c, !PT ;  /* 0x0000001805050212 */ /* 0x000fe200078e3cff */
[----:B------:R-:W-:Y:S06]  /*0d70*/  @P1 BRA `(.L_x_959) ;  /* 0xfffffff400481947 */ /* 0x000fec000383ffff */
[----:B------:R-:W-:-:S05]  /*0d80*/  VIADD R17, R17, 0x1 ;  /* 0x0000000111117836 */ /* 0x000fca0000000000 */
[----:B------:R-:W-:-:S13]  /*0d90*/  ISETP.NE.AND P0, PT, R17, 0x5, PT ;  /* 0x000000051100780c */ /* 0x000fda0003f05270 */
[----:B------:R-:W-:Y:S05]  /*0da0*/  @P0 BRA `(.L_x_960) ;  /* 0xfffffff400300947 */ /* 0x000fea000383ffff */
[----:B------:R1:W-:Y:S01]  /*0db0*/  STG.E.64 desc[UR4][R6.64+0x8], R4 ;  /* 0x0000080406007986 */ /* 0x0003e2000c101b04 */
[----:B------:R-:W-:Y:S01]  /*0dc0*/  VIADD R14, R14, 0x1 ;  /* 0x000000010e0e7836 */ /* 0x000fe20000000000 */
[----:B------:R-:W-:Y:S02]  /*0dd0*/  LOP3.LUT R11, R13, 0x3, RZ, 0xc0, !PT ;  /* 0x000000030d0b7812 */ /* 0x000fe400078ec0ff */
[----:B------:R1:W-:Y:S02]  /*0de0*/  STG.E.64 desc[UR4][R6.64+0x10], R2 ;  /* 0x0000100206007986 */ /* 0x0003e4000c101b04 */
[----:B------:R-:W-:Y:S02]  /*0df0*/  ISETP.GE.U32.AND P0, PT, R14, R11, PT ;  /* 0x0000000b0e00720c */ /* 0x000fe40003f06070 */
[----:B------:R1:W-:Y:S11]  /*0e00*/  STG.E desc[UR4][R6.64+0x4], R15 ;  /* 0x0000040f06007986 */ /* 0x0003f6000c101904 */
[----:B------:R-:W-:Y:S05]  /*0e10*/  @!P0 BRA `(.L_x_961) ;  /* 0xfffffff400048947 */ /* 0x000fea000383ffff */
.L_x_958:
[----:B------:R-:W-:Y:S05]  /*0e20*/  BSYNC.RECONVERGENT B1 ;  /* 0x0000000000017941 */ /* 0x000fea0003800200 */
.L_x_957:
[C---:B------:R-:W-:Y:S01]  /*0e30*/  ISETP.GT.U32.AND P0, PT, R13.reuse, 0x3, PT ;  /* 0x000000030d00780c */ /* 0x040fe20003f04070 */
[----:B------:R-:W-:Y:S01]  /*0e40*/  VIADD R12, R12, 0x1 ;  /* 0x000000010c0c7836 */ /* 0x000fe20000000000 */
[--C-:B------:R-:W-:Y:S02]  /*0e50*/  SHF.R.U64 R13, R13, 0x2, R0.reuse ;  /* 0x000000020d0d7819 */ /* 0x100fe40000001200 */
[----:B------:R-:W-:Y:S02]  /*0e60*/  ISETP.GT.U32.AND.EX P0, PT, R0, RZ, PT, P0 ;  /* 0x000000ff0000720c */ /* 0x000fe40003f04100 */
[----:B------:R-:W-:-:S11]  /*0e70*/  SHF.R.U32.HI R0, RZ, 0x2, R0 ;  /* 0x00000002ff007819 */ /* 0x000fd60000011600 */
[----:B------:R-:W-:Y:S05]  /*0e80*/  @P0 BRA `(.L_x_962) ;  /* 0xfffffff000c80947 */ /* 0x000fea000383ffff */
.L_x_956:
[----:B------:R-:W-:Y:S05]  /*0e90*/  BSYNC.RECONVERGENT B0 ;  /* 0x0000000000007941 */ /* 0x000fea0003800200 */
.L_x_955:
[----:B------:R-:W-:Y:S04]  /*0ea0*/  STG.E.64 desc[UR4][R6.64+0x18], RZ ;  /* 0x000018ff06007986 */ /* 0x000fe8000c101b04 */
[----:B------:R-:W-:Y:S04]  /*0eb0*/  STG.E desc[UR4][R6.64+0x20], RZ ;  /* 0x000020ff06007986 */ /* 0x000fe8000c101904 */
[----:B------:R-:W-:Y:S01]  /*0ec0*/  STG.E.64 desc[UR4][R6.64+0x28], RZ ;  /* 0x000028ff06007986 */ /* 0x000fe2000c101b04 */
[----:B------:R-:W-:Y:S05]  /*0ed0*/  EXIT ;  /* 0x000000000000794d */ /* 0x000fea0003800000 */
.L_x_963:
        /* <DEDUP_REMOVED lines=10> */
.L_x_982:


//--------------------- .nv.global.init           --------------------------
	.section	.nv.global.init,"aw",@progbits
	.align	4
.nv.global.init:
	.type		mrg32k3aM1SubSeq,@object
	.size		mrg32k3aM1SubSeq,(mrg32k3aM2SubSeq - mrg32k3aM1SubSeq)
mrg32k3aM1SubSeq:
        /*0000*/ 	.byte	0x0b, 0xcc, 0xee, 0x04, 0x73, 0x29, 0x8b, 0x6f, 0xf6, 0x53, 0x03, 0xf6, 0x23, 0xf6, 0xea, 0xda
        /* <DEDUP_REMOVED lines=125> */
	.type		mrg32k3aM2SubSeq,@object
	.size		mrg32k3aM2SubSeq,(mrg32k3aM1 - mrg32k3aM2SubSeq)
mrg32k3aM2SubSeq:
        /* <DEDUP_REMOVED lines=126> */
	.type		mrg32k3aM1,@object
	.size		mrg32k3aM1,(mrg32k3aM1Seq - mrg32k3aM1)
mrg32k3aM1:
        /* <DEDUP_REMOVED lines=144> */
	.type		mrg32k3aM1Seq,@object
	.size		mrg32k3aM1Seq,(mrg32k3aM2 - mrg32k3aM1Seq)
mrg32k3aM1Seq:
        /* <DEDUP_REMOVED lines=144> */
	.type		mrg32k3aM2,@object
	.size		mrg32k3aM2,(mrg32k3aM2Seq - mrg32k3aM2)
mrg32k3aM2:
        /* <DEDUP_REMOVED lines=144> */
	.type		mrg32k3aM2Seq,@object
	.size		mrg32k3aM2Seq,(precalc_xorwow_matrix - mrg32k3aM2Seq)
mrg32k3aM2Seq:
        /* <DEDUP_REMOVED lines=144> */
	.type		precalc_xorwow_matrix,@object
	.size		precalc_xorwow_matrix,(precalc_xorwow_offset_matrix - precalc_xorwow_matrix)
precalc_xorwow_matrix:
        /* <DEDUP_REMOVED lines=6400> */
	.type		precalc_xorwow_offset_matrix,@object
	.size		precalc_xorwow_offset_matrix,(.L_1 - precalc_xorwow_offset_matrix)
precalc_xorwow_offset_matrix:
        /* <DEDUP_REMOVED lines=6400> */
.L_1:


//--------------------- .nv.shared._ZN3cub18CUB_300001_SM_10006detail6reduce28DeviceReduceSingleTileKernelINS2_10policy_hubIiyN4cuda3std3__44plusIiEEE10Policy1000EPiSC_iS9_iiNS7_10__identityEEEvT0_T1_T2_T3_T4_T6_ --------------------------
	.section	.nv.shared._ZN3cub18CUB_300001_SM_10006detail6reduce28DeviceReduceSingleTileKernelINS2_10policy_hubIiyN4cuda3std3__44plusIiEEE10Policy1000EPiSC_iS9_iiNS7_10__identityEEEvT0_T1_T2_T3_T4_T6_,"aw",@nobits
	.sectionflags	@""
	.align	16
.nv.shared._ZN3cub18CUB_300001_SM_10006detail6reduce28DeviceReduceSingleTileKernelINS2_10policy_hubIiyN4cuda3std3__44plusIiEEE10Policy1000EPiSC_iS9_iiNS7_10__identityEEEvT0_T1_T2_T3_T4_T6_:
	.zero		1072


//--------------------- .nv.shared.reserved.0     --------------------------
	.section	.nv.shared.reserved.0,"aw",@nobits
	.weak		__nv_reservedSMEM_offset_0_alias
	.size		__nv_reservedSMEM_offset_0_alias, 0, 64
	.other		__nv_reservedSMEM_offset_0_alias,@"STO_CUDA_RESERVED_SHARED STV_DEFAULT"
__nv_reservedSMEM_offset_0_alias:
	.zero		0
	.zero		64


//--------------------- .nv.global                --------------------------
	.section	.nv.global,"aw",@nobits
.nv.global:
	.type		_ZN34_INTERNAL_e9146632_4_k_cu_a80b5f3d6thrust24THRUST_300001_SM_1000_NS12placeholders2_8E,@object
	.size		_ZN34_INTERNAL_e9146632_4_k_cu_a80b5f3d6thrust24THRUST_300001_SM_1000_NS12placeholders2_8E,(_ZN34_INTERNAL_e9146632_4_k_cu_a80b5f3d4cuda3std3__436_GLOBAL__N__e9146632_4_k_cu_a80b5f3d6ignoreE - _ZN34_INTERNAL_e9146632_4_k_cu_a80b5f3d6thrust24THRUST_300001_SM_1000_NS12placeholders2_8E)
_ZN34_INTERNAL_e9146632_4_k_cu_a80b5f3d6thrust24THRUST_300001_SM_1000_NS12placeholders2_8E:
	.zero		1
	.type		_ZN34_INTERNAL_e9146632_4_k_cu_a80b5f3d4cuda3std3__436_GLOBAL__N__e9146632_4_k_cu_a80b5f3d6ignoreE,@object
	.size		_ZN34_INTERNAL_e9146632_4_k_cu_a80b5f3d4cuda3std3__436_GLOBAL__N__e9146632_4_k_cu_a80b5f3d6ignoreE,(_ZN34_INTERNAL_e9146632_4_k_cu_a80b5f3d4cuda3std6ranges3__45__cpo4dataE - _ZN34_INTERNAL_e9146632_4_k_cu_a80b5f3d4cuda3std3__436_GLOBAL__N__e9146632_4_k_cu_a80b5f3d6ignoreE)
_ZN34_INTERNAL_e9146632_4_k_cu_a80b5f3d4cuda3std3__436_GLOBAL__N__e9146632_4_k_cu_a80b5f3d6ignoreE:
	.zero		1
	.type		_ZN34_INTERNAL_e9146632_4_k_cu_a80b5f3d4cuda3std6ranges3__45__cpo4dataE,@object
	.size		_ZN34_INTERNAL_e9146632_4_k_cu_a80b5f3d4cuda3std6ranges3__45__cpo4dataE,(_ZN34_INTERNAL_e9146632_4_k_cu_a80b5f3d6thrust24THRUST_300001_SM_1000_NS6system3cpp3parE - _ZN34_INTERNAL_e9146632_4_k_cu_a80b5f3d4cuda3std6ranges3__45__cpo4dataE)
_ZN34_INTERNAL_e9146632_4_k_cu_a80b5f3d4cuda3std6ranges3__45__cpo4dataE:
	.zero		1
	.type		_ZN34_INTERNAL_e9146632_4_k_cu_a80b5f3d6thrust24THRUST_300001_SM_1000_NS6system3cpp3parE,@object
	.size		_ZN34_INTERNAL_e9146632_4_k_cu_a80b5f3d6thrust24THRUST_300001_SM_1000_NS6system3cpp3parE,(_ZN34_INTERNAL_e9146632_4_k_cu_a80b5f3d4cuda3std3__45__cpo5beginE - _ZN34_INTERNAL_e9146632_4_k_cu_a80b5f3d6thrust24THRUST_300001_SM_1000_NS6system3cpp3parE)
_ZN34_INTERNAL_e9146632_4_k_cu_a80b5f3d6thrust24THRUST_300001_SM_1000_NS6system3cpp3parE:
	.zero		1
	.type		_ZN34_INTERNAL_e9146632_4_k_cu_a80b5f3d4cuda3std3__45__cpo5beginE,@object
	.size		_ZN34_INTERNAL_e9146632_4_k_cu_a80b5f3d4cuda3std3__45__cpo5beginE,(_ZN34_INTERNAL_e9146632_4_k_cu_a80b5f3d4cuda3std6ranges3__45__cpo5beginE - _ZN34_INTERNAL_e9146632_4_k_cu_a80b5f3d4cuda3std3__45__cpo5beginE)
_ZN34_INTERNAL_e9146632_4_k_cu_a80b5f3d4cuda3std3__45__cpo5beginE:
	.zero		1
	.type		_ZN34_INTERNAL_e9146632_4_k_cu_a80b5f3d4cuda3std6ranges3__45__cpo5beginE,@object
	.size		_ZN34_INTERNAL_e9146632_4_k_cu_a80b5f3d4cuda3std6ranges3__45__cpo5beginE,(_ZN34_INTERNAL_e9146632_4_k_cu_a80b5f3d6thrust24THRUST_300001_SM_1000_NS6deviceE - _ZN34_INTERNAL_e9146632_4_k_cu_a80b5f3d4cuda3std6ranges3__45__cpo5beginE)
_ZN34_INTERNAL_e9146632_4_k_cu_a80b5f3d4cuda3std6ranges3__45__cpo5beginE:
	.zero		1
	.type		_ZN34_INTERNAL_e9146632_4_k_cu_a80b5f3d6thrust24THRUST_300001_SM_1000_NS6deviceE,@object
	.size		_ZN34_INTERNAL_e9146632_4_k_cu_a80b5f3d6thrust24THRUST_300001_SM_1000_NS6deviceE,(_ZN34_INTERNAL_e9146632_4_k_cu_a80b5f3d4cuda3std3__47nulloptE - _ZN34_INTERNAL_e9146632_4_k_cu_a80b5f3d6thrust24THRUST_300001_SM_1000_NS6deviceE)
_ZN34_INTERNAL_e9146632_4_k_cu_a80b5f3d6thrust24THRUST_300001_SM_1000_NS6deviceE:
	.zero		1
	.type		_ZN34_INTERNAL_e9146632_4_k_cu_a80b5f3d4cuda3std3__47nulloptE,@object
	.size		_ZN34_INTERNAL_e9146632_4_k_cu_a80b5f3d4cuda3std3__47nulloptE,(_ZN34_INTERNAL_e9146632_4_k_cu_a80b5f3d4cuda3std6ranges3__45__cpo8distanceE - _ZN34_INTERNAL_e9146632_4_k_cu_a80b5f3d4cuda3std3__47nulloptE)
_ZN34_INTERNAL_e9146632_4_k_cu_a80b5f3d4cuda3std3__47nulloptE:
	.zero		1
	.type		_ZN34_INTERNAL_e9146632_4_k_cu_a80b5f3d4cuda3std6ranges3__45__cpo8distanceE,@object
	.size		_ZN34_INTERNAL_e9146632_4_k_cu_a80b5f3d4cuda3std6ranges3__45__cpo8distanceE,(_ZN34_INTERNAL_e9146632_4_k_cu_a80b5f3d6thrust24THRUST_300001_SM_1000_NS12placeholders2_4E - _ZN34_INTERNAL_e9146632_4_k_cu_a80b5f3d4cuda3std6ranges3__45__cpo8distanceE)
_ZN34_INTERNAL_e9146632_4_k_cu_a80b5f3d4cuda3std6ranges3__45__cpo8distanceE:
	.zero		1
	.type		_ZN34_INTERNAL_e9146632_4_k_cu_a80b5f3d6thrust24THRUST_300001_SM_1000_NS12placeholders2_4E,@object
	.size		_ZN34_INTERNAL_e9146632_4_k_cu_a80b5f3d6thrust24THRUST_300001_SM_1000_NS12placeholders2_4E,(_ZN34_INTERNAL_e9146632_4_k_cu_a80b5f3d4cuda3std3__45__cpo6rbeginE - _ZN34_INTERNAL_e9146632_4_k_cu_a80b5f3d6thrust24THRUST_300001_SM_1000_NS12placeholders2_4E)
_ZN34_INTERNAL_e9146632_4_k_cu_a80b5f3d6thrust24THRUST_300001_SM_1000_NS12placeholders2_4E:
	.zero		1
	.type		_ZN34_INTERNAL_e9146632_4_k_cu_a80b5f3d4cuda3std3__45__cpo6rbeginE,@object
	.size		_ZN34_INTERNAL_e9146632_4_k_cu_a80b5f3d4cuda3std3__45__cpo6rbeginE,(_ZN34_INTERNAL_e9146632_4_k_cu_a80b5f3d4cuda3std6ranges3__45__cpo7advanceE - _ZN34_INTERNAL_e9146632_4_k_cu_a80b5f3d4cuda3std3__45__cpo6rbeginE)
_ZN34_INTERNAL_e9146632_4_k_cu_a80b5f3d4cuda3std3__45__cpo6rbeginE:
	.zero		1
	.type		_ZN34_INTERNAL_e9146632_4_k_cu_a80b5f3d4cuda3std6ranges3__45__cpo7advanceE,@object
	.size		_ZN34_INTERNAL_e9146632_4_k_cu_a80b5f3d4cuda3std6ranges3__45__cpo7advanceE,(_ZN34_INTERNAL_e9146632_4_k_cu_a80b5f3d6thrust24THRUST_300001_SM_1000_NS12placeholders3_10E - _ZN34_INTERNAL_e9146632_4_k_cu_a80b5f3d4cuda3std6ranges3__45__cpo7advanceE)
_ZN34_INTERNAL_e9146632_4_k_cu_a80b5f3d4cuda3std6ranges3__45__cpo7advanceE:
	.zero		1
	.type		_ZN34_INTERNAL_e9146632_4_k_cu_a80b5f3d6thrust24THRUST_300001_SM_1000_NS12placeholders3_10E,@object
	.size		_ZN34_INTERNAL_e9146632_4_k_cu_a80b5f3d6thrust24THRUST_300001_SM_1000_NS12placeholders3_10E,(_ZN34_INTERNAL_e9146632_4_k_cu_a80b5f3d4cuda3std3__48in_placeE - _ZN34_INTERNAL_e9146632_4_k_cu_a80b5f3d6thrust24THRUST_300001_SM_1000_NS12placeholders3_10E)
_ZN34_INTERNAL_e9146632_4_k_cu_a80b5f3d6thrust24THRUST_300001_SM_1000_NS12placeholders3_10E:
	.zero		1
	.type		_ZN34_INTERNAL_e9146632_4_k_cu_a80b5f3d4cuda3std3__48in_placeE,@object
	.size		_ZN34_INTERNAL_e9146632_4_k_cu_a80b5f3d4cuda3std3__48in_placeE,(_ZN34_INTERNAL_e9146632_4_k_cu_a80b5f3d4cuda3std6ranges3__45__cpo4sizeE - _ZN34_INTERNAL_e9146632_4_k_cu_a80b5f3d4cuda3std3__48in_placeE)
_ZN34_INTERNAL_e9146632_4_k_cu_a80b5f3d4cuda3std3__48in_placeE:
	.zero		1
	.type		_ZN34_INTERNAL_e9146632_4_k_cu_a80b5f3d4cuda3std6ranges3__45__cpo4sizeE,@object
	.size		_ZN34_INTERNAL_e9146632_4_k_cu_a80b5f3d4cuda3std6ranges3__45__cpo4sizeE,(_ZN34_INTERNAL_e9146632_4_k_cu_a80b5f3d6thrust24THRUST_300001_SM_1000_NS12placeholders2_2E - _ZN34_INTERNAL_e9146632_4_k_cu_a80b5f3d4cuda3std6ranges3__45__cpo4sizeE)
_ZN34_INTERNAL_e9146632_4_k_cu_a80b5f3d4cuda3std6ranges3__45__cpo4sizeE:
	.zero		1
	.type		_ZN34_INTERNAL_e9146632_4_k_cu_a80b5f3d6thrust24THRUST_300001_SM_1000_NS12placeholders2_2E,@object
	.size		_ZN34_INTERNAL_e9146632_4_k_cu_a80b5f3d6thrust24THRUST_300001_SM_1000_NS12placeholders2_2E,(_ZN34_INTERNAL_e9146632_4_k_cu_a80b5f3d4cuda3std3__45__cpo6cbeginE - _ZN34_INTERNAL_e9146632_4_k_cu_a80b5f3d6thrust24THRUST_300001_SM_1000_NS12placeholders2_2E)
_ZN34_INTERNAL_e9146632_4_k_cu_a80b5f3d6thrust24THRUST_300001_SM_1000_NS12placeholders2_2E:
	.zero		1
	.type		_ZN34_INTERNAL_e9146632_4_k_cu_a80b5f3d4cuda3std3__45__cpo6cbeginE,@object
	.size		_ZN34_INTERNAL_e9146632_4_k_cu_a80b5f3d4cuda3std3__45__cpo6cbeginE,(_ZN34_INTERNAL_e9146632_4_k_cu_a80b5f3d4cuda3std6ranges3__45__cpo6cbeginE - _ZN34_INTERNAL_e9146632_4_k_cu_a80b5f3d4cuda3std3__45__cpo6cbeginE)
_ZN34_INTERNAL_e9146632_4_k_cu_a80b5f3d4cuda3std3__45__cpo6cbeginE:
	.zero		1
	.type		_ZN34_INTERNAL_e9146632_4_k_cu_a80b5f3d4cuda3std6ranges3__45__cpo6cbeginE,@object
	.size		_ZN34_INTERNAL_e9146632_4_k_cu_a80b5f3d4cuda3std6ranges3__45__cpo6cbeginE,(_ZN34_INTERNAL_e9146632_4_k_cu_a80b5f3d6thrust24THRUST_300001_SM_1000_NS12placeholders2_6E - _ZN34_INTERNAL_e9146632_4_k_cu_a80b5f3d4cuda3std6ranges3__45__cpo6cbeginE)
_ZN34_INTERNAL_e9146632_4_k_cu_a80b5f3d4cuda3std6ranges3__45__cpo6cbeginE:
	.zero		1
	.type		_ZN34_INTERNAL_e9146632_4_k_cu_a80b5f3d6thrust24THRUST_300001_SM_1000_NS12placeholders2_6E,@object
	.size		_ZN34_INTERNAL_e9146632_4_k_cu_a80b5f3d6thrust24THRUST_300001_SM_1000_NS12placeholders2_6E,(_ZN34_INTERNAL_e9146632_4_k_cu_a80b5f3d4cuda3std3__45__cpo7crbeginE - _ZN34_INTERNAL_e9146632_4_k_cu_a80b5f3d6thrust24THRUST_300001_SM_1000_NS12placeholders2_6E)
_ZN34_INTERNAL_e9146632_4_k_cu_a80b5f3d6thrust24THRUST_300001_SM_1000_NS12placeholders2_6E:
	.zero		1
	.type		_ZN34_INTERNAL_e9146632_4_k_cu_a80b5f3d4cuda3std3__45__cpo7crbeginE,@object
	.size		_ZN34_INTERNAL_e9146632_4_k_cu_a80b5f3d4cuda3std3__45__cpo7crbeginE,(_ZN34_INTERNAL_e9146632_4_k_cu_a80b5f3d4cuda3std6ranges3__45__cpo4nextE - _ZN34_INTERNAL_e9146632_4_k_cu_a80b5f3d4cuda3std3__45__cpo7crbeginE)
_ZN34_INTERNAL_e9146632_4_k_cu_a80b5f3d4cuda3std3__45__cpo7crbeginE:
	.zero		1
	.type		_ZN34_INTERNAL_e9146632_4_k_cu_a80b5f3d4cuda3std6ranges3__45__cpo4nextE,@object
	.size		_ZN34_INTERNAL_e9146632_4_k_cu_a80b5f3d4cuda3std6ranges3__45__cpo4nextE,(_ZN34_INTERNAL_e9146632_4_k_cu_a80b5f3d4cuda3std6ranges3__45__cpo4swapE - _ZN34_INTERNAL_e9146632_4_k_cu_a80b5f3d4cuda3std6ranges3__45__cpo4nextE)
_ZN34_INTERNAL_e9146632_4_k_cu_a80b5f3d4cuda3std6ranges3__45__cpo4nextE:
	.zero		1
	.type		_ZN34_INTERNAL_e9146632_4_k_cu_a80b5f3d4cuda3std6ranges3__45__cpo4swapE,@object
	.size		_ZN34_INTERNAL_e9146632_4_k_cu_a80b5f3d4cuda3std6ranges3__45__cpo4swapE,(_ZN34_INTERNAL_e9146632_4_k_cu_a80b5f3d6thrust24THRUST_300001_SM_1000_NS8cuda_cub10par_nosyncE - _ZN34_INTERNAL_e9146632_4_k_cu_a80b5f3d4cuda3std6ranges3__45__cpo4swapE)
_ZN34_INTERNAL_e9146632_4_k_cu_a80b5f3d4cuda3std6ranges3__45__cpo4swapE:
	.zero		1
	.type		_ZN34_INTERNAL_e9146632_4_k_cu_a80b5f3d6thrust24THRUST_300001_SM_1000_NS8cuda_cub10par_nosyncE,@object
	.size		_ZN34_INTERNAL_e9146632_4_k_cu_a80b5f3d6thrust24THRUST_300001_SM_1000_NS8cuda_cub10par_nosyncE,(_ZN34_INTERNAL_e9146632_4_k_cu_a80b5f3d6thrust24THRUST_300001_SM_1000_NS3seqE - _ZN34_INTERNAL_e9146632_4_k_cu_a80b5f3d6thrust24THRUST_300001_SM_1000_NS8cuda_cub10par_nosyncE)
_ZN34_INTERNAL_e9146632_4_k_cu_a80b5f3d6thrust24THRUST_300001_SM_1000_NS8cuda_cub10par_nosyncE:
	.zero		1
	.type		_ZN34_INTERNAL_e9146632_4_k_cu_a80b5f3d6thrust24THRUST_300001_SM_1000_NS3seqE,@object
	.size		_ZN34_INTERNAL_e9146632_4_k_cu_a80b5f3d6thrust24THRUST_300001_SM_1000_NS3seqE,(_ZN34_INTERNAL_e9146632_4_k_cu_a80b5f3d4cuda3std3__420unreachable_sentinelE - _ZN34_INTERNAL_e9146632_4_k_cu_a80b5f3d6thrust24THRUST_300001_SM_1000_NS3seqE)
_ZN34_INTERNAL_e9146632_4_k_cu_a80b5f3d6thrust24THRUST_300001_SM_1000_NS3seqE:
	.zero		1
	.type		_ZN34_INTERNAL_e9146632_4_k_cu_a80b5f3d4cuda3std3__420unreachable_sentinelE,@object
	.size		_ZN34_INTERNAL_e9146632_4_k_cu_a80b5f3d4cuda3std3__420unreachable_sentinelE,(_ZN34_INTERNAL_e9146632_4_k_cu_a80b5f3d4cuda3std6ranges3__45__cpo5ssizeE - _ZN34_INTERNAL_e9146632_4_k_cu_a80b5f3d4cuda3std3__420unreachable_sentinelE)
_ZN34_INTERNAL_e9146632_4_k_cu_a80b5f3d4cuda3std3__420unreachable_sentinelE:
	.zero		1
	.type		_ZN34_INTERNAL_e9146632_4_k_cu_a80b5f3d4cuda3std6ranges3__45__cpo5ssizeE,@object
	.size		_ZN34_INTERNAL_e9146632_4_k_cu_a80b5f3d4cuda3std6ranges3__45__cpo5ssizeE,(_ZN34_INTERNAL_e9146632_4_k_cu_a80b5f3d6thrust24THRUST_300001_SM_1000_NS12placeholders2_3E - _ZN34_INTERNAL_e9146632_4_k_cu_a80b5f3d4cuda3std6ranges3__45__cpo5ssizeE)
_ZN34_INTERNAL_e9146632_4_k_cu_a80b5f3d4cuda3std6ranges3__45__cpo5ssizeE:
	.zero		1
	.type		_ZN34_INTERNAL_e9146632_4_k_cu_a80b5f3d6thrust24THRUST_300001_SM_1000_NS12placeholders2_3E,@object
	.size		_ZN34_INTERNAL_e9146632_4_k_cu_a80b5f3d6thrust24THRUST_300001_SM_1000_NS12placeholders2_3E,(_ZN34_INTERNAL_e9146632_4_k_cu_a80b5f3d4cuda3std3__45__cpo4cendE - _ZN34_INTERNAL_e9146632_4_k_cu_a80b5f3d6thrust24THRUST_300001_SM_1000_NS12placeholders2_3E)
_ZN34_INTERNAL_e9146632_4_k_cu_a80b5f3d6thrust24THRUST_300001_SM_1000_NS12placeholders2_3E:
	.zero		1
	.type		_ZN34_INTERNAL_e9146632_4_k_cu_a80b5f3d4cuda3std3__45__cpo4cendE,@object
	.size		_ZN34_INTERNAL_e9146632_4_k_cu_a80b5f3d4cuda3std3__45__cpo4cendE,(_ZN34_INTERNAL_e9146632_4_k_cu_a80b5f3d4cuda3std6ranges3__45__cpo4cendE - _ZN34_INTERNAL_e9146632_4_k_cu_a80b5f3d4cuda3std3__45__cpo4cendE)
_ZN34_INTERNAL_e9146632_4_k_cu_a80b5f3d4cuda3std3__45__cpo4cendE:
	.zero		1
	.type		_ZN34_INTERNAL_e9146632_4_k_cu_a80b5f3d4cuda3std6ranges3__45__cpo4cendE,@object
	.size		_ZN34_INTERNAL_e9146632_4_k_cu_a80b5f3d4cuda3std6ranges3__45__cpo4cendE,(_ZN34_INTERNAL_e9146632_4_k_cu_a80b5f3d6thrust24THRUST_300001_SM_1000_NS12placeholders2_7E - _ZN34_INTERNAL_e9146632_4_k_cu_a80b5f3d4cuda3std6ranges3__45__cpo4cendE)
_ZN34_INTERNAL_e9146632_4_k_cu_a80b5f3d4cuda3std6ranges3__45__cpo4cendE:
	.zero		1
	.type		_ZN34_INTERNAL_e9146632_4_k_cu_a80b5f3d6thrust24THRUST_300001_SM_1000_NS12placeholders2_7E,@object
	.size		_ZN34_INTERNAL_e9146632_4_k_cu_a80b5f3d6thrust24THRUST_300001_SM_1000_NS12placeholders2_7E,(_ZN34_INTERNAL_e9146632_4_k_cu_a80b5f3d4cuda3std3__45__cpo5crendE - _ZN34_INTERNAL_e9146632_4_k_cu_a80b5f3d6thrust24THRUST_300001_SM_1000_NS12placeholders2_7E)
_ZN34_INTERNAL_e9146632_4_k_cu_a80b5f3d6thrust24THRUST_300001_SM_1000_NS12placeholders2_7E:
	.zero		1
	.type		_ZN34_INTERNAL_e9146632_4_k_cu_a80b5f3d4cuda3std3__45__cpo5crendE,@object
	.size		_ZN34_INTERNAL_e9146632_4_k_cu_a80b5f3d4cuda3std3__45__cpo5crendE,(_ZN34_INTERNAL_e9146632_4_k_cu_a80b5f3d4cuda3std6ranges3__45__cpo4prevE - _ZN34_INTERNAL_e9146632_4_k_cu_a80b5f3d4cuda3std3__45__cpo5crendE)
_ZN34_INTERNAL_e9146632_4_k_cu_a80b5f3d4cuda3std3__45__cpo5crendE:
	.zero		1
	.type		_ZN34_INTERNAL_e9146632_4_k_cu_a80b5f3d4cuda3std6ranges3__45__cpo4prevE,@object
	.size		_ZN34_INTERNAL_e9146632_4_k_cu_a80b5f3d4cuda3std6ranges3__45__cpo4prevE,(_ZN34_INTERNAL_e9146632_4_k_cu_a80b5f3d4cuda3std6ranges3__45__cpo9iter_moveE - _ZN34_INTERNAL_e9146632_4_k_cu_a80b5f3d4cuda3std6ranges3__45__cpo4prevE)
_ZN34_INTERNAL_e9146632_4_k_cu_a80b5f3d4cuda3std6ranges3__45__cpo4prevE:
	.zero		1
	.type		_ZN34_INTERNAL_e9146632_4_k_cu_a80b5f3d4cuda3std6ranges3__45__cpo9iter_moveE,@object
	.size		_ZN34_INTERNAL_e9146632_4_k_cu_a80b5f3d4cuda3std6ranges3__45__cpo9iter_moveE,(_ZN34_INTERNAL_e9146632_4_k_cu_a80b5f3d6thrust24THRUST_300001_SM_1000_NS6system6detail10sequential3seqE - _ZN34_INTERNAL_e9146632_4_k_cu_a80b5f3d4cuda3std6ranges3__45__cpo9iter_moveE)
_ZN34_INTERNAL_e9146632_4_k_cu_a80b5f3d4cuda3std6ranges3__45__cpo9iter_moveE:
	.zero		1
	.type		_ZN34_INTERNAL_e9146632_4_k_cu_a80b5f3d6thrust24THRUST_300001_SM_1000_NS6system6detail10sequential3seqE,@object
	.size		_ZN34_INTERNAL_e9146632_4_k_cu_a80b5f3d6thrust24THRUST_300001_SM_1000_NS6system6detail10sequential3seqE,(_ZN34_INTERNAL_e9146632_4_k_cu_a80b5f3d6thrust24THRUST_300001_SM_1000_NS12placeholders2_9E - _ZN34_INTERNAL_e9146632_4_k_cu_a80b5f3d6thrust24THRUST_300001_SM_1000_NS6system6detail10sequential3seqE)
_ZN34_INTERNAL_e9146632_4_k_cu_a80b5f3d6thrust24THRUST_300001_SM_1000_NS6system6detail10sequential3seqE:
	.zero		1
	.type		_ZN34_INTERNAL_e9146632_4_k_cu_a80b5f3d6thrust24THRUST_300001_SM_1000_NS12placeholders2_9E,@object
	.size		_ZN34_INTERNAL_e9146632_4_k_cu_a80b5f3d6thrust24THRUST_300001_SM_1000_NS12placeholders2_9E,(_ZN34_INTERNAL_e9146632_4_k_cu_a80b5f3d4cuda3std3__419piecewise_constructE - _ZN34_INTERNAL_e9146632_4_k_cu_a80b5f3d6thrust24THRUST_300001_SM_1000_NS12placeholders2_9E)
_ZN34_INTERNAL_e9146632_4_k_cu_a80b5f3d6thrust24THRUST_300001_SM_1000_NS12placeholders2_9E:
	.zero		1
	.type		_ZN34_INTERNAL_e9146632_4_k_cu_a80b5f3d4cuda3std3__419piecewise_constructE,@object
	.size		_ZN34_INTERNAL_e9146632_4_k_cu_a80b5f3d4cuda3std3__419piecewise_constructE,(_ZN34_INTERNAL_e9146632_4_k_cu_a80b5f3d4cuda3std6ranges3__45__cpo5cdataE - _ZN34_INTERNAL_e9146632_4_k_cu_a80b5f3d4cuda3std3__419piecewise_constructE)
_ZN34_INTERNAL_e9146632_4_k_cu_a80b5f3d4cuda3std3__419piecewise_constructE:
	.zero		1
	.type		_ZN34_INTERNAL_e9146632_4_k_cu_a80b5f3d4cuda3std6ranges3__45__cpo5cdataE,@object
	.size		_ZN34_INTERNAL_e9146632_4_k_cu_a80b5f3d4cuda3std6ranges3__45__cpo5cdataE,(_ZN34_INTERNAL_e9146632_4_k_cu_a80b5f3d6thrust24THRUST_300001_SM_1000_NS12placeholders2_1E - _ZN34_INTERNAL_e9146632_4_k_cu_a80b5f3d4cuda3std6ranges3__45__cpo5cdataE)
_ZN34_INTERNAL_e9146632_4_k_cu_a80b5f3d4cuda3std6ranges3__45__cpo5cdataE:
	.zero		1
	.type		_ZN34_INTERNAL_e9146632_4_k_cu_a80b5f3d6thrust24THRUST_300001_SM_1000_NS12placeholders2_1E,@object
	.size		_ZN34_INTERNAL_e9146632_4_k_cu_a80b5f3d6thrust24THRUST_300001_SM_1000_NS12placeholders2_1E,(_ZN34_INTERNAL_e9146632_4_k_cu_a80b5f3d4cuda3std3__45__cpo3endE - _ZN34_INTERNAL_e9146632_4_k_cu_a80b5f3d6thrust24THRUST_300001_SM_1000_NS12placeholders2_1E)
_ZN34_INTERNAL_e9146632_4_k_cu_a80b5f3d6thrust24THRUST_300001_SM_1000_NS12placeholders2_1E:
	.zero		1
	.type		_ZN34_INTERNAL_e9146632_4_k_cu_a80b5f3d4cuda3std3__45__cpo3endE,@object
	.size		_ZN34_INTERNAL_e9146632_4_k_cu_a80b5f3d4cuda3std3__45__cpo3endE,(_ZN34_INTERNAL_e9146632_4_k_cu_a80b5f3d4cuda3std6ranges3__45__cpo3endE - _ZN34_INTERNAL_e9146632_4_k_cu_a80b5f3d4cuda3std3__45__cpo3endE)
_ZN34_INTERNAL_e9146632_4_k_cu_a80b5f3d4cuda3std3__45__cpo3endE:
	.zero		1
	.type		_ZN34_INTERNAL_e9146632_4_k_cu_a80b5f3d4cuda3std6ranges3__45__cpo3endE,@object
	.size		_ZN34_INTERNAL_e9146632_4_k_cu_a80b5f3d4cuda3std6ranges3__45__cpo3endE,(_ZN34_INTERNAL_e9146632_4_k_cu_a80b5f3d6thrust24THRUST_300001_SM_1000_NS12placeholders2_5E - _ZN34_INTERNAL_e9146632_4_k_cu_a80b5f3d4cuda3std6ranges3__45__cpo3endE)
_ZN34_INTERNAL_e9146632_4_k_cu_a80b5f3d4cuda3std6ranges3__45__cpo3endE:
	.zero		1
	.type		_ZN34_INTERNAL_e9146632_4_k_cu_a80b5f3d6thrust24THRUST_300001_SM_1000_NS12placeholders2_5E,@object
	.size		_ZN34_INTERNAL_e9146632_4_k_cu_a80b5f3d6thrust24THRUST_300001_SM_1000_NS12placeholders2_5E,(_ZN34_INTERNAL_e9146632_4_k_cu_a80b5f3d4cuda3std3__45__cpo4rendE - _ZN34_INTERNAL_e9146632_4_k_cu_a80b5f3d6thrust24THRUST_300001_SM_1000_NS12placeholders2_5E)
_ZN34_INTERNAL_e9146632_4_k_cu_a80b5f3d6thrust24THRUST_300001_SM_1000_NS12placeholders2_5E:
	.zero		1
	.type		_ZN34_INTERNAL_e9146632_4_k_cu_a80b5f3d4cuda3std3__45__cpo4rendE,@object
	.size		_ZN34_INTERNAL_e9146632_4_k_cu_a80b5f3d4cuda3std3__45__cpo4rendE,(_ZN34_INTERNAL_e9146632_4_k_cu_a80b5f3d4cuda3std6ranges3__45__cpo9iter_swapE - _ZN34_INTERNAL_e9146632_4_k_cu_a80b5f3d4cuda3std3__45__cpo4rendE)
_ZN34_INTERNAL_e9146632_4_k_cu_a80b5f3d4cuda3std3__45__cpo4rendE:
	.zero		1
	.type		_ZN34_INTERNAL_e9146632_4_k_cu_a80b5f3d4cuda3std6ranges3__45__cpo9iter_swapE,@object
	.size		_ZN34_INTERNAL_e9146632_4_k_cu_a80b5f3d4cuda3std6ranges3__45__cpo9iter_swapE,(_ZN34_INTERNAL_e9146632_4_k_cu_a80b5f3d4cuda3std3__48unexpectE - _ZN34_INTERNAL_e9146632_4_k_cu_a80b5f3d4cuda3std6ranges3__45__cpo9iter_swapE)
_ZN34_INTERNAL_e9146632_4_k_cu_a80b5f3d4cuda3std6ranges3__45__cpo9iter_swapE:
	.zero		1
	.type		_ZN34_INTERNAL_e9146632_4_k_cu_a80b5f3d4cuda3std3__48unexpectE,@object
	.size		_ZN34_INTERNAL_e9146632_4_k_cu_a80b5f3d4cuda3std3__48unexpectE,(_ZN34_INTERNAL_e9146632_4_k_cu_a80b5f3d6thrust24THRUST_300001_SM_1000_NS8cuda_cub3parE - _ZN34_INTERNAL_e9146632_4_k_cu_a80b5f3d4cuda3std3__48unexpectE)
_ZN34_INTERNAL_e9146632_4_k_cu_a80b5f3d4cuda3std3__48unexpectE:
	.zero		1
	.type		_ZN34_INTERNAL_e9146632_4_k_cu_a80b5f3d6thrust24THRUST_300001_SM_1000_NS8cuda_cub3parE,@object
	.size		_ZN34_INTERNAL_e9146632_4_k_cu_a80b5f3d6thrust24THRUST_300001_SM_1000_NS8cuda_cub3parE,(.L_38 - _ZN34_INTERNAL_e9146632_4_k_cu_a80b5f3d6thrust24THRUST_300001_SM_1000_NS8cuda_cub3parE)
_ZN34_INTERNAL_e9146632_4_k_cu_a80b5f3d6thrust24THRUST_300001_SM_1000_NS8cuda_cub3parE:
	.zero		1
.L_38:


//--------------------- .nv.shared._ZN3cub18CUB_300001_SM_10006detail6reduce18DeviceReduceKernelINS2_10policy_hubIiyN4cuda3std3__44plusIiEEE10Policy1000EN6thrust24THRUST_300001_SM_1000_NS10device_ptrIiEEyS9_iNS7_10__identityEEEvT0_PT3_T1_NS0_13GridEvenShareISK_EET2_T4_ --------------------------
	.section	.nv.shared._ZN3cub18CUB_300001_SM_10006detail6reduce18DeviceReduceKernelINS2_10policy_hubIiyN4cuda3std3__44plusIiEEE10Policy1000EN6thrust24THRUST_300001_SM_1000_NS10device_ptrIiEEyS9_iNS7_10__identityEEEvT0_PT3_T1_NS0_13GridEvenShareISK_EET2_T4_,"aw",@nobits
	.sectionflags	@""
	.align	16
.nv.shared._ZN3cub18CUB_300001_SM_10006detail6reduce18DeviceReduceKernelINS2_10policy_hubIiyN4cuda3std3__44plusIiEEE10Policy1000EN6thrust24THRUST_300001_SM_1000_NS10device_ptrIiEEyS9_iNS7_10__identityEEEvT0_PT3_T1_NS0_13GridEvenShareISK_EET2_T4_:
	.zero		1072


//--------------------- .nv.shared._ZN3cub18CUB_300001_SM_10006detail6reduce28DeviceReduceSingleTileKernelINS2_10policy_hubIiyN4cuda3std3__44plusIiEEE10Policy1000EN6thrust24THRUST_300001_SM_1000_NS10device_ptrIiEEPiyS9_iiNS7_10__identityEEEvT0_T1_T2_T3_T4_T6_ --------------------------
	.section	.nv.shared._ZN3cub18CUB_300001_SM_10006detail6reduce28DeviceReduceSingleTileKernelINS2_10policy_hubIiyN4cuda3std3__44plusIiEEE10Policy1000EN6thrust24THRUST_300001_SM_1000_NS10device_ptrIiEEPiyS9_iiNS7_10__identityEEEvT0_T1_T2_T3_T4_T6_,"aw",@nobits
	.sectionflags	@""
	.align	16
.nv.shared._ZN3cub18CUB_300001_SM_10006detail6reduce28DeviceReduceSingleTileKernelINS2_10policy_hubIiyN4cuda3std3__44plusIiEEE10Policy1000EN6thrust24THRUST_300001_SM_1000_NS10device_ptrIiEEPiyS9_iiNS7_10__identityEEEvT0_T1_T2_T3_T4_T6_:
	.zero		1072


//--------------------- .nv.shared._ZN3cub18CUB_300001_SM_10006detail6reduce28DeviceReduceSingleTileKernelINS2_10policy_hubIijN4cuda3std3__44plusIiEEE10Policy1000EPiSC_iS9_iiNS7_10__identityEEEvT0_T1_T2_T3_T4_T6_ --------------------------
	.section	.nv.shared._ZN3cub18CUB_300001_SM_10006detail6reduce28DeviceReduceSingleTileKernelINS2_10policy_hubIijN4cuda3std3__44plusIiEEE10Policy1000EPiSC_iS9_iiNS7_10__identityEEEvT0_T1_T2_T3_T4_T6_,"aw",@nobits
	.sectionflags	@""
	.align	16
.nv.shared._ZN3cub18CUB_300001_SM_10006detail6reduce28DeviceReduceSingleTileKernelINS2_10policy_hubIijN4cuda3std3__44plusIiEEE10Policy1000EPiSC_iS9_iiNS7_10__identityEEEvT0_T1_T2_T3_T4_T6_:
	.zero		1072


//--------------------- .nv.shared._ZN3cub18CUB_300001_SM_10006detail6reduce18DeviceReduceKernelINS2_10policy_hubIijN4cuda3std3__44plusIiEEE10Policy1000EN6thrust24THRUST_300001_SM_1000_NS10device_ptrIiEEjS9_iNS7_10__identityEEEvT0_PT3_T1_NS0_13GridEvenShareISK_EET2_T4_ --------------------------
	.section	.nv.shared._ZN3cub18CUB_300001_SM_10006detail6reduce18DeviceReduceKernelINS2_10policy_hubIijN4cuda3std3__44plusIiEEE10Policy1000EN6thrust24THRUST_300001_SM_1000_NS10device_ptrIiEEjS9_iNS7_10__identityEEEvT0_PT3_T1_NS0_13GridEvenShareISK_EET2_T4_,"aw",@nobits
	.sectionflags	@""
	.align	16
.nv.shared._ZN3cub18CUB_300001_SM_10006detail6reduce18DeviceReduceKernelINS2_10policy_hubIijN4cuda3std3__44plusIiEEE10Policy1000EN6thrust24THRUST_300001_SM_1000_NS10device_ptrIiEEjS9_iNS7_10__identityEEEvT0_PT3_T1_NS0_13GridEvenShareISK_EET2_T4_:
	.zero		1072


//--------------------- .nv.shared._ZN3cub18CUB_300001_SM_10006detail6reduce28DeviceReduceSingleTileKernelINS2_10policy_hubIijN4cuda3std3__44plusIiEEE10Policy1000EN6thrust24THRUST_300001_SM_1000_NS10device_ptrIiEEPijS9_iiNS7_10__identityEEEvT0_T1_T2_T3_T4_T6_ --------------------------
	.section	.nv.shared._ZN3cub18CUB_300001_SM_10006detail6reduce28DeviceReduceSingleTileKernelINS2_10policy_hubIijN4cuda3std3__44plusIiEEE10Policy1000EN6thrust24THRUST_300001_SM_1000_NS10device_ptrIiEEPijS9_iiNS7_10__identityEEEvT0_T1_T2_T3_T4_T6_,"aw",@nobits
	.sectionflags	@""
	.align	16
.nv.shared._ZN3cub18CUB_300001_SM_10006detail6reduce28DeviceReduceSingleTileKernelINS2_10policy_hubIijN4cuda3std3__44plusIiEEE10Policy1000EN6thrust24THRUST_300001_SM_1000_NS10device_ptrIiEEPijS9_iiNS7_10__identityEEEvT0_T1_T2_T3_T4_T6_:
	.zero		1072


//--------------------- .nv.shared._ZN3cub18CUB_300001_SM_10006detail11EmptyKernelIvEEvv --------------------------
	.section	.nv.shared._ZN3cub18CUB_300001_SM_10006detail11EmptyKernelIvEEvv,"aw",@nobits
	.sectionflags	@""
	.align	16
	.zero		1024


//--------------------- .nv.shared._ZN6thrust24THRUST_300001_SM_1000_NS8cuda_cub4core6detail13_kernel_agentINS1_8__reduce11ReduceAgentIPN4cuda3std3__45tupleIJilEEESC_SB_lNS1_9__extrema9arg_max_fIilNS9_4lessIiEEEEEEJSC_SC_iSH_EEEvDpT0_ --------------------------
	.section	.nv.shared._ZN6thrust24THRUST_300001_SM_1000_NS8cuda_cub4core6detail13_kernel_agentINS1_8__reduce11ReduceAgentIPN4cuda3std3__45tupleIJilEEESC_SB_lNS1_9__extrema9arg_max_fIilNS9_4lessIiEEEEEEJSC_SC_iSH_EEEvDpT0_,"aw",@nobits
	.sectionflags	@""
	.align	16
	.zero		1024


//--------------------- .nv.shared._ZN6thrust24THRUST_300001_SM_1000_NS8cuda_cub4core6detail13_kernel_agentINS1_8__reduce10DrainAgentIlEEJN3cub18CUB_300001_SM_10009GridQueueIyEElEEEvDpT0_ --------------------------
	.section	.nv.shared._ZN6thrust24THRUST_300001_SM_1000_NS8cuda_cub4core6detail13_kernel_agentINS1_8__reduce10DrainAgentIlEEJN3cub18CUB_300001_SM_10009GridQueueIyEElEEEvDpT0_,"aw",@nobits
	.sectionflags	@""
	.align	16
	.zero		1024


//--------------------- .nv.shared._ZN6thrust24THRUST_300001_SM_1000_NS8cuda_cub4core6detail13_kernel_agentINS1_8__reduce11ReduceAgentINS0_12zip_iteratorIN4cuda3std3__45tupleIJNS0_10device_ptrIiEENS0_17counting_iteratorIlNS0_11use_defaultESF_SF_EEEEEEEPNSB_IJilEEESJ_lNS1_9__extrema9arg_max_fIilNSA_4lessIiEEEEEEJSI_SK_lN3cub18CUB_300001_SM_100013GridEvenShareIlEENSS_9GridQueueIyEESP_EEEvDpT0_ --------------------------
	.section	.nv.shared._ZN6thrust24THRUST_300001_SM_1000_NS8cuda_cub4core6detail13_kernel_agentINS1_8__reduce11ReduceAgentINS0_12zip_iteratorIN4cuda3std3__45tupleIJNS0_10device_ptrIiEENS0_17counting_iteratorIlNS0_11use_defaultESF_SF_EEEEEEEPNSB_IJilEEESJ_lNS1_9__extrema9arg_max_fIilNSA_4lessIiEEEEEEJSI_SK_lN3cub18CUB_300001_SM_100013GridEvenShareIlEENSS_9GridQueueIyEESP_EEEvDpT0_,"aw",@nobits
	.sectionflags	@""
	.align	16
	.zero		1024


//--------------------- .nv.shared._ZN6thrust24THRUST_300001_SM_1000_NS8cuda_cub4core6detail13_kernel_agentINS1_8__reduce11ReduceAgentINS0_12zip_iteratorIN4cuda3std3__45tupleIJNS0_10device_ptrIiEENS0_17counting_iteratorIlNS0_11use_defaultESF_SF_EEEEEEEPNSB_IJilEEESJ_lNS1_9__extrema9arg_max_fIilNSA_4lessIiEEEEEEJSI_SK_lSP_EEEvDpT0_ --------------------------
	.section	.nv.shared._ZN6thrust24THRUST_300001_SM_1000_NS8cuda_cub4core6detail13_kernel_agentINS1_8__reduce11ReduceAgentINS0_12zip_iteratorIN4cuda3std3__45tupleIJNS0_10device_ptrIiEENS0_17counting_iteratorIlNS0_11use_defaultESF_SF_EEEEEEEPNSB_IJilEEESJ_lNS1_9__extrema9arg_max_fIilNSA_4lessIiEEEEEEJSI_SK_lSP_EEEvDpT0_,"aw",@nobits
	.sectionflags	@""
	.align	16
	.zero		1024


//--------------------- .nv.shared._ZN6thrust24THRUST_300001_SM_1000_NS8cuda_cub4core6detail13_kernel_agentINS1_8__reduce11ReduceAgentIPN4cuda3std3__45tupleIJilEEESC_SB_iNS1_9__extrema9arg_max_fIilNS9_4lessIiEEEEEEJSC_SC_iSH_EEEvDpT0_ --------------------------
	.section	.nv.shared._ZN6thrust24THRUST_300001_SM_1000_NS8cuda_cub4core6detail13_kernel_agentINS1_8__reduce11ReduceAgentIPN4cuda3std3__45tupleIJilEEESC_SB_iNS1_9__extrema9arg_max_fIilNS9_4lessIiEEEEEEJSC_SC_iSH_EEEvDpT0_,"aw",@nobits
	.sectionflags	@""
	.align	16
	.zero		1024


//--------------------- .nv.shared._ZN6thrust24THRUST_300001_SM_1000_NS8cuda_cub4core6detail13_kernel_agentINS1_8__reduce10DrainAgentIiEEJN3cub18CUB_300001_SM_10009GridQueueIjEEiEEEvDpT0_ --------------------------
	.section	.nv.shared._ZN6thrust24THRUST_300001_SM_1000_NS8cuda_cub4core6detail13_kernel_agentINS1_8__reduce10DrainAgentIiEEJN3cub18CUB_300001_SM_10009GridQueueIjEEiEEEvDpT0_,"aw",@nobits
	.sectionflags	@""
	.align	16
	.zero		1024


//--------------------- .nv.shared._ZN6thrust24THRUST_300001_SM_1000_NS8cuda_cub4core6detail13_kernel_agentINS1_8__reduce11ReduceAgentINS0_12zip_iteratorIN4cuda3std3__45tupleIJNS0_10device_ptrIiEENS0_17counting_iteratorIlNS0_11use_defaultESF_SF_EEEEEEEPNSB_IJilEEESJ_iNS1_9__extrema9arg_max_fIilNSA_4lessIiEEEEEEJSI_SK_iN3cub18CUB_300001_SM_100013GridEvenShareIiEENSS_9GridQueueIjEESP_EEEvDpT0_ --------------------------
	.section	.nv.shared._ZN6thrust24THRUST_300001_SM_1000_NS8cuda_cub4core6detail13_kernel_agentINS1_8__reduce11ReduceAgentINS0_12zip_iteratorIN4cuda3std3__45tupleIJNS0_10device_ptrIiEENS0_17counting_iteratorIlNS0_11use_defaultESF_SF_EEEEEEEPNSB_IJilEEESJ_iNS1_9__extrema9arg_max_fIilNSA_4lessIiEEEEEEJSI_SK_iN3cub18CUB_300001_SM_100013GridEvenShareIiEENSS_9GridQueueIjEESP_EEEvDpT0_,"aw",@nobits
	.sectionflags	@""
	.align	16
	.zero		1024


//--------------------- .nv.shared._ZN6thrust24THRUST_300001_SM_1000_NS8cuda_cub4core6detail13_kernel_agentINS1_8__reduce11ReduceAgentINS0_12zip_iteratorIN4cuda3std3__45tupleIJNS0_10device_ptrIiEENS0_17counting_iteratorIlNS0_11use_defaultESF_SF_EEEEEEEPNSB_IJilEEESJ_iNS1_9__extrema9arg_max_fIilNSA_4lessIiEEEEEEJSI_SK_iSP_EEEvDpT0_ --------------------------
	.section	.nv.shared._ZN6thrust24THRUST_300001_SM_1000_NS8cuda_cub4core6detail13_kernel_agentINS1_8__reduce11ReduceAgentINS0_12zip_iteratorIN4cuda3std3__45tupleIJNS0_10device_ptrIiEENS0_17counting_iteratorIlNS0_11use_defaultESF_SF_EEEEEEEPNSB_IJilEEESJ_iNS1_9__extrema9arg_max_fIilNSA_4lessIiEEEEEEJSI_SK_iSP_EEEvDpT0_,"aw",@nobits
	.sectionflags	@""
	.align	16
	.zero		1024


//--------------------- .nv.shared._Z10degreeCalcPiS_S_ii --------------------------
	.section	.nv.shared._Z10degreeCalcPiS_S_ii,"aw",@nobits
	.sectionflags	@""
	.align	16
	.zero		1024


//--------------------- .nv.shared._Z17conflictDetectionPiS_S_iiS_ --------------------------
	.section	.nv.shared._Z17conflictDetectionPiS_S_iiS_,"aw",@nobits
	.sectionflags	@""
	.align	16
	.zero		1024


//--------------------- .nv.shared._Z15randomColouringP17curandStateXORWOWPiii --------------------------
	.section	.nv.shared._Z15randomColouringP17curandStateXORWOWPiii,"aw",@nobits
	.sectionflags	@""
	.align	16
	.zero		1024


//--------------------- .nv.shared._Z12setup_kernelP17curandStateXORWOWm --------------------------
	.section	.nv.shared._Z12setup_kernelP17curandStateXORWOWm,"aw",@nobits
	.sectionflags	@""
	.align	16
	.zero		1024


//--------------------- .nv.constant0._ZN3cub18CUB_300001_SM_10006detail6reduce28DeviceReduceSingleTileKernelINS2_10policy_hubIiyN4cuda3std3__44plusIiEEE10Policy1000EPiSC_iS9_iiNS7_10__identityEEEvT0_T1_T2_T3_T4_T6_ --------------------------
	.section	.nv.constant0._ZN3cub18CUB_300001_SM_10006detail6reduce28DeviceReduceSingleTileKernelINS2_10policy_hubIiyN4cuda3std3__44plusIiEEE10Policy1000EPiSC_iS9_iiNS7_10__identityEEEvT0_T1_T2_T3_T4_T6_,"a",@progbits
	.sectionflags	@""
	.align	4
.nv.constant0._ZN3cub18CUB_300001_SM_10006detail6reduce28DeviceReduceSingleTileKernelINS2_10policy_hubIiyN4cuda3std3__44plusIiEEE10Policy1000EPiSC_iS9_iiNS7_10__identityEEEvT0_T1_T2_T3_T4_T6_:
	.zero		925


//--------------------- .nv.constant0._ZN3cub18CUB_300001_SM_10006detail6reduce18DeviceReduceKernelINS2_10policy_hubIiyN4cuda3std3__44plusIiEEE10Policy1000EN6thrust24THRUST_300001_SM_1000_NS10device_ptrIiEEyS9_iNS7_10__identityEEEvT0_PT3_T1_NS0_13GridEvenShareISK_EET2_T4_ --------------------------
	.section	.nv.constant0._ZN3cub18CUB_300001_SM_10006detail6reduce18DeviceReduceKernelINS2_10policy_hubIiyN4cuda3std3__44plusIiEEE10Policy1000EN6thrust24THRUST_300001_SM_1000_NS10device_ptrIiEEyS9_iNS7_10__identityEEEvT0_PT3_T1_NS0_13GridEvenShareISK_EET2_T4_,"a",@progbits
	.sectionflags	@""
	.align	4
.nv.constant0._ZN3cub18CUB_300001_SM_10006detail6reduce18DeviceReduceKernelINS2_10policy_hubIiyN4cuda3std3__44plusIiEEE10Policy1000EN6thrust24THRUST_300001_SM_1000_NS10device_ptrIiEEyS9_iNS7_10__identityEEEvT0_PT3_T1_NS0_13GridEvenShareISK_EET2_T4_:
	.zero		994


//--------------------- .nv.constant0._ZN3cub18CUB_300001_SM_10006detail6reduce28DeviceReduceSingleTileKernelINS2_10policy_hubIiyN4cuda3std3__44plusIiEEE10Policy1000EN6thrust24THRUST_300001_SM_1000_NS10device_ptrIiEEPiyS9_iiNS7_10__identityEEEvT0_T1_T2_T3_T4_T6_ --------------------------
	.section	.nv.constant0._ZN3cub18CUB_300001_SM_10006detail6reduce28DeviceReduceSingleTileKernelINS2_10policy_hubIiyN4cuda3std3__44plusIiEEE10Policy1000EN6thrust24THRUST_300001_SM_1000_NS10device_ptrIiEEPiyS9_iiNS7_10__identityEEEvT0_T1_T2_T3_T4_T6_,"a",@progbits
	.sectionflags	@""
	.align	4
.nv.constant0._ZN3cub18CUB_300001_SM_10006detail6reduce28DeviceReduceSingleTileKernelINS2_10policy_hubIiyN4cuda3std3__44plusIiEEE10Policy1000EN6thrust24THRUST_300001_SM_1000_NS10device_ptrIiEEPiyS9_iiNS7_10__identityEEEvT0_T1_T2_T3_T4_T6_:
	.zero		929


//--------------------- .nv.constant0._ZN3cub18CUB_300001_SM_10006detail6reduce28DeviceReduceSingleTileKernelINS2_10policy_hubIijN4cuda3std3__44plusIiEEE10Policy1000EPiSC_iS9_iiNS7_10__identityEEEvT0_T1_T2_T3_T4_T6_ --------------------------
	.section	.nv.constant0._ZN3cub18CUB_300001_SM_10006detail6reduce28DeviceReduceSingleTileKernelINS2_10policy_hubIijN4cuda3std3__44plusIiEEE10Policy1000EPiSC_iS9_iiNS7_10__identityEEEvT0_T1_T2_T3_T4_T6_,"a",@progbits
	.sectionflags	@""
	.align	4
.nv.constant0._ZN3cub18CUB_300001_SM_10006detail6reduce28DeviceReduceSingleTileKernelINS2_10policy_hubIijN4cuda3std3__44plusIiEEE10Policy1000EPiSC_iS9_iiNS7_10__identityEEEvT0_T1_T2_T3_T4_T6_:
	.zero		925


//--------------------- .nv.constant0._ZN3cub18CUB_300001_SM_10006detail6reduce18DeviceReduceKernelINS2_10policy_hubIijN4cuda3std3__44plusIiEEE10Policy1000EN6thrust24THRUST_300001_SM_1000_NS10device_ptrIiEEjS9_iNS7_10__identityEEEvT0_PT3_T1_NS0_13GridEvenShareISK_EET2_T4_ --------------------------
	.section	.nv.constant0._ZN3cub18CUB_300001_SM_10006detail6reduce18DeviceReduceKernelINS2_10policy_hubIijN4cuda3std3__44plusIiEEE10Policy1000EN6thrust24THRUST_300001_SM_1000_NS10device_ptrIiEEjS9_iNS7_10__identityEEEvT0_PT3_T1_NS0_13GridEvenShareISK_EET2_T4_,"a",@progbits
	.sectionflags	@""
	.align	4
.nv.constant0._ZN3cub18CUB_300001_SM_10006detail6reduce18DeviceReduceKernelINS2_10policy_hubIijN4cuda3std3__44plusIiEEE10Policy1000EN6thrust24THRUST_300001_SM_1000_NS10device_ptrIiEEjS9_iNS7_10__identityEEEvT0_PT3_T1_NS0_13GridEvenShareISK_EET2_T4_:
	.zero		958


//--------------------- .nv.constant0._ZN3cub18CUB_300001_SM_10006detail6reduce28DeviceReduceSingleTileKernelINS2_10policy_hubIijN4cuda3std3__44plusIiEEE10Policy1000EN6thrust24THRUST_300001_SM_1000_NS10device_ptrIiEEPijS9_iiNS7_10__identityEEEvT0_T1_T2_T3_T4_T6_ --------------------------
	.section	.nv.constant0._ZN3cub18CUB_300001_SM_10006detail6reduce28DeviceReduceSingleTileKernelINS2_10policy_hubIijN4cuda3std3__44plusIiEEE10Policy1000EN6thrust24THRUST_300001_SM_1000_NS10device_ptrIiEEPijS9_iiNS7_10__identityEEEvT0_T1_T2_T3_T4_T6_,"a",@progbits
	.sectionflags	@""
	.align	4
.nv.constant0._ZN3cub18CUB_300001_SM_10006detail6reduce28DeviceReduceSingleTileKernelINS2_10policy_hubIijN4cuda3std3__44plusIiEEE10Policy1000EN6thrust24THRUST_300001_SM_1000_NS10device_ptrIiEEPijS9_iiNS7_10__identityEEEvT0_T1_T2_T3_T4_T6_:
	.zero		925


//--------------------- .nv.constant0._ZN3cub18CUB_300001_SM_10006detail11EmptyKernelIvEEvv --------------------------
	.section	.nv.constant0._ZN3cub18CUB_300001_SM_10006detail11EmptyKernelIvEEvv,"a",@progbits
	.sectionflags	@""
	.align	4
.nv.constant0._ZN3cub18CUB_300001_SM_10006detail11EmptyKernelIvEEvv:
	.zero		896


//--------------------- .nv.constant0._ZN6thrust24THRUST_300001_SM_1000_NS8cuda_cub4core6detail13_kernel_agentINS1_8__reduce11ReduceAgentIPN4cuda3std3__45tupleIJilEEESC_SB_lNS1_9__extrema9arg_max_fIilNS9_4lessIiEEEEEEJSC_SC_iSH_EEEvDpT0_ --------------------------
	.section	.nv.constant0._ZN6thrust24THRUST_300001_SM_1000_NS8cuda_cub4core6detail13_kernel_agentINS1_8__reduce11ReduceAgentIPN4cuda3std3__45tupleIJilEEESC_SB_lNS1_9__extrema9arg_max_fIilNS9_4lessIiEEEEEEJSC_SC_iSH_EEEvDpT0_,"a",@progbits
	.sectionflags	@""
	.align	4
.nv.constant0._ZN6thrust24THRUST_300001_SM_1000_NS8cuda_cub4core6detail13_kernel_agentINS1_8__reduce11ReduceAgentIPN4cuda3std3__45tupleIJilEEESC_SB_lNS1_9__extrema9arg_max_fIilNS9_4lessIiEEEEEEJSC_SC_iSH_EEEvDpT0_:
	.zero		917


//--------------------- .nv.constant0._ZN6thrust24THRUST_300001_SM_1000_NS8cuda_cub4core6detail13_kernel_agentINS1_8__reduce10DrainAgentIlEEJN3cub18CUB_300001_SM_10009GridQueueIyEElEEEvDpT0_ --------------------------
	.section	.nv.constant0._ZN6thrust24THRUST_300001_SM_1000_NS8cuda_cub4core6detail13_kernel_agentINS1_8__reduce10DrainAgentIlEEJN3cub18CUB_300001_SM_10009GridQueueIyEElEEEvDpT0_,"a",@progbits
	.sectionflags	@""
	.align	4
.nv.constant0._ZN6thrust24THRUST_300001_SM_1000_NS8cuda_cub4core6detail13_kernel_agentINS1_8__reduce10DrainAgentIlEEJN3cub18CUB_300001_SM_10009GridQueueIyEElEEEvDpT0_:
	.zero		912


//--------------------- .nv.constant0._ZN6thrust24THRUST_300001_SM_1000_NS8cuda_cub4core6detail13_kernel_agentINS1_8__reduce11ReduceAgentINS0_12zip_iteratorIN4cuda3std3__45tupleIJNS0_10device_ptrIiEENS0_17counting_iteratorIlNS0_11use_defaultESF_SF_EEEEEEEPNSB_IJilEEESJ_lNS1_9__extrema9arg_max_fIilNSA_4lessIiEEEEEEJSI_SK_lN3cub18CUB_300001_SM_100013GridEvenShareIlEENSS_9GridQueueIyEESP_EEEvDpT0_ --------------------------
	.section	.nv.constant0._ZN6thrust24THRUST_300001_SM_1000_NS8cuda_cub4core6detail13_kernel_agentINS1_8__reduce11ReduceAgentINS0_12zip_iteratorIN4cuda3std3__45tupleIJNS0_10device_ptrIiEENS0_17counting_iteratorIlNS0_11use_defaultESF_SF_EEEEEEEPNSB_IJilEEESJ_lNS1_9__extrema9arg_max_fIilNSA_4lessIiEEEEEEJSI_SK_lN3cub18CUB_300001_SM_100013GridEvenShareIlEENSS_9GridQueueIyEESP_EEEvDpT0_,"a",@progbits
	.sectionflags	@""
	.align	4
.nv.constant0._ZN6thrust24THRUST_300001_SM_1000_NS8cuda_cub4core6detail13_kernel_agentINS1_8__reduce11ReduceAgentINS0_12zip_iteratorIN4cuda3std3__45tupleIJNS0_10device_ptrIiEENS0_17counting_iteratorIlNS0_11use_defaultESF_SF_EEEEEEEPNSB_IJilEEESJ_lNS1_9__extrema9arg_max_fIilNSA_4lessIiEEEEEEJSI_SK_lN3cub18CUB_300001_SM_100013GridEvenShareIlEENSS_9GridQueueIyEESP_EEEvDpT0_:
	.zero		1009


//--------------------- .nv.constant0._ZN6thrust24THRUST_300001_SM_1000_NS8cuda_cub4core6detail13_kernel_agentINS1_8__reduce11ReduceAgentINS0_12zip_iteratorIN4cuda3std3__45tupleIJNS0_10device_ptrIiEENS0_17counting_iteratorIlNS0_11use_defaultESF_SF_EEEEEEEPNSB_IJilEEESJ_lNS1_9__extrema9arg_max_fIilNSA_4lessIiEEEEEEJSI_SK_lSP_EEEvDpT0_ --------------------------
	.section	.nv.constant0._ZN6thrust24THRUST_300001_SM_1000_NS8cuda_cub4core6detail13_kernel_agentINS1_8__reduce11ReduceAgentINS0_12zip_iteratorIN4cuda3std3__45tupleIJNS0_10device_ptrIiEENS0_17counting_iteratorIlNS0_11use_defaultESF_SF_EEEEEEEPNSB_IJilEEESJ_lNS1_9__extrema9arg_max_fIilNSA_4lessIiEEEEEEJSI_SK_lSP_EEEvDpT0_,"a",@progbits
	.sectionflags	@""
	.align	4
.nv.constant0._ZN6thrust24THRUST_300001_SM_1000_NS8cuda_cub4core6detail13_kernel_agentINS1_8__reduce11ReduceAgentINS0_12zip_iteratorIN4cuda3std3__45tupleIJNS0_10device_ptrIiEENS0_17counting_iteratorIlNS0_11use_defaultESF_SF_EEEEEEEPNSB_IJilEEESJ_lNS1_9__extrema9arg_max_fIilNSA_4lessIiEEEEEEJSI_SK_lSP_EEEvDpT0_:
	.zero		929


//--------------------- .nv.constant0._ZN6thrust24THRUST_300001_SM_1000_NS8cuda_cub4core6detail13_kernel_agentINS1_8__reduce11ReduceAgentIPN4cuda3std3__45tupleIJilEEESC_SB_iNS1_9__extrema9arg_max_fIilNS9_4lessIiEEEEEEJSC_SC_iSH_EEEvDpT0_ --------------------------
	.section	.nv.constant0._ZN6thrust24THRUST_300001_SM_1000_NS8cuda_cub4core6detail13_kernel_agentINS1_8__reduce11ReduceAgentIPN4cuda3std3__45tupleIJilEEESC_SB_iNS1_9__extrema9arg_max_fIilNS9_4lessIiEEEEEEJSC_SC_iSH_EEEvDpT0_,"a",@progbits
	.sectionflags	@""
	.align	4
.nv.constant0._ZN6thrust24THRUST_300001_SM_1000_NS8cuda_cub4core6detail13_kernel_agentINS1_8__reduce11ReduceAgentIPN4cuda3std3__45tupleIJilEEESC_SB_iNS1_9__extrema9arg_max_fIilNS9_4lessIiEEEEEEJSC_SC_iSH_EEEvDpT0_:
	.zero		917


//--------------------- .nv.constant0._ZN6thrust24THRUST_300001_SM_1000_NS8cuda_cub4core6detail13_kernel_agentINS1_8__reduce10DrainAgentIiEEJN3cub18CUB_300001_SM_10009GridQueueIjEEiEEEvDpT0_ --------------------------
	.section	.nv.constant0._ZN6thrust24THRUST_300001_SM_1000_NS8cuda_cub4core6detail13_kernel_agentINS1_8__reduce10DrainAgentIiEEJN3cub18CUB_300001_SM_10009GridQueueIjEEiEEEvDpT0_,"a",@progbits
	.sectionflags	@""
	.align	4
.nv.constant0._ZN6thrust24THRUST_300001_SM_1000_NS8cuda_cub4core6detail13_kernel_agentINS1_8__reduce10DrainAgentIiEEJN3cub18CUB_300001_SM_10009GridQueueIjEEiEEEvDpT0_:
	.zero		908


//--------------------- .nv.constant0._ZN6thrust24THRUST_300001_SM_1000_NS8cuda_cub4core6detail13_kernel_agentINS1_8__reduce11ReduceAgentINS0_12zip_iteratorIN4cuda3std3__45tupleIJNS0_10device_ptrIiEENS0_17counting_iteratorIlNS0_11use_defaultESF_SF_EEEEEEEPNSB_IJilEEESJ_iNS1_9__extrema9arg_max_fIilNSA_4lessIiEEEEEEJSI_SK_iN3cub18CUB_300001_SM_100013GridEvenShareIiEENSS_9GridQueueIjEESP_EEEvDpT0_ --------------------------
	.section	.nv.constant0._ZN6thrust24THRUST_300001_SM_1000_NS8cuda_cub4core6detail13_kernel_agentINS1_8__reduce11ReduceAgentINS0_12zip_iteratorIN4cuda3std3__45tupleIJNS0_10device_ptrIiEENS0_17counting_iteratorIlNS0_11use_defaultESF_SF_EEEEEEEPNSB_IJilEEESJ_iNS1_9__extrema9arg_max_fIilNSA_4lessIiEEEEEEJSI_SK_iN3cub18CUB_300001_SM_100013GridEvenShareIiEENSS_9GridQueueIjEESP_EEEvDpT0_,"a",@progbits
	.sectionflags	@""
	.align	4
.nv.constant0._ZN6thrust24THRUST_300001_SM_1000_NS8cuda_cub4core6detail13_kernel_agentINS1_8__reduce11ReduceAgentINS0_12zip_iteratorIN4cuda3std3__45tupleIJNS0_10device_ptrIiEENS0_17counting_iteratorIlNS0_11use_defaultESF_SF_EEEEEEEPNSB_IJilEEESJ_iNS1_9__extrema9arg_max_fIilNSA_4lessIiEEEEEEJSI_SK_iN3cub18CUB_300001_SM_100013GridEvenShareIiEENSS_9GridQueueIjEESP_EEEvDpT0_:
	.zero		977


//--------------------- .nv.constant0._ZN6thrust24THRUST_300001_SM_1000_NS8cuda_cub4core6detail13_kernel_agentINS1_8__reduce11ReduceAgentINS0_12zip_iteratorIN4cuda3std3__45tupleIJNS0_10device_ptrIiEENS0_17counting_iteratorIlNS0_11use_defaultESF_SF_EEEEEEEPNSB_IJilEEESJ_iNS1_9__extrema9arg_max_fIilNSA_4lessIiEEEEEEJSI_SK_iSP_EEEvDpT0_ --------------------------
	.section	.nv.constant0._ZN6thrust24THRUST_300001_SM_1000_NS8cuda_cub4core6detail13_kernel_agentINS1_8__reduce11ReduceAgentINS0_12zip_iteratorIN4cuda3std3__45tupleIJNS0_10device_ptrIiEENS0_17counting_iteratorIlNS0_11use_defaultESF_SF_EEEEEEEPNSB_IJilEEESJ_iNS1_9__extrema9arg_max_fIilNSA_4lessIiEEEEEEJSI_SK_iSP_EEEvDpT0_,"a",@progbits
	.sectionflags	@""
	.align	4
.nv.constant0._ZN6thrust24THRUST_300001_SM_1000_NS8cuda_cub4core6detail13_kernel_agentINS1_8__reduce11ReduceAgentINS0_12zip_iteratorIN4cuda3std3__45tupleIJNS0_10device_ptrIiEENS0_17counting_iteratorIlNS0_11use_defaultESF_SF_EEEEEEEPNSB_IJilEEESJ_iNS1_9__extrema9arg_max_fIilNSA_4lessIiEEEEEEJSI_SK_iSP_EEEvDpT0_:
	.zero		925


//--------------------- .nv.constant0._Z10degreeCalcPiS_S_ii --------------------------
	.section	.nv.constant0._Z10degreeCalcPiS_S_ii,"a",@progbits
	.sectionflags	@""
	.align	4
.nv.constant0._Z10degreeCalcPiS_S_ii:
	.zero		928


//--------------------- .nv.constant0._Z17conflictDetectionPiS_S_iiS_ --------------------------
	.section	.nv.constant0._Z17conflictDetectionPiS_S_iiS_,"a",@progbits
	.sectionflags	@""
	.align	4
.nv.constant0._Z17conflictDetectionPiS_S_iiS_:
	.zero		936


//--------------------- .nv.constant0._Z15randomColouringP17curandStateXORWOWPiii --------------------------
	.section	.nv.constant0._Z15randomColouringP17curandStateXORWOWPiii,"a",@progbits
	.sectionflags	@""
	.align	4
.nv.constant0._Z15randomColouringP17curandStateXORWOWPiii:
	.zero		920


//--------------------- .nv.constant0._Z12setup_kernelP17curandStateXORWOWm --------------------------
	.section	.nv.constant0._Z12setup_kernelP17curandStateXORWOWm,"a",@progbits
	.sectionflags	@""
	.align	4
.nv.constant0._Z12setup_kernelP17curandStateXORWOWm:
	.zero		912


//--------------------- SYMBOLS --------------------------

	.type		.nv.reservedSmem.offset0,@object
	.size		.nv.reservedSmem.offset0,0x4
	.type		.nv.reservedSmem.cap,@object
	.size		.nv.reservedSmem.cap,0x4
